def matmul_kernel(
    a_ptr,
    b_ptr,
    c_ptr,
    M,
    N,
    K,
    stride_am,
    stride_ak,
    stride_bk,
    stride_bn,
    stride_cm,
    stride_cn,
    BLOCK_M: tl.constexpr,
    BLOCK_N: tl.constexpr,
    BLOCK_K: tl.constexpr,
    GROUP_M: tl.constexpr,
):
    pid = tl.program_id(axis=0)
    num_pid_m = tl.cdiv(M, BLOCK_M)
    num_pid_n = tl.cdiv(N, BLOCK_N)
    num_pid_in_group = GROUP_M * num_pid_n
    group_id = pid // num_pid_in_group
    first_pid_m = group_id * GROUP_M
    group_size_m = min(num_pid_m - first_pid_m, GROUP_M)
    pid_m = first_pid_m + ((pid % num_pid_in_group) % group_size_m)
    pid_n = (pid % num_pid_in_group) // group_size_m

    offs_am = (pid_m * BLOCK_M + tl.arange(0, BLOCK_M)) % M
    offs_bn = (pid_n * BLOCK_N + tl.arange(0, BLOCK_N)) % N
    offs_k = tl.arange(0, BLOCK_K)
    a_ptrs = a_ptr + offs_am[:, None] * stride_am + offs_k[None, :] * stride_ak
    b_ptrs = b_ptr + offs_k[:, None] * stride_bk + offs_bn[None, :] * stride_bn

    acc = tl.zeros((BLOCK_M, BLOCK_N), dtype=tl.float32)
    for kk in range(0, tl.cdiv(K, BLOCK_K)):
        a = tl.load(a_ptrs, mask=offs_k[None, :] < K - kk * BLOCK_K, other=0.0)
        b = tl.load(b_ptrs, mask=offs_k[:, None] < K - kk * BLOCK_K, other=0.0)
        acc = tl.dot(a, b, acc)
        a_ptrs += BLOCK_K * stride_ak
        b_ptrs += BLOCK_K * stride_bk

    c = acc.to(c_ptr.dtype.element_ty)
    offs_cm = pid_m * BLOCK_M + tl.arange(0, BLOCK_M)
    offs_cn = pid_n * BLOCK_N + tl.arange(0, BLOCK_N)
    c_ptrs = c_ptr + offs_cm[:, None] * stride_cm + offs_cn[None, :] * stride_cn
    mask = (offs_cm[:, None] < M) & (offs_cn[None, :] < N)
    tl.store(c_ptrs, c, mask=mask)

# config = {"BLOCK_K": 32, "BLOCK_M": 512, "BLOCK_N": 128, "GROUP_M": 8, "arch": "sm_100", "dtype": "fp8e5m2", "num_ctas": 1, "num_stages": 3, "num_warps": 4}
# arch = sm_100


// ===== COMPILED SASS (sm_100a) =====

	.target	sm_100a

	.elftype	@"ET_EXEC"


//--------------------- .note.nv.tkinfo           --------------------------
	.section	.note.nv.tkinfo,"",@"SHT_NOTE"
	.sectionflags	@"SHF_NOTE_NV_TKINFO"
	.tkinfo
        /*0018*/ 	.word	0x00000081
        /*0030*/ 	.string	""
        /*0030*/ 	.string	"ptxas-blackwell"
        /*0030*/ 	.string	"Cuda compilation tools, release 12.9, V12.9.86"
        /*0030*/ 	.string	"Build cuda_12.9.r12.9/compiler.36037853_0"
        /*0030*/ 	.string	"-v  -suppress-debug-info  -lineinfo  -arch sm_100a "



//--------------------- .note.nv.cuver            --------------------------
	.section	.note.nv.cuver,"",@"SHT_NOTE"
	.sectionflags	@"SHF_NOTE_NV_CUVER"
        /*0018*/ 	.short	0x0001
        /*001a*/ 	.short	0x0064
        /*001c*/ 	.short	0x0001
        /*001e*/ 	.short	0x0000
        /*0020*/ 	.short	0x0001
        /*0022*/ 	.short	0x0000


//--------------------- .nv.info                  --------------------------
	.section	.nv.info,"",@"SHT_CUDA_INFO"
	.align	4


	//----- nvinfo : EIATTR_REGCOUNT
	.align		4
        /*0000*/ 	.byte	0x04, 0x2f
        /*0002*/ 	.short	(.L_4 - .L_3)
	.align		4
.L_3:
        /*0004*/ 	.word	index@(matmul_kernel)
        /*0008*/ 	.word	0x00000060


	//----- nvinfo : EIATTR_FRAME_SIZE
	.align		4
.L_4:
        /*000c*/ 	.byte	0x04, 0x11
        /*000e*/ 	.short	(.L_6 - .L_5)
	.align		4
.L_5:
        /*0010*/ 	.word	index@($__internal_2_$__cuda_sm10x_tcgen05_guardrail_trap_unallocated_columns_being_dealloced)
        /*0014*/ 	.word	0x00000870


	//----- nvinfo : EIATTR_FRAME_SIZE
	.align		4
.L_6:
        /*0018*/ 	.byte	0x04, 0x11
        /*001a*/ 	.short	(.L_8 - .L_7)
	.align		4
.L_7:
        /*001c*/ 	.word	index@($__internal_1_$__cuda_sm10x_tcgen05_guardrail_trap_phase_invalid_during_alloc)
        /*0020*/ 	.word	0x00000870


	//----- nvinfo : EIATTR_FRAME_SIZE
	.align		4
.L_8:
        /*0024*/ 	.byte	0x04, 0x11
        /*0026*/ 	.short	(.L_10 - .L_9)
	.align		4
.L_9:
        /*0028*/ 	.word	index@($__internal_0_$__cuda_sm10x_tcgen05_guardrail_trap_col_being_dealloced_not_returned_by_alloc)
        /*002c*/ 	.word	0x00000870


	//----- nvinfo : EIATTR_FRAME_SIZE
	.align		4
.L_10:
        /*0030*/ 	.byte	0x04, 0x11
        /*0032*/ 	.short	(.L_12 - .L_11)
	.align		4
.L_11:
        /*0034*/ 	.word	index@(matmul_kernel)
        /*0038*/ 	.word	0x00000870


	//----- nvinfo : EIATTR_MIN_STACK_SIZE
	.align		4
.L_12:
        /*003c*/ 	.byte	0x04, 0x12
        /*003e*/ 	.short	(.L_14 - .L_13)
	.align		4
.L_13:
        /*0040*/ 	.word	index@(matmul_kernel)
        /*0044*/ 	.word	0x00000870
.L_14:


//--------------------- .nv.info.matmul_kernel    --------------------------
	.section	.nv.info.matmul_kernel,"",@"SHT_CUDA_INFO"
	.sectionflags	@""
	.align	4


	//----- nvinfo : EIATTR_CUDA_API_VERSION
	.align		4
        /*0000*/ 	.byte	0x04, 0x37
        /*0002*/ 	.short	(.L_16 - .L_15)
.L_15:
        /*0004*/ 	.word	0x00000081


	//----- nvinfo : EIATTR_KPARAM_INFO
	.align		4
.L_16:
        /*0008*/ 	.byte	0x04, 0x17
        /*000a*/ 	.short	(.L_18 - .L_17)
.L_17:
        /*000c*/ 	.word	0x00000000
        /*0010*/ 	.short	0x000d
        /*0012*/ 	.short	0x0048
        /*0014*/ 	.byte	0x00, 0xf4, 0x21, 0x00


	//----- nvinfo : EIATTR_KPARAM_INFO
	.align		4
.L_18:
        /*0018*/ 	.byte	0x04, 0x17
        /*001a*/ 	.short	(.L_20 - .L_19)
.L_19:
        /*001c*/ 	.word	0x00000000
        /*0020*/ 	.short	0x000c
        /*0022*/ 	.short	0x0040
        /*0024*/ 	.byte	0x00, 0xf4, 0x21, 0x00


	//----- nvinfo : EIATTR_KPARAM_INFO
	.align		4
.L_20:
        /*0028*/ 	.byte	0x04, 0x17
        /*002a*/ 	.short	(.L_22 - .L_21)
.L_21:
        /*002c*/ 	.word	0x00000000
        /*0030*/ 	.short	0x000b
        /*0032*/ 	.short	0x0038
        /*0034*/ 	.byte	0x00, 0xf0, 0x11, 0x00


	//----- nvinfo : EIATTR_KPARAM_INFO
	.align		4
.L_22:
        /*0038*/ 	.byte	0x04, 0x17
        /*003a*/ 	.short	(.L_24 - .L_23)
.L_23:
        /*003c*/ 	.word	0x00000000
        /*0040*/ 	.short	0x000a
        /*0042*/ 	.short	0x0034
        /*0044*/ 	.byte	0x00, 0xf0, 0x11, 0x00


	//----- nvinfo : EIATTR_KPARAM_INFO
	.align		4
.L_24:
        /*0048*/ 	.byte	0x04, 0x17
        /*004a*/ 	.short	(.L_26 - .L_25)
.L_25:
        /*004c*/ 	.word	0x00000000
        /*0050*/ 	.short	0x0009
        /*0052*/ 	.short	0x0030
        /*0054*/ 	.byte	0x00, 0xf0, 0x11, 0x00


	//----- nvinfo : EIATTR_KPARAM_INFO
	.align		4
.L_26:
        /*0058*/ 	.byte	0x04, 0x17
        /*005a*/ 	.short	(.L_28 - .L_27)
.L_27:
        /*005c*/ 	.word	0x00000000
        /*0060*/ 	.short	0x0008
        /*0062*/ 	.short	0x002c
        /*0064*/ 	.byte	0x00, 0xf0, 0x11, 0x00


	//----- nvinfo : EIATTR_KPARAM_INFO
	.align		4
.L_28:
        /*0068*/ 	.byte	0x04, 0x17
        /*006a*/ 	.short	(.L_30 - .L_29)
.L_29:
        /*006c*/ 	.word	0x00000000
        /*0070*/ 	.short	0x0007
        /*0072*/ 	.short	0x0028
        /*0074*/ 	.byte	0x00, 0xf0, 0x11, 0x00


	//----- nvinfo : EIATTR_KPARAM_INFO
	.align		4
.L_30:
        /*0078*/ 	.byte	0x04, 0x17
        /*007a*/ 	.short	(.L_32 - .L_31)
.L_31:
        /*007c*/ 	.word	0x00000000
        /*0080*/ 	.short	0x0006
        /*0082*/ 	.short	0x0024
        /*0084*/ 	.byte	0x00, 0xf0, 0x11, 0x00


	//----- nvinfo : EIATTR_KPARAM_INFO
	.align		4
.L_32:
        /*0088*/ 	.byte	0x04, 0x17
        /*008a*/ 	.short	(.L_34 - .L_33)
.L_33:
        /*008c*/ 	.word	0x00000000
        /*0090*/ 	.short	0x0005
        /*0092*/ 	.short	0x0020
        /*0094*/ 	.byte	0x00, 0xf0, 0x11, 0x00


	//----- nvinfo : EIATTR_KPARAM_INFO
	.align		4
.L_34:
        /*0098*/ 	.byte	0x04, 0x17
        /*009a*/ 	.short	(.L_36 - .L_35)
.L_35:
        /*009c*/ 	.word	0x00000000
        /*00a0*/ 	.short	0x0004
        /*00a2*/ 	.short	0x001c
        /*00a4*/ 	.byte	0x00, 0xf0, 0x11, 0x00


	//----- nvinfo : EIATTR_KPARAM_INFO
	.align		4
.L_36:
        /*00a8*/ 	.byte	0x04, 0x17
        /*00aa*/ 	.short	(.L_38 - .L_37)
.L_37:
        /*00ac*/ 	.word	0x00000000
        /*00b0*/ 	.short	0x0003
        /*00b2*/ 	.short	0x0018
        /*00b4*/ 	.byte	0x00, 0xf0, 0x11, 0x00


	//----- nvinfo : EIATTR_KPARAM_INFO
	.align		4
.L_38:
        /*00b8*/ 	.byte	0x04, 0x17
        /*00ba*/ 	.short	(.L_40 - .L_39)
.L_39:
        /*00bc*/ 	.word	0x00000000
        /*00c0*/ 	.short	0x0002
        /*00c2*/ 	.short	0x0010
        /*00c4*/ 	.byte	0x00, 0xf4, 0x21, 0x00


	//----- nvinfo : EIATTR_KPARAM_INFO
	.align		4
.L_40:
        /*00c8*/ 	.byte	0x04, 0x17
        /*00ca*/ 	.short	(.L_42 - .L_41)
.L_41:
        /*00cc*/ 	.word	0x00000000
        /*00d0*/ 	.short	0x0001
        /*00d2*/ 	.short	0x0008
        /*00d4*/ 	.byte	0x00, 0xf4, 0x21, 0x00


	//----- nvinfo : EIATTR_KPARAM_INFO
	.align		4
.L_42:
        /*00d8*/ 	.byte	0x04, 0x17
        /*00da*/ 	.short	(.L_44 - .L_43)
.L_43:
        /*00dc*/ 	.word	0x00000000
        /*00e0*/ 	.short	0x0000
        /*00e2*/ 	.short	0x0000
        /*00e4*/ 	.byte	0x00, 0xf4, 0x21, 0x00


	//----- nvinfo : EIATTR_AT_ENTRY_FRAGMENTS
	.align		4
.L_44:
        /*00e8*/ 	.byte	0x04, 0x4f
        /*00ea*/ 	.short	(.L_46 - .L_45)


	//   ....[0]....
.L_45:
        /*00ec*/ 	.word	0x00000004


	//----- nvinfo : EIATTR_RESERVED_SMEM_USED
	.align		4
.L_46:
        /*00f0*/ 	.byte	0x01, 0x41
	.zero		2


	//----- nvinfo : EIATTR_SPARSE_MMA_MASK
	.align		4
        /*00f4*/ 	.byte	0x03, 0x50
        /*00f6*/ 	.short	0x0000


	//----- nvinfo : EIATTR_TCGEN05_1CTA_USED
	.align		4
        /*00f8*/ 	.byte	0x01, 0x51
	.zero		2


	//----- nvinfo : EIATTR_MAXREG_COUNT
	.align		4
        /*00fc*/ 	.byte	0x03, 0x1b
        /*00fe*/ 	.short	0x00ff


	//----- nvinfo : EIATTR_NUM_BARRIERS
	.align		4
        /*0100*/ 	.byte	0x02, 0x4c
        /*0102*/ 	.byte	0x01
	.zero		1


	//----- nvinfo : EIATTR_ANNOTATIONS
	.align		4
        /*0104*/ 	.byte	0x04, 0x55
        /*0106*/ 	.short	(.L_48 - .L_47)


	//   ....[0]....
.L_47:
        /*0108*/ 	.word	0x00000001
        /*010c*/ 	.byte	0xb0, 0x09, 0x00, 0x00, 0x01, 0x00, 0x00, 0x00, 0x90, 0x10, 0x00, 0x00, 0x01, 0x00, 0x00, 0x00
        /* <DEDUP_REMOVED lines=1325> */
        /*53ec*/ 	.byte	0x40, 0x75, 0x02, 0x00


	//----- nvinfo : EIATTR_INT_WARP_WIDE_INSTR_OFFSETS
	.align		4
.L_48:
        /*53f0*/ 	.byte	0x04, 0x31
        /*53f2*/ 	.short	(.L_50 - .L_49)


	//   ....[0]....
.L_49:
        /*53f4*/ 	.word	0x00001b40


	//   ....[1]....
        /*53f8*/ 	.word	0x00001b50


	//   ....[2]....
        /*53fc*/ 	.word	0x00002870


	//   ....[3]....
        /*5400*/ 	.word	0x00027740


	//   ....[4]....
        /*5404*/ 	.word	0x00027790


	//----- nvinfo : EIATTR_COOP_GROUP_MASK_REGIDS
	.align		4
.L_50:
        /*5408*/ 	.byte	0x04, 0x29
        /*540a*/ 	.short	(.L_52 - .L_51)


	//   ....[0]....
.L_51:
        /*540c*/ 	.word	0xffffffff


	//   ....[1]....
        /*5410*/ 	.word	0xffffffff


	//   ....[2]....
        /*5414*/ 	.word	0xffffffff


	//   ....[3]....
        /*5418*/ 	.word	0xffffffff


	//----- nvinfo : EIATTR_COOP_GROUP_INSTR_OFFSETS
	.align		4
.L_52:
        /*541c*/ 	.byte	0x04, 0x28
        /*541e*/ 	.short	(.L_54 - .L_53)


	//   ....[0]....
.L_53:
        /*5420*/ 	.word	0x00000080


	//   ....[1]....
        /*5424*/ 	.word	0x00000340


	//   ....[2]....
        /*5428*/ 	.word	0x000275d0


	//   ....[3]....
        /*542c*/ 	.word	0x00027840


	//----- nvinfo : EIATTR_VRC_CTA_INIT_COUNT
	.align		4
.L_54:
        /*5430*/ 	.byte	0x02, 0x4a
        /*5432*/ 	.byte	0x80
	.zero		1


	//----- nvinfo : EIATTR_MBARRIER_INSTR_OFFSETS
	.align		4
        /*5434*/ 	.byte	0x04, 0x39
        /*5436*/ 	.short	(.L_56 - .L_55)


	//   ....[0]....
.L_55:
        /*5438*/ 	.word	0x00001ce0
        /*543c*/ 	.word	0x000000ff
        /*5440*/ 	.word	0x00000000
        /*5444*/ 	.short	0x0100
        /*5446*/ 	.byte	0x0b
	.zero		1


	//   ....[1]....
        /*5448*/ 	.word	0x00007140
        /*544c*/ 	.word	0x000000ff
        /*5450*/ 	.word	0x0000a008
        /*5454*/ 	.short	0x0100
        /*5456*/ 	.byte	0x0a
	.zero		1


	//   ....[2]....
        /*5458*/ 	.word	0x0000df30
        /*545c*/ 	.word	0x000000ff
        /*5460*/ 	.word	0x00000000
        /*5464*/ 	.short	0x010a
        /*5466*/ 	.byte	0x0b
	.zero		1


	//   ....[3]....
        /*5468*/ 	.word	0x000138a0
        /*546c*/ 	.word	0x000000ff
        /*5470*/ 	.word	0x00000000
        /*5474*/ 	.short	0x010a
        /*5476*/ 	.byte	0x0b
	.zero		1


	//   ....[4]....
        /*5478*/ 	.word	0x00013960
        /*547c*/ 	.word	0x000000ff
        /*5480*/ 	.word	0x0000a000
        /*5484*/ 	.short	0x0108
        /*5486*/ 	.byte	0x0a
	.zero		1


	//   ....[5]....
        /*5488*/ 	.word	0x000139e0
        /*548c*/ 	.word	0x000000ff
        /*5490*/ 	.word	0x0000a008
        /*5494*/ 	.short	0x0108
        /*5496*/ 	.byte	0x0a
	.zero		1


	//   ....[6]....
        /*5498*/ 	.word	0x00027860
        /*549c*/ 	.word	0x000000ff
        /*54a0*/ 	.word	0x00000000
        /*54a4*/ 	.short	0x010a
        /*54a6*/ 	.byte	0x0b
	.zero		1


	//   ....[7]....
        /*54a8*/ 	.word	0x00027890
        /*54ac*/ 	.word	0x000000ff
        /*54b0*/ 	.word	0x00000000
        /*54b4*/ 	.short	0x010a
        /*54b6*/ 	.byte	0x0b
	.zero		1


	//----- nvinfo : EIATTR_NUM_MBARRIERS
	.align		4
.L_56:
        /*54b8*/ 	.byte	0x03, 0x38
        /*54ba*/ 	.short	0x0002


	//----- nvinfo : EIATTR_EXIT_INSTR_OFFSETS
	.align		4
        /*54bc*/ 	.byte	0x04, 0x1c
        /*54be*/ 	.short	(.L_58 - .L_57)


	//   ....[0]....
.L_57:
        /*54c0*/ 	.word	0x00027850


	//----- nvinfo : EIATTR_REQNTID
	.align		4
.L_58:
        /*54c4*/ 	.byte	0x04, 0x10
        /*54c6*/ 	.short	(.L_60 - .L_59)
.L_59:
        /*54c8*/ 	.word	0x00000080
        /*54cc*/ 	.word	0x00000001
        /*54d0*/ 	.word	0x00000001


	//----- nvinfo : EIATTR_CRS_STACK_SIZE
	.align		4
.L_60:
        /*54d4*/ 	.byte	0x04, 0x1e
        /*54d6*/ 	.short	(.L_62 - .L_61)
.L_61:
        /*54d8*/ 	.word	0x00000000


	//----- nvinfo : EIATTR_CBANK_PARAM_SIZE
	.align		4
.L_62:
        /*54dc*/ 	.byte	0x03, 0x19
        /*54de*/ 	.short	0x0050


	//----- nvinfo : EIATTR_PARAM_CBANK
	.align		4
        /*54e0*/ 	.byte	0x04, 0x0a
        /*54e2*/ 	.short	(.L_64 - .L_63)
	.align		4
.L_63:
        /*54e4*/ 	.word	index@(.nv.constant0.matmul_kernel)
        /*54e8*/ 	.short	0x0380
        /*54ea*/ 	.short	0x0050


	//----- nvinfo : EIATTR_SW_WAR
	.align		4
.L_64:
        /*54ec*/ 	.byte	0x04, 0x36
        /*54ee*/ 	.short	(.L_66 - .L_65)
.L_65:
        /*54f0*/ 	.word	0x00000008
.L_66:


//--------------------- .nv.compat                --------------------------
	.section	.nv.compat,"",@"SHT_CUDA_COMPAT_INFO"
	.align	4
        /*0000*/ 	.byte	0x02, 0x02, 0x02, 0x00, 0x02, 0x05, 0x05, 0x00, 0x02, 0x03, 0x00, 0x00, 0x02, 0x06, 0x01, 0x00


//--------------------- .nv.callgraph             --------------------------
	.section	.nv.callgraph,"",@"SHT_CUDA_CALLGRAPH"
	.align	4
	.sectionentsize	8
	.align		4
        /*0000*/ 	.word	0x00000000
	.align		4
        /*0004*/ 	.word	0xffffffff
	.align		4
        /*0008*/ 	.word	0x00000000
	.align		4
        /*000c*/ 	.word	0xfffffffe
	.align		4
        /*0010*/ 	.word	0x00000000
	.align		4
        /*0014*/ 	.word	0xfffffffd
	.align		4
        /*0018*/ 	.word	0x00000000
	.align		4
        /*001c*/ 	.word	0xfffffffc


//--------------------- .text.matmul_kernel       --------------------------
	.section	.text.matmul_kernel,"ax",@progbits
	.align	128
        .global         matmul_kernel
        .type           matmul_kernel,@function
        .size           matmul_kernel,(.L_x_20 - matmul_kernel)
        .other          matmul_kernel,@"STO_CUDA_ENTRY STV_DEFAULT"
matmul_kernel:
.text.matmul_kernel:
[----:B------:R-:W0:Y:S01]  /*0000*/  LDC R1, c[0x0][0x37c] ;  /* 0x0000df00ff017b82 */ /* 0x000e220000000800 */
[----:B------:R-:W1:Y:S01]  /*0010*/  S2R R0, SR_TID.X ;  /* 0x0000000000007919 */ /* 0x000e620000002100 */
[----:B0-----:R-:W-:Y:S01]  /*0020*/  VIADD R1, R1, 0xfffff790 ;  /* 0xfffff79001017836 */ /* 0x001fe20000000000 */
[----:B------:R-:W0:Y:S01]  /*0030*/  LDCU.64 UR22, c[0x0][0x358] ;  /* 0x00006b00ff1677ac */ /* 0x000e220008000a00 */
[----:B-1----:R-:W-:-:S13]  /*0040*/  ISETP.GE.U32.AND P0, PT, R0, 0x20, PT ;  /* 0x000000200000780c */ /* 0x002fda0003f06070 */
[----:B------:R-:W-:Y:S02]  /*0050*/  VOTEU.ANY UP0, P0 ;  /* 0x0000000000ff7886 */ /* 0x000fe40000000100 */
[----:B------:R-:W-:Y:S05]  /*0060*/  BRA.U UP0, `(.L_x_0) ;  /* 0x0000000100b87547 */ /* 0x000fea000b800000 */
[----:B------:R-:W1:Y:S01]  /*0070*/  S2UR UR6, SR_CgaCtaId ;  /* 0x00000000000679c3 */ /* 0x000e620000008800 */
[----:B------:R-:W-:Y:S01]  /*0080*/  NOP ;  /* 0x0000000000007918 */ /* 0x000fe20000000000 */
[----:B------:R-:W-:Y:S02]  /*0090*/  UMOV UR4, 0x40 ;  /* 0x0000004000047882 */ /* 0x000fe40000000000 */
[----:B-1----:R-:W-:-:S09]  /*00a0*/  ULEA UR4, UR6, UR4, 0x18 ;  /* 0x0000000406047291 */ /* 0x002fd2000f8ec0ff */
[----:B------:R-:W1:Y:S01]  /*00b0*/  LDS.U8 R0, [UR4] ;  /* 0x00000004ff007984 */ /* 0x000e620008000000 */
[----:B------:R-:W-:Y:S02]  /*00c0*/  UMOV UR4, 0x400 ;  /* 0x0000040000047882 */ /* 0x000fe40000000000 */
[----:B------:R-:W-:Y:S01]  /*00d0*/  ULEA UR4, UR6, UR4, 0x18 ;  /* 0x0000000406047291 */ /* 0x000fe2000f8ec0ff */
[----:B-1----:R-:W-:-:S13]  /*00e0*/  ISETP.NE.AND P0, PT, R0, RZ, PT ;  /* 0x000000ff0000720c */ /* 0x002fda0003f05270 */
[----:B------:R-:W-:Y:S05]  /*00f0*/  @P0 BRA `(.L_x_1) ;  /* 0x00000000007c0947 */ /* 0x000fea0003800000 */
[----:B------:R-:W-:-:S13]  /*0100*/  ELECT P0, URZ, PT ;  /* 0x0000000000ff782f */ /* 0x000fda0003800000 */
[----:B------:R-:W-:Y:S05]  /*0110*/  @!P0 BRA `(.L_x_2) ;  /* 0x0000000000848947 */ /* 0x000fea0003800000 */
[----:B------:R-:W-:Y:S01]  /*0120*/  UMOV UR5, 0x10 ;  /* 0x0000001000057882 */ /* 0x000fe20000000000 */
[----:B------:R-:W-:Y:S02]  /*0130*/  IMAD.MOV.U32 R4, RZ, RZ, 0x1 ;  /* 0x00000001ff047424 */ /* 0x000fe400078e00ff */
[----:B------:R-:W-:Y:S02]  /*0140*/  IMAD.MOV.U32 R5, RZ, RZ, 0xffff ;  /* 0x0000ffffff057424 */ /* 0x000fe400078e00ff */
[----:B------:R-:W-:Y:S04]  /*0150*/  DEPBAR.LE SB1, 0x36 ;  /* 0x00009d800000791a */ /* 0x000fe80000000000 */
[----:B------:R-:W1:Y:S02]  /*0160*/  UTCATOMSWS.FIND_AND_SET.ALIGN UP1, UR5, UR5 ;  /* 0x00000005000575e3 */ /* 0x000e640008020800 */
[----:B-1----:R-:W-:-:S04]  /*0170*/  PLOP3.LUT P0, PT, PT, PT, UP1, 0x80, 0x8 ;  /* 0x000000000008781c */ /* 0x002fc80003f0f018 */
[----:B------:R-:W-:-:S04]  /*0180*/  SEL R0, RZ, 0xffffffff, !P0 ;  /* 0xffffffffff007807 */ /* 0x000fc80004000000 */
[----:B------:R-:W-:Y:S01]  /*0190*/  ISETP.NE.AND P0, PT, R0, RZ, PT ;  /* 0x000000ff0000720c */ /* 0x000fe20003f05270 */
[----:B------:R-:W-:-:S12]  /*01a0*/  IMAD.U32 R0, RZ, RZ, UR5 ;  /* 0x00000005ff007e24 */ /* 0x000fd8000f8e00ff */
[----:B------:R-:W-:Y:S05]  /*01b0*/  @P0 BRA `(.L_x_3) ;  /* 0x0000000000240947 */ /* 0x000fea0003800000 */
.L_x_4:
[----:B------:R-:W-:Y:S05]  /*01c0*/  NANOSLEEP 0x64 ;  /* 0x000000640000795d */ /* 0x000fea0003800000 */
[----:B------:R-:W-:-:S05]  /*01d0*/  UMOV UR5, 0x10 ;  /* 0x0000001000057882 */ /* 0x000fca0000000000 */
[----:B------:R-:W-:Y:S04]  /*01e0*/  DEPBAR.LE SB1, 0x36 ;  /* 0x00009d800000791a */ /* 0x000fe80000000000 */
[----:B------:R-:W1:Y:S02]  /*01f0*/  UTCATOMSWS.FIND_AND_SET.ALIGN UP1, UR5, UR5 ;  /* 0x00000005000575e3 */ /* 0x000e640008020800 */
[----:B-1----:R-:W-:-:S04]  /*0200*/  PLOP3.LUT P0, PT, PT, PT, UP1, 0x80, 0x8 ;  /* 0x000000000008781c */ /* 0x002fc80003f0f018 */
[----:B------:R-:W-:-:S04]  /*0210*/  SEL R0, RZ, 0xffffffff, !P0 ;  /* 0xffffffffff007807 */ /* 0x000fc80004000000 */
[----:B------:R-:W-:Y:S01]  /*0220*/  ISETP.NE.AND P0, PT, R0, RZ, PT ;  /* 0x000000ff0000720c */ /* 0x000fe20003f05270 */
[----:B------:R-:W-:-:S12]  /*0230*/  IMAD.U32 R0, RZ, RZ, UR5 ;  /* 0x00000005ff007e24 */ /* 0x000fd8000f8e00ff */
[----:B------:R-:W-:Y:S05]  /*0240*/  @!P0 BRA `(.L_x_4) ;  /* 0xfffffffc00dc8947 */ /* 0x000fea000383ffff */
.L_x_3:
[C---:B------:R-:W-:Y:S01]  /*0250*/  VIADD R3, R0.reuse, 0x10 ;  /* 0x0000001000037836 */ /* 0x040fe20000000000 */
[----:B------:R-:W-:Y:S01]  /*0260*/  UMOV UR5, 0x50 ;  /* 0x0000005000057882 */ /* 0x000fe20000000000 */
[----:B------:R-:W-:Y:S01]  /*0270*/  SHF.L.U32 R2, R5, R0, RZ ;  /* 0x0000000005027219 */ /* 0x000fe200000006ff */
[----:B------:R-:W-:Y:S01]  /*0280*/  ULEA UR5, UR6, UR5, 0x18 ;  /* 0x0000000506057291 */ /* 0x000fe2000f8ec0ff */
[----:B------:R-:W-:Y:S01]  /*0290*/  IMAD.SHL.U32 R0, R0, 0x20, RZ ;  /* 0x0000002000007824 */ /* 0x000fe200078e00ff */
[----:B------:R-:W-:-:S04]  /*02a0*/  SHF.L.U32 R3, R4, R3, RZ ;  /* 0x0000000304037219 */ /* 0x000fc800000006ff */
[----:B------:R-:W-:-:S05]  /*02b0*/  LOP3.LUT R2, R3, R2, RZ, 0xfc, !PT ;  /* 0x0000000203027212 */ /* 0x000fca00078efcff */
[----:B------:R1:W-:Y:S04]  /*02c0*/  ATOMS.OR RZ, [UR5], R2 ;  /* 0x00000002ffff798c */ /* 0x0003e8000b000005 */
[----:B------:R1:W-:Y:S01]  /*02d0*/  STS [UR4], R0 ;  /* 0x00000000ff007988 */ /* 0x0003e20008000804 */
[----:B------:R-:W-:Y:S05]  /*02e0*/  BRA `(.L_x_2) ;  /* 0x0000000000107947 */ /* 0x000fea0003800000 */
.L_x_1:
[----:B------:R-:W-:Y:S01]  /*02f0*/  IMAD.MOV.U32 R0, RZ, RZ, -0x1 ;  /* 0xffffffffff007424 */ /* 0x000fe200078e00ff */
[----:B------:R-:W-:-:S04]  /*0300*/  MOV R2, 0x330 ;  /* 0x0000033000027802 */ /* 0x000fc80000000f00 */
[----:B------:R1:W-:Y:S03]  /*0310*/  STS [UR4], R0 ;  /* 0x00000000ff007988 */ /* 0x0003e60008000804 */
[----:B01----:R-:W-:Y:S05]  /*0320*/  CALL.REL.NOINC `($__internal_1_$__cuda_sm10x_tcgen05_guardrail_trap_phase_invalid_during_alloc) ;  /* 0x0000027400707944 */ /* 0x003fea0003c00000 */
.L_x_2:
[----:B------:R-:W-:Y:S05]  /*0330*/  WARPSYNC.ALL ;  /* 0x0000000000007948 */ /* 0x000fea0003800000 */
[----:B------:R-:W-:Y:S01]  /*0340*/  NOP ;  /* 0x0000000000007918 */ /* 0x000fe20000000000 */
.L_x_0:
[----:B------:R-:W2:Y:S01]  /*0350*/  LDC.64 R32, c[0x0][0x398] ;  /* 0x0000e600ff207b82 */ /* 0x000ea20000000a00 */
[----:B------:R-:W3:Y:S01]  /*0360*/  S2R R5, SR_CTAID.X ;  /* 0x0000000000057919 */ /* 0x000ee20000002500 */
[----:B------:R-:W-:Y:S01]  /*0370*/  UMOV UR10, 0x400 ;  /* 0x00000400000a7882 */ /* 0x000fe20000000000 */
[----:B------:R-:W4:Y:S01]  /*0380*/  LDCU UR14, c[0x0][0x3a4] ;  /* 0x00007480ff0e77ac */ /* 0x000f220008000800 */
[----:B------:R-:W5:Y:S01]  /*0390*/  S2R R13, SR_TID.X ;  /* 0x00000000000d7919 */ /* 0x000f620000002100 */
[----:B------:R-:W1:Y:S03]  /*03a0*/  LDCU.64 UR6, c[0x0][0x3a8] ;  /* 0x00007500ff0677ac */ /* 0x000e660008000a00 */
[----:B------:R-:W0:Y:S01]  /*03b0*/  S2UR UR5, SR_CgaCtaId ;  /* 0x00000000000579c3 */ /* 0x000e220000008800 */
[----:B------:R-:W0:Y:S01]  /*03c0*/  LDCU.128 UR16, c[0x0][0x380] ;  /* 0x00007000ff1077ac */ /* 0x000e220008000c00 */
[----:B------:R-:W-:-:S06]  /*03d0*/  UMOV UR12, 0x1 ;  /* 0x00000001000c7882 */ /* 0x000fcc0000000000 */
[----:B------:R-:W1:Y:S02]  /*03e0*/  LDC R25, c[0x0][0x3a0] ;  /* 0x0000e800ff197b82 */ /* 0x000e640000000800 */
[----:B-12---:R-:W-:Y:S01]  /*03f0*/  VIADD R0, R33, 0x7f ;  /* 0x0000007f21007836 */ /* 0x006fe20000000000 */
[----:B------:R-:W-:-:S04]  /*0400*/  IABS R29, R33 ;  /* 0x00000021001d7213 */ /* 0x000fc80000000000 */
[----:B------:R-:W-:Y:S01]  /*0410*/  SHF.R.S32.HI R3, RZ, 0x1f, R0 ;  /* 0x0000001fff037819 */ /* 0x000fe20000011400 */
[----:B0-----:R-:W-:-:S03]  /*0420*/  ULEA UR10, UR5, UR10, 0x18 ;  /* 0x0000000a050a7291 */ /* 0x001fc6000f8ec0ff */
[----:B------:R-:W-:Y:S02]  /*0430*/  LEA.HI R3, R3, R0, RZ, 0x7 ;  /* 0x0000000003037211 */ /* 0x000fe400078f38ff */
[----:B---3--:R-:W-:Y:S01]  /*0440*/  IABS R8, R5 ;  /* 0x0000000500087213 */ /* 0x008fe20000000000 */
[----:B------:R-:W-:Y:S01]  /*0450*/  UIADD3 UR11, UPT, UPT, UR10, 0xa000, URZ ;  /* 0x0000a0000a0b7890 */ /* 0x000fe2000fffe0ff */
[----:B------:R-:W-:Y:S02]  /*0460*/  SHF.R.S32.HI R3, RZ, 0x7, R3 ;  /* 0x00000007ff037819 */ /* 0x000fe40000011403 */
[----:B-----5:R-:W-:Y:S01]  /*0470*/  SHF.R.U32.HI R31, RZ, 0x5, R13 ;  /* 0x00000005ff1f7819 */ /* 0x020fe2000001160d */
[----:B------:R-:W-:Y:S01]  /*0480*/  VIADD R14, R25, 0xffffffe2 ;  /* 0xffffffe2190e7836 */ /* 0x000fe20000000000 */
[----:B------:R-:W-:Y:S01]  /*0490*/  LOP3.LUT R16, R13, 0x7f, RZ, 0xc0, !PT ;  /* 0x0000007f0d107812 */ /* 0x000fe200078ec0ff */
[----:B------:R-:W-:Y:S01]  /*04a0*/  IMAD.SHL.U32 R4, R3, 0x8, RZ ;  /* 0x0000000803047824 */ /* 0x000fe200078e00ff */
[----:B------:R-:W-:-:S04]  /*04b0*/  SGXT.U32 R31, R31, 0x2 ;  /* 0x000000021f1f781a */ /* 0x000fc80000000000 */
[-C--:B------:R-:W-:Y:S02]  /*04c0*/  IABS R7, R4.reuse ;  /* 0x0000000400077213 */ /* 0x080fe40000000000 */
[----:B------:R-:W-:Y:S02]  /*04d0*/  IABS R10, R4 ;  /* 0x00000004000a7213 */ /* 0x000fe40000000000 */
[----:B------:R-:W0:Y:S08]  /*04e0*/  I2F.RP R0, R7 ;  /* 0x0000000700007306 */ /* 0x000e300000209400 */
[----:B0-----:R-:W0:Y:S02]  /*04f0*/  MUFU.RCP R0, R0 ;  /* 0x0000000000007308 */ /* 0x001e240000001000 */
[----:B0-----:R-:W-:-:S02]  /*0500*/  VIADD R2, R0, 0xffffffe ;  /* 0x0ffffffe00027836 */ /* 0x001fc40000000000 */
[----:B------:R-:W-:-:S04]  /*0510*/  IMAD.MOV R0, RZ, RZ, -R10 ;  /* 0x000000ffff007224 */ /* 0x000fc800078e0a0a */
[----:B------:R0:W1:Y:S02]  /*0520*/  F2I.FTZ.U32.TRUNC.NTZ R3, R2 ;  /* 0x0000000200037305 */ /* 0x000064000021f000 */
[----:B0-----:R-:W-:Y:S02]  /*0530*/  IMAD.MOV.U32 R2, RZ, RZ, RZ ;  /* 0x000000ffff027224 */ /* 0x001fe400078e00ff */
[----:B-1----:R-:W-:-:S04]  /*0540*/  IMAD.MOV R6, RZ, RZ, -R3 ;  /* 0x000000ffff067224 */ /* 0x002fc800078e0a03 */
[----:B------:R-:W-:Y:S02]  /*0550*/  IMAD R9, R6, R7, RZ ;  /* 0x0000000706097224 */ /* 0x000fe400078e02ff */
[----:B------:R-:W-:Y:S02]  /*0560*/  IMAD.MOV.U32 R6, RZ, RZ, R8 ;  /* 0x000000ffff067224 */ /* 0x000fe400078e0008 */
[----:B------:R-:W-:-:S06]  /*0570*/  IMAD.HI.U32 R3, R3, R9, R2 ;  /* 0x0000000903037227 */ /* 0x000fcc00078e0002 */
[----:B------:R-:W-:-:S04]  /*0580*/  IMAD.HI.U32 R3, R3, R6, RZ ;  /* 0x0000000603037227 */ /* 0x000fc800078e00ff */
[----:B------:R-:W-:Y:S01]  /*0590*/  IMAD R0, R3, R0, R6 ;  /* 0x0000000003007224 */ /* 0x000fe200078e0206 */
[----:B------:R-:W-:Y:S04]  /*05a0*/  BAR.SYNC.DEFER_BLOCKING 0x0 ;  /* 0x0000000000007b1d */ /* 0x000fe80000010000 */
[----:B------:R-:W-:-:S13]  /*05b0*/  ISETP.GT.U32.AND P1, PT, R7, R0, PT ;  /* 0x000000000700720c */ /* 0x000fda0003f24070 */
[----:B------:R-:W-:Y:S02]  /*05c0*/  @!P1 IMAD.IADD R0, R0, 0x1, -R7 ;  /* 0x0000000100009824 */ /* 0x000fe400078e0a07 */
[----:B------:R-:W-:Y:S01]  /*05d0*/  @!P1 VIADD R3, R3, 0x1 ;  /* 0x0000000103039836 */ /* 0x000fe20000000000 */
[----:B------:R-:W-:Y:S02]  /*05e0*/  ISETP.NE.AND P1, PT, R4, RZ, PT ;  /* 0x000000ff0400720c */ /* 0x000fe40003f25270 */
[----:B------:R-:W-:Y:S02]  /*05f0*/  ISETP.GE.U32.AND P0, PT, R0, R7, PT ;  /* 0x000000070000720c */ /* 0x000fe40003f06070 */
[----:B------:R-:W-:-:S04]  /*0600*/  LOP3.LUT R0, R5, R4, RZ, 0x3c, !PT ;  /* 0x0000000405007212 */ /* 0x000fc800078e3cff */
[----:B------:R-:W-:Y:S01]  /*0610*/  ISETP.GE.AND P2, PT, R0, RZ, PT ;  /* 0x000000ff0000720c */ /* 0x000fe20003f46270 */
[----:B------:R-:W-:-:S06]  /*0620*/  VIADD R0, R32, 0x1ff ;  /* 0x000001ff20007836 */ /* 0x000fcc0000000000 */
[----:B------:R-:W-:-:S04]  /*0630*/  @P0 VIADD R3, R3, 0x1 ;  /* 0x0000000103030836 */ /* 0x000fc80000000000 */
[----:B------:R-:W-:Y:S01]  /*0640*/  IMAD.MOV.U32 R2, RZ, RZ, R3 ;  /* 0x000000ffff027224 */ /* 0x000fe200078e0003 */
[----:B------:R-:W-:-:S03]  /*0650*/  SHF.R.S32.HI R3, RZ, 0x1f, R0 ;  /* 0x0000001fff037819 */ /* 0x000fc60000011400 */
[----:B------:R-:W-:Y:S01]  /*0660*/  @!P2 IMAD.MOV R2, RZ, RZ, -R2 ;  /* 0x000000ffff02a224 */ /* 0x000fe200078e0a02 */
[----:B------:R-:W-:Y:S02]  /*0670*/  @!P1 LOP3.LUT R2, RZ, R4, RZ, 0x33, !PT ;  /* 0x00000004ff029212 */ /* 0x000fe400078e33ff */
[----:B------:R-:W-:-:S03]  /*0680*/  LEA.HI R3, R3, R0, RZ, 0x9 ;  /* 0x0000000003037211 */ /* 0x000fc600078f48ff */
[----:B------:R-:W-:Y:S02]  /*0690*/  IMAD.SHL.U32 R8, R2, 0x8, RZ ;  /* 0x0000000802087824 */ /* 0x000fe400078e00ff */
[----:B------:R-:W-:-:S03]  /*06a0*/  IMAD.MOV R2, RZ, RZ, -R2 ;  /* 0x000000ffff027224 */ /* 0x000fc600078e0a02 */
[----:B------:R-:W-:Y:S01]  /*06b0*/  LEA.HI.SX32 R3, R3, -R8, 0x17 ;  /* 0x8000000803037211 */ /* 0x000fe200078fbaff */
[----:B------:R-:W-:Y:S02]  /*06c0*/  IMAD R7, R4, R2, R5 ;  /* 0x0000000204077224 */ /* 0x000fe400078e0205 */
[----:B------:R-:W-:Y:S01]  /*06d0*/  IMAD.MOV.U32 R2, RZ, RZ, RZ ;  /* 0x000000ffff027224 */ /* 0x000fe200078e00ff */
[----:B------:R-:W-:Y:S02]  /*06e0*/  VIMNMX R10, PT, PT, R3, 0x8, PT ;  /* 0x00000008030a7848 */ /* 0x000fe40003fe0100 */
[----:B------:R-:W-:Y:S02]  /*06f0*/  IABS R4, R7 ;  /* 0x0000000700047213 */ /* 0x000fe40000000000 */
[----:B------:R-:W-:-:S04]  /*0700*/  IABS R6, R10 ;  /* 0x0000000a00067213 */ /* 0x000fc80000000000 */
[----:B------:R-:W0:Y:S08]  /*0710*/  I2F.RP R0, R6 ;  /* 0x0000000600007306 */ /* 0x000e300000209400 */
[----:B0-----:R-:W0:Y:S02]  /*0720*/  MUFU.RCP R0, R0 ;  /* 0x0000000000007308 */ /* 0x001e240000001000 */
[----:B0-----:R-:W-:-:S06]  /*0730*/  VIADD R3, R0, 0xffffffe ;  /* 0x0ffffffe00037836 */ /* 0x001fcc0000000000 */
[----:B------:R-:W0:Y:S02]  /*0740*/  F2I.FTZ.U32.TRUNC.NTZ R3, R3 ;  /* 0x0000000300037305 */ /* 0x000e24000021f000 */
[----:B0-----:R-:W-:-:S04]  /*0750*/  IMAD.MOV R9, RZ, RZ, -R3 ;  /* 0x000000ffff097224 */ /* 0x001fc800078e0a03 */
[----:B------:R-:W-:Y:S01]  /*0760*/  IMAD R5, R9, R6, RZ ;  /* 0x0000000609057224 */ /* 0x000fe200078e02ff */
[----:B------:R-:W-:-:S03]  /*0770*/  IABS R9, R10 ;  /* 0x0000000a00097213 */ /* 0x000fc60000000000 */
[----:B------:R-:W-:Y:S02]  /*0780*/  IMAD.HI.U32 R2, R3, R5, R2 ;  /* 0x0000000503027227 */ /* 0x000fe400078e0002 */
[----:B------:R-:W0:Y:S02]  /*0790*/  I2F.RP R5, R29 ;  /* 0x0000001d00057306 */ /* 0x000e240000209400 */
[----:B------:R-:W-:Y:S02]  /*07a0*/  IMAD.MOV.U32 R3, RZ, RZ, R4 ;  /* 0x000000ffff037224 */ /* 0x000fe400078e0004 */
[----:B------:R-:W-:Y:S02]  /*07b0*/  IMAD.MOV R4, RZ, RZ, -R9 ;  /* 0x000000ffff047224 */ /* 0x000fe400078e0a09 */
[----:B------:R-:W-:Y:S01]  /*07c0*/  IMAD.HI.U32 R0, R2, R3, RZ ;  /* 0x0000000302007227 */ /* 0x000fe200078e00ff */
[----:B------:R-:W-:Y:S01]  /*07d0*/  IABS R2, R32 ;  /* 0x0000002000027213 */ /* 0x000fe20000000000 */
[----:B------:R-:W1:Y:S02]  /*07e0*/  LDS R9, [UR10] ;  /* 0x0000000aff097984 */ /* 0x000e640008000800 */
[----:B------:R-:W-:-:S02]  /*07f0*/  IMAD R3, R0, R4, R3 ;  /* 0x0000000400037224 */ /* 0x000fc400078e0203 */
[----:B------:R-:W2:Y:S01]  /*0800*/  I2F.RP R4, R2 ;  /* 0x0000000200047306 */ /* 0x000ea20000209400 */
[----:B------:R-:W-:Y:S02]  /*0810*/  BAR.SYNC.DEFER_BLOCKING 0x0 ;  /* 0x0000000000007b1d */ /* 0x000fe40000010000 */
[----:B------:R-:W-:-:S05]  /*0820*/  ISETP.GT.U32.AND P1, PT, R6, R3, PT ;  /* 0x000000030600720c */ /* 0x000fca0003f24070 */
[----:B0-----:R-:W0:Y:S08]  /*0830*/  MUFU.RCP R5, R5 ;  /* 0x0000000500057308 */ /* 0x001e300000001000 */
[----:B------:R-:W-:Y:S01]  /*0840*/  @!P1 IMAD.IADD R3, R3, 0x1, -R6 ;  /* 0x0000000103039824 */ /* 0x000fe200078e0a06 */
[----:B--2---:R-:W2:Y:S01]  /*0850*/  MUFU.RCP R4, R4 ;  /* 0x0000000400047308 */ /* 0x004ea20000001000 */
[----:B------:R-:W-:Y:S01]  /*0860*/  @!P1 VIADD R0, R0, 0x1 ;  /* 0x0000000100009836 */ /* 0x000fe20000000000 */
[----:B------:R-:W-:-:S02]  /*0870*/  ISETP.NE.AND P1, PT, R10, RZ, PT ;  /* 0x000000ff0a00720c */ /* 0x000fc40003f25270 */
[----:B------:R-:W-:Y:S02]  /*0880*/  ISETP.GE.U32.AND P0, PT, R3, R6, PT ;  /* 0x000000060300720c */ /* 0x000fe40003f06070 */
[----:B------:R-:W-:Y:S01]  /*0890*/  LOP3.LUT R3, R7, R10, RZ, 0x3c, !PT ;  /* 0x0000000a07037212 */ /* 0x000fe200078e3cff */
[----:B0-----:R-:W-:-:S03]  /*08a0*/  VIADD R18, R5, 0xffffffe ;  /* 0x0ffffffe05127836 */ /* 0x001fc60000000000 */
[----:B------:R-:W-:Y:S01]  /*08b0*/  ISETP.GE.AND P2, PT, R3, RZ, PT ;  /* 0x000000ff0300720c */ /* 0x000fe20003f46270 */
[----:B------:R0:W3:Y:S06]  /*08c0*/  F2I.FTZ.U32.TRUNC.NTZ R19, R18 ;  /* 0x0000001200137305 */ /* 0x0000ec000021f000 */
[----:B------:R-:W-:Y:S02]  /*08d0*/  @P0 VIADD R0, R0, 0x1 ;  /* 0x0000000100000836 */ /* 0x000fe40000000000 */
[----:B--2---:R-:W-:Y:S01]  /*08e0*/  VIADD R5, R4, 0xffffffe ;  /* 0x0ffffffe04057836 */ /* 0x004fe20000000000 */
[----:B-1----:R-:W-:Y:S01]  /*08f0*/  R2UR UR8, R9 ;  /* 0x00000000090872ca */ /* 0x002fe200000e0000 */
[----:B0-----:R-:W-:-:S02]  /*0900*/  IMAD.MOV.U32 R18, RZ, RZ, RZ ;  /* 0x000000ffff127224 */ /* 0x001fc400078e00ff */
[----:B------:R-:W-:Y:S01]  /*0910*/  @!P2 IMAD.MOV R0, RZ, RZ, -R0 ;  /* 0x000000ffff00a224 */ /* 0x000fe200078e0a00 */
[----:B------:R-:W-:Y:S01]  /*0920*/  @!P1 LOP3.LUT R0, RZ, R10, RZ, 0x33, !PT ;  /* 0x0000000aff009212 */ /* 0x000fe200078e33ff */
[----:B------:R-:W0:Y:S01]  /*0930*/  F2I.FTZ.U32.TRUNC.NTZ R5, R5 ;  /* 0x0000000500057305 */ /* 0x000e22000021f000 */
[----:B---3--:R-:W-:-:S03]  /*0940*/  IMAD.MOV R4, RZ, RZ, -R19 ;  /* 0x000000ffff047224 */ /* 0x008fc600078e0a13 */
[----:B------:R-:W-:Y:S02]  /*0950*/  IMAD.SHL.U32 R53, R0, 0x80, RZ ;  /* 0x0000008000357824 */ /* 0x000fe400078e00ff */
[----:B------:R-:W-:Y:S01]  /*0960*/  IMAD R3, R4, R29, RZ ;  /* 0x0000001d04037224 */ /* 0x000fe200078e02ff */
[----:B------:R-:W-:Y:S02]  /*0970*/  SHF.R.U32.HI R4, RZ, 0x5, R13 ;  /* 0x00000005ff047819 */ /* 0x000fe4000001160d */
[----:B------:R-:W-:Y:S01]  /*0980*/  LOP3.LUT R31, R53, R31, RZ, 0xfc, !PT ;  /* 0x0000001f351f7212 */ /* 0x000fe200078efcff */
[----:B------:R-:W-:Y:S01]  /*0990*/  IMAD.HI.U32 R18, R19, R3, R18 ;  /* 0x0000000313127227 */ /* 0x000fe200078e0012 */
[----:B------:R-:W-:Y:S01]  /*09a0*/  R2UR UR13, R4 ;  /* 0x00000000040d72ca */ /* 0x000fe200000e0000 */
[----:B------:R1:W-:Y:S01]  /*09b0*/  STL [R1+0x700], R53 ;  /* 0x0007003501007387 */ /* 0x0003e20000100800 */
[----:B------:R-:W-:Y:S01]  /*09c0*/  IABS R37, R31 ;  /* 0x0000001f00257213 */ /* 0x000fe20000000000 */
[----:B------:R-:W-:Y:S01]  /*09d0*/  IMAD.MOV R3, RZ, RZ, -R0 ;  /* 0x000000ffff037224 */ /* 0x000fe200078e0a00 */
[C---:B------:R-:W-:Y:S01]  /*09e0*/  LOP3.LUT R68, R31.reuse, 0x4, RZ, 0xfc, !PT ;  /* 0x000000041f447812 */ /* 0x040fe200078efcff */
[----:B0-----:R-:W-:Y:S01]  /*09f0*/  IMAD.MOV R11, RZ, RZ, -R5 ;  /* 0x000000ffff0b7224 */ /* 0x001fe200078e0a05 */
[----:B------:R-:W-:Y:S01]  /*0a00*/  LOP3.LUT R72, R31, 0x10, RZ, 0xfc, !PT ;  /* 0x000000101f487812 */ /* 0x000fe200078efcff */
[----:B------:R-:W-:Y:S01]  /*0a10*/  IMAD.HI.U32 R0, R18, R37, RZ ;  /* 0x0000002512007227 */ /* 0x000fe200078e00ff */
[----:B------:R-:W-:-:S02]  /*0a20*/  IABS R36, R68 ;  /* 0x0000004400247213 */ /* 0x000fc40000000000 */
[C---:B------:R-:W-:Y:S01]  /*0a30*/  LOP3.LUT R70, R31.reuse, 0xc, RZ, 0xfc, !PT ;  /* 0x0000000c1f467812 */ /* 0x040fe200078efcff */
[----:B------:R-:W-:Y:S01]  /*0a40*/  IMAD R3, R10, R3, R7 ;  /* 0x000000030a037224 */ /* 0x000fe200078e0207 */
[----:B------:R-:W-:Y:S01]  /*0a50*/  LOP3.LUT R71, R31, 0x14, RZ, 0xfc, !PT ;  /* 0x000000141f477812 */ /* 0x000fe200078efcff */
[----:B------:R-:W-:Y:S01]  /*0a60*/  IMAD R7, R11, R2, RZ ;  /* 0x000000020b077224 */ /* 0x000fe200078e02ff */
[C---:B------:R-:W-:Y:S01]  /*0a70*/  LOP3.LUT R73, R31.reuse, 0x18, RZ, 0xfc, !PT ;  /* 0x000000181f497812 */ /* 0x040fe200078efcff */
[----:B------:R-:W-:Y:S01]  /*0a80*/  IMAD.MOV.U32 R4, RZ, RZ, RZ ;  /* 0x000000ffff047224 */ /* 0x000fe200078e00ff */
[----:B------:R-:W-:Y:S01]  /*0a90*/  IABS R40, R72 ;  /* 0x0000004800287213 */ /* 0x000fe20000000000 */
[----:B------:R-:W-:Y:S01]  /*0aa0*/  IMAD.MOV R6, RZ, RZ, -R0 ;  /* 0x000000ffff067224 */ /* 0x000fe200078e0a00 */
[----:B------:R-:W-:Y:S01]  /*0ab0*/  LOP3.LUT R69, R31, 0x8, RZ, 0xfc, !PT ;  /* 0x000000081f457812 */ /* 0x000fe200078efcff */
[----:B------:R-:W-:Y:S01]  /*0ac0*/  IMAD.HI.U32 R0, R5, R7, R4 ;  /* 0x0000000705007227 */ /* 0x000fe200078e0004 */
[----:B------:R-:W-:Y:S01]  /*0ad0*/  IABS R34, R70 ;  /* 0x0000004600227213 */ /* 0x000fe20000000000 */
[----:B------:R-:W-:Y:S01]  /*0ae0*/  USHF.L.U32 UR4, UR13, 0x15, URZ ;  /* 0x000000150d047899 */ /* 0x000fe200080006ff */
[----:B------:R-:W-:Y:S01]  /*0af0*/  IABS R39, R71 ;  /* 0x0000004700277213 */ /* 0x000fe20000000000 */
[----:B------:R-:W-:Y:S01]  /*0b00*/  IMAD.HI.U32 R4, R18, R36, RZ ;  /* 0x0000002412047227 */ /* 0x000fe200078e00ff */
[----:B------:R-:W-:Y:S01]  /*0b10*/  IABS R38, R73 ;  /* 0x0000004900267213 */ /* 0x000fe20000000000 */
[----:B------:R-:W-:Y:S01]  /*0b20*/  ULOP3.LUT UR4, UR4, 0x600000, URZ, 0xc0, !UPT ;  /* 0x0060000004047892 */ /* 0x000fe2000f8ec0ff */
[----:B------:R-:W-:Y:S01]  /*0b30*/  IABS R35, R69 ;  /* 0x0000004500237213 */ /* 0x000fe20000000000 */
[----:B------:R-:W-:Y:S01]  /*0b40*/  IMAD.MOV R4, RZ, RZ, -R4 ;  /* 0x000000ffff047224 */ /* 0x000fe200078e0a04 */
[C---:B------:R-:W-:Y:S01]  /*0b50*/  LOP3.LUT R76, R31.reuse, 0x28, RZ, 0xfc, !PT ;  /* 0x000000281f4c7812 */ /* 0x040fe200078efcff */
[----:B------:R-:W-:Y:S01]  /*0b60*/  IMAD.IADD R3, R8, 0x1, R3 ;  /* 0x0000000108037824 */ /* 0x000fe200078e0203 */
[----:B------:R-:W-:Y:S01]  /*0b70*/  LOP3.LUT R74, R31, 0x20, RZ, 0xfc, !PT ;  /* 0x000000201f4a7812 */ /* 0x000fe200078efcff */
[----:B------:R-:W-:Y:S01]  /*0b80*/  IMAD R37, R29, R6, R37 ;  /* 0x000000061d257224 */ /* 0x000fe200078e0225 */
[C---:B------:R-:W-:Y:S01]  /*0b90*/  LOP3.LUT R77, R31.reuse, 0x24, RZ, 0xfc, !PT ;  /* 0x000000241f4d7812 */ /* 0x040fe200078efcff */
[C---:B------:R-:W-:Y:S01]  /*0ba0*/  IMAD.HI.U32 R7, R18.reuse, R40, RZ ;  /* 0x0000002812077227 */ /* 0x040fe200078e00ff */
[C---:B------:R-:W-:Y:S01]  /*0bb0*/  LOP3.LUT R79, R31.reuse, 0x2c, RZ, 0xfc, !PT ;  /* 0x0000002c1f4f7812 */ /* 0x040fe200078efcff */
[----:B------:R-:W-:Y:S01]  /*0bc0*/  UIADD3 UR9, UPT, UPT, UR8, UR4, URZ ;  /* 0x0000000408097290 */ /* 0x000fe2000fffe0ff */
[----:B------:R-:W-:Y:S01]  /*0bd0*/  LOP3.LUT R86, R31, 0x30, RZ, 0xfc, !PT ;  /* 0x000000301f567812 */ /* 0x000fe200078efcff */
[----:B------:R-:W-:Y:S01]  /*0be0*/  IMAD R36, R29, R4, R36 ;  /* 0x000000041d247224 */ /* 0x000fe200078e0224 */
[----:B------:R-:W-:Y:S01]  /*0bf0*/  IABS R41, R76 ;  /* 0x0000004c00297213 */ /* 0x000fe20000000000 */
[----:B------:R-:W-:Y:S01]  /*0c00*/  IMAD.HI.U32 R6, R18, R34, RZ ;  /* 0x0000002212067227 */ /* 0x000fe200078e00ff */
[----:B------:R-:W-:-:S02]  /*0c10*/  IABS R43, R74 ;  /* 0x0000004a002b7213 */ /* 0x000fc40000000000 */
[----:B------:R-:W-:Y:S01]  /*0c20*/  IABS R42, R77 ;  /* 0x0000004d002a7213 */ /* 0x000fe20000000000 */
[C---:B------:R-:W-:Y:S01]  /*0c30*/  IMAD.HI.U32 R8, R18.reuse, R39, RZ ;  /* 0x0000002712087227 */ /* 0x040fe200078e00ff */
[----:B------:R-:W-:Y:S02]  /*0c40*/  IABS R45, R79 ;  /* 0x0000004f002d7213 */ /* 0x000fe40000000000 */
[----:B------:R-:W-:Y:S01]  /*0c50*/  IABS R44, R86 ;  /* 0x00000056002c7213 */ /* 0x000fe20000000000 */
[C---:B------:R-:W-:Y:S01]  /*0c60*/  IMAD.HI.U32 R4, R18.reuse, R38, RZ ;  /* 0x0000002612047227 */ /* 0x040fe200078e00ff */
[C---:B------:R-:W-:Y:S02]  /*0c70*/  LOP3.LUT R80, R31.reuse, 0x34, RZ, 0xfc, !PT ;  /* 0x000000341f507812 */ /* 0x040fe400078efcff */
[C---:B------:R-:W-:Y:S01]  /*0c80*/  LOP3.LUT R26, R31.reuse, 0x40, RZ, 0xfc, !PT ;  /* 0x000000401f1a7812 */ /* 0x040fe200078efcff */
[----:B------:R-:W-:Y:S01]  /*0c90*/  IMAD.MOV R7, RZ, RZ, -R7 ;  /* 0x000000ffff077224 */ /* 0x000fe200078e0a07 */
[----:B------:R-:W-:Y:S01]  /*0ca0*/  LOP3.LUT R27, R31, 0x38, RZ, 0xfc, !PT ;  /* 0x000000381f1b7812 */ /* 0x000fe200078efcff */
[----:B------:R-:W-:Y:S01]  /*0cb0*/  IMAD.HI.U32 R5, R18, R35, RZ ;  /* 0x0000002312057227 */ /* 0x000fe200078e00ff */
[----:B------:R-:W-:-:S02]  /*0cc0*/  IABS R52, R80 ;  /* 0x0000005000347213 */ /* 0x000fc40000000000 */
[----:B------:R-:W-:Y:S01]  /*0cd0*/  IABS R47, R26 ;  /* 0x0000001a002f7213 */ /* 0x000fe20000000000 */
[----:B------:R-:W-:Y:S01]  /*0ce0*/  IMAD.MOV R6, RZ, RZ, -R6 ;  /* 0x000000ffff067224 */ /* 0x000fe200078e0a06 */
[----:B------:R-:W-:Y:S01]  /*0cf0*/  LOP3.LUT R67, R31, 0x44, RZ, 0xfc, !PT ;  /* 0x000000441f437812 */ /* 0x000fe200078efcff */
[----:B------:R-:W-:Y:S01]  /*0d00*/  IMAD.MOV R8, RZ, RZ, -R8 ;  /* 0x000000ffff087224 */ /* 0x000fe200078e0a08 */
[----:B------:R-:W-:Y:S01]  /*0d10*/  IABS R48, R27 ;  /* 0x0000001b00307213 */ /* 0x000fe20000000000 */
[----:B------:R-:W-:Y:S01]  /*0d20*/  IMAD.MOV R4, RZ, RZ, -R4 ;  /* 0x000000ffff047224 */ /* 0x000fe200078e0a04 */
[----:B------:R-:W-:Y:S01]  /*0d30*/  IABS R46, R67 ;  /* 0x00000043002e7213 */ /* 0x000fe20000000000 */
[----:B------:R-:W-:Y:S01]  /*0d40*/  IMAD R40, R29, R7, R40 ;  /* 0x000000071d287224 */ /* 0x000fe200078e0228 */
[C---:B------:R-:W-:Y:S01]  /*0d50*/  LOP3.LUT R22, R31.reuse, 0x48, RZ, 0xfc, !PT ;  /* 0x000000481f167812 */ /* 0x040fe200078efcff */
[----:B------:R-:W-:Y:S01]  /*0d60*/  IMAD.MOV R10, RZ, RZ, -R5 ;  /* 0x000000ffff0a7224 */ /* 0x000fe200078e0a05 */
[----:B------:R-:W-:Y:S01]  /*0d70*/  LOP3.LUT R24, R31, 0x4c, RZ, 0xfc, !PT ;  /* 0x0000004c1f187812 */ /* 0x000fe200078efcff */
[C---:B------:R-:W-:Y:S01]  /*0d80*/  IMAD R34, R29.reuse, R6, R34 ;  /* 0x000000061d227224 */ /* 0x040fe200078e0222 */
[----:B------:R-:W-:Y:S01]  /*0d90*/  IABS R59, R22 ;  /* 0x00000016003b7213 */ /* 0x000fe20000000000 */
[----:B------:R-:W-:Y:S01]  /*0da0*/  IMAD R39, R29, R8, R39 ;  /* 0x000000081d277224 */ /* 0x000fe200078e0227 */
[----:B------:R-:W-:Y:S01]  /*0db0*/  IABS R58, R24 ;  /* 0x00000018003a7213 */ /* 0x000fe20000000000 */
[----:B------:R-:W-:Y:S01]  /*0dc0*/  IMAD.HI.U32 R7, R18, R41, RZ ;  /* 0x0000002912077227 */ /* 0x000fe200078e00ff */
[----:B------:R-:W-:-:S02]  /*0dd0*/  LOP3.LUT R51, R31, 0x58, RZ, 0xfc, !PT ;  /* 0x000000581f337812 */ /* 0x000fc400078efcff */
[----:B------:R-:W-:Y:S01]  /*0de0*/  LOP3.LUT R66, R31, 0x50, RZ, 0xfc, !PT ;  /* 0x000000501f427812 */ /* 0x000fe200078efcff */
[----:B------:R-:W-:Y:S01]  /*0df0*/  IMAD R38, R29, R4, R38 ;  /* 0x000000041d267224 */ /* 0x000fe200078e0226 */
[C---:B------:R-:W-:Y:S01]  /*0e00*/  LOP3.LUT R23, R31.reuse, 0x54, RZ, 0xfc, !PT ;  /* 0x000000541f177812 */ /* 0x040fe200078efcff */
[C---:B------:R-:W-:Y:S01]  /*0e10*/  IMAD.HI.U32 R5, R18.reuse, R43, RZ ;  /* 0x0000002b12057227 */ /* 0x040fe200078e00ff */
[----:B------:R-:W-:Y:S02]  /*0e20*/  IABS R61, R51 ;  /* 0x00000033003d7213 */ /* 0x000fe40000000000 */
[----:B------:R-:W-:Y:S01]  /*0e30*/  IABS R57, R66 ;  /* 0x0000004200397213 */ /* 0x000fe20000000000 */
[C---:B------:R-:W-:Y:S01]  /*0e40*/  IMAD.HI.U32 R6, R18.reuse, R42, RZ ;  /* 0x0000002a12067227 */ /* 0x040fe200078e00ff */
[----:B------:R-:W-:Y:S02]  /*0e50*/  IABS R62, R23 ;  /* 0x00000017003e7213 */ /* 0x000fe40000000000 */
[C---:B------:R-:W-:Y:S01]  /*0e60*/  LOP3.LUT R49, R31.reuse, 0x60, RZ, 0xfc, !PT ;  /* 0x000000601f317812 */ /* 0x040fe200078efcff */
[----:B------:R-:W-:Y:S01]  /*0e70*/  IMAD.HI.U32 R8, R18, R45, RZ ;  /* 0x0000002d12087227 */ /* 0x000fe200078e00ff */
[----:B------:R-:W-:-:S02]  /*0e80*/  LOP3.LUT R50, R31, 0x64, RZ, 0xfc, !PT ;  /* 0x000000641f327812 */ /* 0x000fc400078efcff */
[----:B------:R-:W-:Y:S01]  /*0e90*/  IABS R60, R49 ;  /* 0x00000031003c7213 */ /* 0x000fe20000000000 */
[----:B------:R-:W-:Y:S01]  /*0ea0*/  IMAD.HI.U32 R4, R18, R44, RZ ;  /* 0x0000002c12047227 */ /* 0x000fe200078e00ff */
[----:B------:R-:W-:Y:S02]  /*0eb0*/  IABS R64, R50 ;  /* 0x0000003200407213 */ /* 0x000fe40000000000 */
[----:B------:R-:W-:Y:S01]  /*0ec0*/  LOP3.LUT R82, R31, 0x68, RZ, 0xfc, !PT ;  /* 0x000000681f527812 */ /* 0x000fe200078efcff */
[----:B------:R-:W-:Y:S02]  /*0ed0*/  IMAD R35, R29, R10, R35 ;  /* 0x0000000a1d237224 */ /* 0x000fe400078e0223 */
[----:B------:R-:W-:Y:S01]  /*0ee0*/  IMAD.MOV R12, RZ, RZ, -R7 ;  /* 0x000000ffff0c7224 */ /* 0x000fe200078e0a07 */
[----:B------:R-:W-:Y:S01]  /*0ef0*/  IABS R63, R82 ;  /* 0x00000052003f7213 */ /* 0x000fe20000000000 */
[----:B------:R-:W-:Y:S02]  /*0f00*/  IMAD.MOV R10, RZ, RZ, -R5 ;  /* 0x000000ffff0a7224 */ /* 0x000fe400078e0a05 */
[----:B------:R-:W-:-:S02]  /*0f10*/  IMAD.MOV R6, RZ, RZ, -R6 ;  /* 0x000000ffff067224 */ /* 0x000fc400078e0a06 */
[----:B------:R-:W-:Y:S02]  /*0f20*/  IMAD.MOV R8, RZ, RZ, -R8 ;  /* 0x000000ffff087224 */ /* 0x000fe400078e0a08 */
[----:B------:R-:W-:Y:S02]  /*0f30*/  IMAD.MOV R7, RZ, RZ, -R4 ;  /* 0x000000ffff077224 */ /* 0x000fe400078e0a04 */
[----:B------:R-:W-:-:S04]  /*0f40*/  IMAD.HI.U32 R5, R18, R52, RZ ;  /* 0x0000003412057227 */ /* 0x000fc800078e00ff */
[----:B------:R-:W-:-:S04]  /*0f50*/  IMAD.HI.U32 R4, R18, R47, RZ ;  /* 0x0000002f12047227 */ /* 0x000fc800078e00ff */
[C---:B------:R-:W-:Y:S02]  /*0f60*/  IMAD R42, R29.reuse, R6, R42 ;  /* 0x000000061d2a7224 */ /* 0x040fe400078e022a */
[----:B------:R-:W-:Y:S02]  /*0f70*/  IMAD R45, R29, R8, R45 ;  /* 0x000000081d2d7224 */ /* 0x000fe400078e022d */
[----:B------:R-:W-:-:S04]  /*0f80*/  IMAD.HI.U32 R6, R18, R48, RZ ;  /* 0x0000003012067227 */ /* 0x000fc800078e00ff */
[----:B------:R-:W-:Y:S02]  /*0f90*/  IMAD.MOV R8, RZ, RZ, -R5 ;  /* 0x000000ffff087224 */ /* 0x000fe400078e0a05 */
[----:B------:R-:W-:Y:S02]  /*0fa0*/  IMAD.MOV R4, RZ, RZ, -R4 ;  /* 0x000000ffff047224 */ /* 0x000fe400078e0a04 */
[----:B------:R-:W-:-:S04]  /*0fb0*/  IMAD.HI.U32 R5, R18, R46, RZ ;  /* 0x0000002e12057227 */ /* 0x000fc800078e00ff */
[----:B------:R-:W-:Y:S02]  /*0fc0*/  IMAD.MOV R6, RZ, RZ, -R6 ;  /* 0x000000ffff067224 */ /* 0x000fe400078e0a06 */
[----:B------:R-:W-:Y:S02]  /*0fd0*/  IMAD R47, R29, R4, R47 ;  /* 0x000000041d2f7224 */ /* 0x000fe400078e022f */
[----:B------:R-:W-:Y:S02]  /*0fe0*/  IMAD.MOV R5, RZ, RZ, -R5 ;  /* 0x000000ffff057224 */ /* 0x000fe400078e0a05 */
[----:B------:R-:W-:-:S04]  /*0ff0*/  IMAD.HI.U32 R4, R18, R59, RZ ;  /* 0x0000003b12047227 */ /* 0x000fc800078e00ff */
[C---:B------:R-:W-:Y:S02]  /*1000*/  IMAD R48, R29.reuse, R6, R48 ;  /* 0x000000061d307224 */ /* 0x040fe400078e0230 */
[----:B------:R-:W-:Y:S02]  /*1010*/  IMAD R46, R29, R5, R46 ;  /* 0x000000051d2e7224 */ /* 0x000fe400078e022e */
[----:B------:R-:W-:Y:S02]  /*1020*/  IMAD.MOV R6, RZ, RZ, -R4 ;  /* 0x000000ffff067224 */ /* 0x000fe400078e0a04 */
[----:B------:R-:W-:-:S04]  /*1030*/  IMAD.HI.U32 R5, R18, R58, RZ ;  /* 0x0000003a12057227 */ /* 0x000fc800078e00ff */
[----:B------:R-:W-:Y:S02]  /*1040*/  IMAD R28, R3, 0x200, R16 ;  /* 0x00000200031c7824 */ /* 0x000fe400078e0210 */
[C---:B------:R-:W-:Y:S02]  /*1050*/  IMAD R44, R29.reuse, R7, R44 ;  /* 0x000000071d2c7224 */ /* 0x040fe400078e022c */
[----:B------:R-:W-:Y:S01]  /*1060*/  IMAD R59, R29, R6, R59 ;  /* 0x000000061d3b7224 */ /* 0x000fe200078e023b */
[----:B------:R-:W-:Y:S01]  /*1070*/  IABS R9, R28 ;  /* 0x0000001c00097213 */ /* 0x000fe20000000000 */
[----:B------:R-:W-:Y:S01]  /*1080*/  IMAD.MOV R7, RZ, RZ, -R5 ;  /* 0x000000ffff077224 */ /* 0x000fe200078e0a05 */
[----:B------:R1:W-:Y:S01]  /*1090*/  STL [R1+0x704], R28 ;  /* 0x0007041c01007387 */ /* 0x0003e20000100800 */
[----:B------:R-:W-:-:S04]  /*10a0*/  IMAD.HI.U32 R6, R18, R61, RZ ;  /* 0x0000003d12067227 */ /* 0x000fc800078e00ff */
[C---:B------:R-:W-:Y:S02]  /*10b0*/  VIADD R21, R28.reuse, 0x80 ;  /* 0x000000801c157836 */ /* 0x040fe40000000000 */
[----:B------:R-:W-:Y:S02]  /*10c0*/  VIADD R19, R28, 0x100 ;  /* 0x000001001c137836 */ /* 0x000fe40000000000 */
[C---:B------:R-:W-:Y:S01]  /*10d0*/  IMAD.HI.U32 R4, R18.reuse, R57, RZ ;  /* 0x0000003912047227 */ /* 0x040fe200078e00ff */
[----:B------:R1:W-:Y:S02]  /*10e0*/  STL [R1+0x710], R21 ;  /* 0x0007101501007387 */ /* 0x0003e40000100800 */
[----:B------:R-:W-:Y:S01]  /*10f0*/  IABS R11, R19 ;  /* 0x00000013000b7213 */ /* 0x000fe20000000000 */
[----:B------:R-:W-:Y:S01]  /*1100*/  IMAD.HI.U32 R5, R18, R62, RZ ;  /* 0x0000003e12057227 */ /* 0x000fe200078e00ff */
[----:B------:R1:W-:Y:S03]  /*1110*/  STL [R1+0x708], R19 ;  /* 0x0007081301007387 */ /* 0x0003e60000100800 */
[----:B------:R-:W-:-:S02]  /*1120*/  VIADD R20, R28, 0x180 ;  /* 0x000001801c147836 */ /* 0x000fc40000000000 */
[C---:B------:R-:W-:Y:S01]  /*1130*/  IMAD R58, R29.reuse, R7, R58 ;  /* 0x000000071d3a7224 */ /* 0x040fe200078e023a */
[----:B------:R-:W-:Y:S01]  /*1140*/  IABS R7, R21 ;  /* 0x0000001500077213 */ /* 0x000fe20000000000 */
[----:B------:R-:W-:Y:S01]  /*1150*/  IMAD.MOV R6, RZ, RZ, -R6 ;  /* 0x000000ffff067224 */ /* 0x000fe200078e0a06 */
[----:B------:R-:W-:Y:S01]  /*1160*/  IABS R13, R20 ;  /* 0x00000014000d7213 */ /* 0x000fe20000000000 */
[----:B------:R-:W-:Y:S01]  /*1170*/  IMAD.MOV R4, RZ, RZ, -R4 ;  /* 0x000000ffff047224 */ /* 0x000fe200078e0a04 */
[----:B------:R1:W-:Y:S01]  /*1180*/  STL [R1+0x70c], R20 ;  /* 0x00070c1401007387 */ /* 0x0003e20000100800 */
[----:B------:R-:W-:Y:S02]  /*1190*/  IMAD.MOV R5, RZ, RZ, -R5 ;  /* 0x000000ffff057224 */ /* 0x000fe400078e0a05 */
[C---:B------:R-:W-:Y:S02]  /*11a0*/  IMAD R61, R29.reuse, R6, R61 ;  /* 0x000000061d3d7224 */ /* 0x040fe400078e023d */
[----:B------:R-:W-:-:S02]  /*11b0*/  IMAD R57, R29, R4, R57 ;  /* 0x000000041d397224 */ /* 0x000fc400078e0239 */
[----:B------:R-:W-:Y:S02]  /*11c0*/  IMAD R62, R29, R5, R62 ;  /* 0x000000051d3e7224 */ /* 0x000fe400078e023e */
[----:B------:R-:W-:-:S04]  /*11d0*/  IMAD.HI.U32 R6, R18, R60, RZ ;  /* 0x0000003c12067227 */ /* 0x000fc800078e00ff */
[----:B------:R-:W-:-:S04]  /*11e0*/  IMAD.HI.U32 R3, R0, R9, RZ ;  /* 0x0000000900037227 */ /* 0x000fc800078e00ff */
[----:B------:R-:W-:-:S04]  /*11f0*/  IMAD.HI.U32 R4, R0, R7, RZ ;  /* 0x0000000700047227 */ /* 0x000fc800078e00ff */
[----:B------:R-:W-:-:S04]  /*1200*/  IMAD.HI.U32 R5, R0, R11, RZ ;  /* 0x0000000b00057227 */ /* 0x000fc800078e00ff */
[----:B------:R-:W-:-:S04]  /*1210*/  IMAD.HI.U32 R0, R0, R13, RZ ;  /* 0x0000000d00007227 */ /* 0x000fc800078e00ff */
[----:B------:R-:W-:Y:S02]  /*1220*/  IMAD.MOV R6, RZ, RZ, -R6 ;  /* 0x000000ffff067224 */ /* 0x000fe400078e0a06 */
[----:B------:R-:W-:Y:S02]  /*1230*/  IMAD.MOV R3, RZ, RZ, -R3 ;  /* 0x000000ffff037224 */ /* 0x000fe400078e0a03 */
[----:B------:R-:W-:Y:S02]  /*1240*/  IMAD.MOV R5, RZ, RZ, -R5 ;  /* 0x000000ffff057224 */ /* 0x000fe400078e0a05 */
[----:B------:R-:W-:Y:S02]  /*1250*/  IMAD.MOV R0, RZ, RZ, -R0 ;  /* 0x000000ffff007224 */ /* 0x000fe400078e0a00 */
[----:B------:R-:W-:Y:S02]  /*1260*/  IMAD R60, R29, R6, R60 ;  /* 0x000000061d3c7224 */ /* 0x000fe400078e023c */
[----:B------:R-:W-:-:S02]  /*1270*/  IMAD R9, R2, R3, R9 ;  /* 0x0000000302097224 */ /* 0x000fc400078e0209 */
[C---:B------:R-:W-:Y:S02]  /*1280*/  IMAD R3, R2.reuse, R5, R11 ;  /* 0x0000000502037224 */ /* 0x040fe400078e020b */
[C---:B------:R-:W-:Y:S02]  /*1290*/  VIADD R6, R25.reuse, 0xffffffec ;  /* 0xffffffec19067836 */ /* 0x040fe40000000000 */
[----:B------:R-:W-:Y:S02]  /*12a0*/  IMAD.MOV R4, RZ, RZ, -R4 ;  /* 0x000000ffff047224 */ /* 0x000fe400078e0a04 */
[----:B------:R-:W-:Y:S01]  /*12b0*/  IMAD R5, R2, R0, R13 ;  /* 0x0000000002057224 */ /* 0x000fe200078e020d */
[----:B------:R-:W-:Y:S01]  /*12c0*/  ISETP.GE.U32.AND P6, PT, R6, 0x7fffffcd, PT ;  /* 0x7fffffcd0600780c */ /* 0x000fe20003fc6070 */
[----:B------:R-:W-:Y:S02]  /*12d0*/  VIADD R0, R25, 0xffffffee ;  /* 0xffffffee19007836 */ /* 0x000fe40000000000 */
[----:B------:R-:W-:-:S02]  /*12e0*/  IMAD R7, R2, R4, R7 ;  /* 0x0000000402077224 */ /* 0x000fc400078e0207 */
[C---:B------:R-:W-:Y:S01]  /*12f0*/  VIADD R4, R25.reuse, 0xffffffed ;  /* 0xffffffed19047836 */ /* 0x040fe20000000000 */
[----:B------:R-:W-:Y:S01]  /*1300*/  ISETP.GE.U32.AND P1, PT, R0, 0x7fffffcf, PT ;  /* 0x7fffffcf0000780c */ /* 0x000fe20003f26070 */
[C---:B------:R-:W-:Y:S02]  /*1310*/  VIADD R6, R25.reuse, 0xffffffef ;  /* 0xffffffef19067836 */ /* 0x040fe40000000000 */
[C---:B------:R-:W-:Y:S01]  /*1320*/  VIADD R0, R25.reuse, 0xffffffe9 ;  /* 0xffffffe919007836 */ /* 0x040fe20000000000 */
[----:B------:R-:W-:Y:S01]  /*1330*/  ISETP.GE.U32.AND P0, PT, R4, 0x7fffffce, PT ;  /* 0x7fffffce0400780c */ /* 0x000fe20003f06070 */
[C---:B------:R-:W-:Y:S01]  /*1340*/  VIADD R4, R25.reuse, 0xffffffe8 ;  /* 0xffffffe819047836 */ /* 0x040fe20000000000 */
[----:B------:R-:W-:Y:S01]  /*1350*/  ISETP.GE.U32.AND P2, PT, R6, 0x7fffffd0, PT ;  /* 0x7fffffd00600780c */ /* 0x000fe20003f46070 */
[C---:B------:R-:W-:Y:S01]  /*1360*/  VIADD R6, R25.reuse, 0xffffffea ;  /* 0xffffffea19067836 */ /* 0x040fe20000000000 */
[----:B------:R-:W-:Y:S01]  /*1370*/  ISETP.GE.U32.AND P4, PT, R0, 0x7fffffca, PT ;  /* 0x7fffffca0000780c */ /* 0x000fe20003f86070 */
[C---:B------:R-:W-:Y:S01]  /*1380*/  VIADD R0, R25.reuse, 0xffffffeb ;  /* 0xffffffeb19007836 */ /* 0x040fe20000000000 */
[----:B------:R-:W-:Y:S01]  /*1390*/  ISETP.GE.U32.AND P3, PT, R4, 0x7fffffc9, PT ;  /* 0x7fffffc90400780c */ /* 0x000fe20003f66070 */
[----:B------:R-:W-:Y:S01]  /*13a0*/  VIADD R4, R25, 0xffffffe4 ;  /* 0xffffffe419047836 */ /* 0x000fe20000000000 */
[----:B------:R-:W-:Y:S01]  /*13b0*/  ISETP.GE.U32.AND P5, PT, R6, 0x7fffffcb, PT ;  /* 0x7fffffcb0600780c */ /* 0x000fe20003fa6070 */
[----:B------:R-:W-:Y:S01]  /*13c0*/  IMAD R43, R29, R10, R43 ;  /* 0x0000000a1d2b7224 */ /* 0x000fe200078e022b */
[----:B------:R-:W-:Y:S01]  /*13d0*/  SEL R6, RZ, 0x1, P6 ;  /* 0x00000001ff067807 */ /* 0x000fe20003000000 */
[C---:B------:R-:W-:Y:S01]  /*13e0*/  VIADD R10, R25.reuse, 0xffffffe6 ;  /* 0xffffffe6190a7836 */ /* 0x040fe20000000000 */
[----:B------:R-:W-:Y:S01]  /*13f0*/  ISETP.GE.U32.AND P6, PT, R0, 0x7fffffcc, PT ;  /* 0x7fffffcc0000780c */ /* 0x000fe20003fc6070 */
[----:B------:R-:W-:Y:S01]  /*1400*/  VIADD R0, R25, 0xffffffe5 ;  /* 0xffffffe519007836 */ /* 0x000fe20000000000 */
[----:B------:R-:W-:Y:S01]  /*1410*/  SEL R13, RZ, 0x1fffe, P0 ;  /* 0x0001fffeff0d7807 */ /* 0x000fe20000000000 */
[----:B------:R-:W-:Y:S01]  /*1420*/  IMAD R41, R29, R12, R41 ;  /* 0x0000000c1d297224 */ /* 0x000fe200078e0229 */
[----:B------:R-:W-:Y:S01]  /*1430*/  ISETP.GE.U32.AND P0, PT, R4, 0x7fffffc5, PT ;  /* 0x7fffffc50400780c */ /* 0x000fe20003f06070 */
[C---:B------:R-:W-:Y:S01]  /*1440*/  VIADD R12, R25.reuse, 0xffffffe3 ;  /* 0xffffffe3190c7836 */ /* 0x040fe20000000000 */
[----:B------:R-:W-:Y:S01]  /*1450*/  SEL R4, RZ, 0x4, P1 ;  /* 0x00000004ff047807 */ /* 0x000fe20000800000 */
[----:B------:R-:W-:Y:S01]  /*1460*/  IMAD.IADD R6, R6, 0x1, R13 ;  /* 0x0000000106067824 */ /* 0x000fe200078e020d */
[----:B------:R-:W-:Y:S01]  /*1470*/  ISETP.GE.U32.AND P1, PT, R0, 0x7fffffc6, PT ;  /* 0x7fffffc60000780c */ /* 0x000fe20003f26070 */
[----:B------:R-:W-:Y:S01]  /*1480*/  VIADD R0, R25, 0xffffffe1 ;  /* 0xffffffe119007836 */ /* 0x000fe20000000000 */
[----:B------:R-:W-:Y:S01]  /*1490*/  SEL R11, RZ, 0x7fff8, P2 ;  /* 0x0007fff8ff0b7807 */ /* 0x000fe20001000000 */
[----:B------:R-:W-:Y:S01]  /*14a0*/  IMAD R52, R29, R8, R52 ;  /* 0x000000081d347224 */ /* 0x000fe200078e0234 */
[----:B------:R-:W-:Y:S01]  /*14b0*/  ISETP.GE.U32.AND P2, PT, R10, 0x7fffffc7, PT ;  /* 0x7fffffc70a00780c */ /* 0x000fe20003f46070 */
[----:B------:R-:W-:Y:S01]  /*14c0*/  VIADD R8, R25, 0xffffffe7 ;  /* 0xffffffe719087836 */ /* 0x000fe20000000000 */
[----:B------:R-:W-:-:S02]  /*14d0*/  SEL R10, RZ, 0x1, P3 ;  /* 0x00000001ff0a7807 */ /* 0x000fc40001800000 */
[----:B------:R-:W-:Y:S02]  /*14e0*/  SEL R17, RZ, 0x1fffe, P4 ;  /* 0x0001fffeff117807 */ /* 0x000fe40002000000 */
[----:B------:R-:W-:Y:S01]  /*14f0*/  ISETP.GE.U32.AND P4, PT, R0, 0x7fffffc2, PT ;  /* 0x7fffffc20000780c */ /* 0x000fe20003f86070 */
[----:B------:R-:W-:Y:S01]  /*1500*/  VIADD R0, R25, 0xffffffe0 ;  /* 0xffffffe019007836 */ /* 0x000fe20000000000 */
[----:B------:R-:W-:Y:S01]  /*1510*/  SEL R13, RZ, 0x1fffe, P1 ;  /* 0x0001fffeff0d7807 */ /* 0x000fe20000800000 */
[----:B------:R-:W-:Y:S01]  /*1520*/  IMAD.IADD R10, R10, 0x1, R17 ;  /* 0x000000010a0a7824 */ /* 0x000fe200078e0211 */
[----:B------:R-:W-:Y:S02]  /*1530*/  ISETP.GT.U32.AND P1, PT, R2, R9, PT ;  /* 0x000000090200720c */ /* 0x000fe40003f24070 */
[----:B------:R-:W-:Y:S02]  /*1540*/  SEL R15, RZ, 0x7fff8, P6 ;  /* 0x0007fff8ff0f7807 */ /* 0x000fe40003000000 */
[----:B------:R-:W-:-:S02]  /*1550*/  ISETP.GE.U32.AND P6, PT, R12, 0x7fffffc4, PT ;  /* 0x7fffffc40c00780c */ /* 0x000fc40003fc6070 */
[----:B------:R-:W-:Y:S02]  /*1560*/  SEL R12, RZ, 0x1, P0 ;  /* 0x00000001ff0c7807 */ /* 0x000fe40000000000 */
[----:B------:R-:W-:Y:S02]  /*1570*/  ISETP.GE.U32.AND P0, PT, R0, 0x7fffffc1, PT ;  /* 0x7fffffc10000780c */ /* 0x000fe40003f06070 */
[----:B------:R-:W-:Y:S01]  /*1580*/  ISETP.GE.U32.AND P3, PT, R8, 0x7fffffc8, PT ;  /* 0x7fffffc80800780c */ /* 0x000fe20003f66070 */
[----:B------:R-:W-:Y:S01]  /*1590*/  IMAD.IADD R12, R12, 0x1, R13 ;  /* 0x000000010c0c7824 */ /* 0x000fe200078e020d */
[----:B------:R-:W-:Y:S01]  /*15a0*/  SEL R8, RZ, 0x4, P5 ;  /* 0x00000004ff087807 */ /* 0x000fe20002800000 */
[----:B------:R-:W-:Y:S01]  /*15b0*/  @!P1 IMAD.IADD R9, R9, 0x1, -R2 ;  /* 0x0000000109099824 */ /* 0x000fe200078e0a02 */
[----:B------:R-:W-:Y:S02]  /*15c0*/  SEL R17, RZ, 0x1fffe, P4 ;  /* 0x0001fffeff117807 */ /* 0x000fe40002000000 */
[----:B------:R-:W-:-:S02]  /*15d0*/  LOP3.LUT R10, R10, 0x3, RZ, 0xc0, !PT ;  /* 0x000000030a0a7812 */ /* 0x000fc400078ec0ff */
[----:B------:R-:W-:Y:S02]  /*15e0*/  ISETP.GE.U32.AND P5, PT, R14, 0x7fffffc3, PT ;  /* 0x7fffffc30e00780c */ /* 0x000fe40003fa6070 */
[----:B------:R-:W-:Y:S02]  /*15f0*/  ISETP.GT.U32.AND P4, PT, R2, R5, PT ;  /* 0x000000050200720c */ /* 0x000fe40003f84070 */
[----:B------:R-:W-:Y:S02]  /*1600*/  SEL R14, RZ, 0x1, P0 ;  /* 0x00000001ff0e7807 */ /* 0x000fe40000000000 */
[----:B------:R-:W-:Y:S02]  /*1610*/  IADD3 R8, PT, PT, R10, R15, R8 ;  /* 0x0000000f0a087210 */ /* 0x000fe40007ffe008 */
[----:B------:R-:W-:Y:S01]  /*1620*/  SEL R10, RZ, 0x4, P2 ;  /* 0x00000004ff0a7807 */ /* 0x000fe20001000000 */
[----:B------:R-:W-:Y:S01]  /*1630*/  IMAD.IADD R14, R14, 0x1, R17 ;  /* 0x000000010e0e7824 */ /* 0x000fe200078e0211 */
[----:B------:R-:W-:-:S02]  /*1640*/  SEL R13, RZ, 0x7fff8, P3 ;  /* 0x0007fff8ff0d7807 */ /* 0x000fc40001800000 */
[C---:B------:R-:W-:Y:S02]  /*1650*/  ISETP.GT.U32.AND P2, PT, R2.reuse, R7, PT ;  /* 0x000000070200720c */ /* 0x040fe40003f44070 */
[----:B------:R-:W-:Y:S01]  /*1660*/  ISETP.GT.U32.AND P3, PT, R2, R3, PT ;  /* 0x000000030200720c */ /* 0x000fe20003f64070 */
[----:B------:R-:W-:Y:S01]  /*1670*/  @!P4 IMAD.IADD R5, R5, 0x1, -R2 ;  /* 0x000000010505c824 */ /* 0x000fe200078e0a02 */
[----:B------:R-:W-:Y:S02]  /*1680*/  LOP3.LUT R6, R6, 0x3, RZ, 0xc0, !PT ;  /* 0x0000000306067812 */ /* 0x000fe400078ec0ff */
[----:B------:R-:W-:Y:S02]  /*1690*/  ISETP.GT.U32.AND P1, PT, R2, R9, PT ;  /* 0x000000090200720c */ /* 0x000fe40003f24070 */
[----:B------:R-:W-:Y:S01]  /*16a0*/  IADD3 R11, PT, PT, R6, R11, R4 ;  /* 0x0000000b060b7210 */ /* 0x000fe20007ffe004 */
[----:B------:R-:W-:Y:S01]  /*16b0*/  IMAD.HI.U32 R6, R18, R63, RZ ;  /* 0x0000003f12067227 */ /* 0x000fe200078e00ff */
[----:B------:R-:W-:-:S02]  /*16c0*/  SEL R4, RZ, 0x4, P5 ;  /* 0x00000004ff047807 */ /* 0x000fc40002800000 */
[----:B------:R-:W-:Y:S01]  /*16d0*/  SEL R15, RZ, 0x7fff8, P6 ;  /* 0x0007fff8ff0f7807 */ /* 0x000fe20003000000 */
[--C-:B------:R-:W-:Y:S01]  /*16e0*/  @!P2 IMAD.IADD R7, R7, 0x1, -R2.reuse ;  /* 0x000000010707a824 */ /* 0x100fe200078e0a02 */
[----:B------:R-:W-:Y:S01]  /*16f0*/  LOP3.LUT R14, R14, 0x3, RZ, 0xc0, !PT ;  /* 0x000000030e0e7812 */ /* 0x000fe200078ec0ff */
[----:B------:R-:W-:Y:S01]  /*1700*/  @!P3 IMAD.IADD R3, R3, 0x1, -R2 ;  /* 0x000000010303b824 */ /* 0x000fe200078e0a02 */
[----:B------:R-:W-:Y:S01]  /*1710*/  LOP3.LUT R12, R12, 0x3, RZ, 0xc0, !PT ;  /* 0x000000030c0c7812 */ /* 0x000fe200078ec0ff */
[----:B------:R-:W-:Y:S01]  /*1720*/  IMAD.MOV R6, RZ, RZ, -R6 ;  /* 0x000000ffff067224 */ /* 0x000fe200078e0a06 */
[----:B------:R-:W-:Y:S01]  /*1730*/  ISETP.GE.AND P4, PT, R28, RZ, PT ;  /* 0x000000ff1c00720c */ /* 0x000fe20003f86270 */
[----:B------:R-:W-:Y:S01]  /*1740*/  @!P1 IMAD.IADD R9, R9, 0x1, -R2 ;  /* 0x0000000109099824 */ /* 0x000fe200078e0a02 */
[----:B------:R-:W-:Y:S01]  /*1750*/  IADD3 R14, PT, PT, R14, R15, R4 ;  /* 0x0000000f0e0e7210 */ /* 0x000fe20007ffe004 */
[----:B------:R-:W-:Y:S01]  /*1760*/  IMAD.HI.U32 R4, R18, R64, RZ ;  /* 0x0000004012047227 */ /* 0x000fe200078e00ff */
[----:B------:R-:W-:-:S02]  /*1770*/  IADD3 R10, PT, PT, R12, R13, R10 ;  /* 0x0000000d0c0a7210 */ /* 0x000fc40007ffe00a */
[----:B------:R-:W-:Y:S01]  /*1780*/  LOP3.LUT R13, R14, 0xf, RZ, 0xc0, !PT ;  /* 0x0000000f0e0d7812 */ /* 0x000fe200078ec0ff */
[----:B------:R-:W-:Y:S01]  /*1790*/  IMAD.SHL.U32 R12, R8, 0x100, RZ ;  /* 0x00000100080c7824 */ /* 0x000fe200078e00ff */
[C---:B------:R-:W-:Y:S01]  /*17a0*/  ISETP.GT.U32.AND P2, PT, R2.reuse, R7, PT ;  /* 0x000000070200720c */ /* 0x040fe20003f44070 */
[----:B------:R-:W-:Y:S01]  /*17b0*/  IMAD.MOV R8, RZ, RZ, -R4 ;  /* 0x000000ffff087224 */ /* 0x000fe200078e0a04 */
[----:B------:R-:W-:Y:S01]  /*17c0*/  ISETP.GT.U32.AND P3, PT, R2, R3, PT ;  /* 0x000000030200720c */ /* 0x000fe20003f64070 */
[----:B------:R-:W-:Y:S01]  /*17d0*/  IMAD R10, R10, 0x10, R13 ;  /* 0x000000100a0a7824 */ /* 0x000fe200078e020d */
[----:B------:R-:W-:Y:S01]  /*17e0*/  ISETP.GT.U32.AND P5, PT, R2, R5, PT ;  /* 0x000000050200720c */ /* 0x000fe20003fa4070 */
[----:B------:R-:W-:Y:S01]  /*17f0*/  @!P4 IMAD.MOV R9, RZ, RZ, -R9 ;  /* 0x000000ffff09c224 */ /* 0x000fe200078e0a09 */
[----:B------:R-:W-:Y:S01]  /*1800*/  LOP3.LUT R4, R12, 0xf00, RZ, 0xe2, !PT ;  /* 0x00000f000c047812 */ /* 0x000fe200078ee2ff */
[----:B------:R-:W-:Y:S01]  /*1810*/  IMAD R63, R29, R6, R63 ;  /* 0x000000061d3f7224 */ /* 0x000fe200078e023f */
[----:B------:R-:W-:Y:S01]  /*1820*/  ISETP.GE.AND P6, PT, R20, RZ, PT ;  /* 0x000000ff1400720c */ /* 0x000fe20003fc6270 */
[----:B------:R-:W-:Y:S01]  /*1830*/  VIADD R6, R25, 0xffffffff ;  /* 0xffffffff19067836 */ /* 0x000fe20000000000 */
[----:B------:R-:W-:Y:S01]  /*1840*/  ISETP.GE.AND P4, PT, R19, RZ, PT ;  /* 0x000000ff1300720c */ /* 0x000fe20003f86270 */
[----:B------:R-:W-:Y:S01]  /*1850*/  IMAD R4, R11, 0x1000, R4 ;  /* 0x000010000b047824 */ /* 0x000fe200078e0204 */
[----:B------:R-:W-:Y:S01]  /*1860*/  LOP3.LUT R11, R10, 0xff, RZ, 0xc0, !PT ;  /* 0x000000ff0a0b7812 */ /* 0x000fe200078ec0ff */
[--C-:B------:R-:W-:Y:S01]  /*1870*/  @!P2 IMAD.IADD R7, R7, 0x1, -R2.reuse ;  /* 0x000000010707a824 */ /* 0x100fe200078e0a02 */
[----:B------:R-:W-:Y:S01]  /*1880*/  ISETP.GE.AND P1, PT, R21, RZ, PT ;  /* 0x000000ff1500720c */ /* 0x000fe20003f26270 */
[----:B------:R-:W-:Y:S01]  /*1890*/  @!P3 IMAD.IADD R3, R3, 0x1, -R2 ;  /* 0x000000010303b824 */ /* 0x000fe200078e0a02 */
[----:B------:R-:W-:Y:S01]  /*18a0*/  ISETP.GE.U32.AND P2, PT, R6, 0x7fffffe0, PT ;  /* 0x7fffffe00600780c */ /* 0x000fe20003f46070 */
[----:B------:R-:W-:-:S02]  /*18b0*/  IMAD.IADD R4, R4, 0x1, R11 ;  /* 0x0000000104047824 */ /* 0x000fc400078e020b */
[----:B------:R-:W-:Y:S02]  /*18c0*/  @!P5 IMAD.IADD R5, R5, 0x1, -R2 ;  /* 0x000000010505d824 */ /* 0x000fe400078e0a02 */
[----:B------:R-:W-:Y:S01]  /*18d0*/  VIADD R2, R25, 0xfffffffe ;  /* 0xfffffffe19027836 */ /* 0x000fe20000000000 */
[----:B------:R-:W-:Y:S01]  /*18e0*/  LOP3.LUT R30, R4, 0xffff, RZ, 0xc0, !PT ;  /* 0x0000ffff041e7812 */ /* 0x000fe200078ec0ff */
[----:B------:R-:W-:Y:S01]  /*18f0*/  @!P6 IMAD.MOV R5, RZ, RZ, -R5 ;  /* 0x000000ffff05e224 */ /* 0x000fe200078e0a05 */
[----:B------:R-:W-:Y:S01]  /*1900*/  ISETP.NE.AND P6, PT, R32, RZ, PT ;  /* 0x000000ff2000720c */ /* 0x000fe20003fc5270 */
[----:B------:R-:W-:Y:S01]  /*1910*/  @!P4 IMAD.MOV R3, RZ, RZ, -R3 ;  /* 0x000000ffff03c224 */ /* 0x000fe200078e0a03 */
[----:B------:R-:W-:Y:S01]  /*1920*/  ISETP.GE.U32.AND P5, PT, R2, 0x7fffffdf, PT ;  /* 0x7fffffdf0200780c */ /* 0x000fe20003fa6070 */
[----:B------:R-:W-:Y:S01]  /*1930*/  @!P1 IMAD.MOV R7, RZ, RZ, -R7 ;  /* 0x000000ffff079224 */ /* 0x000fe200078e0a07 */
[----:B------:R-:W-:Y:S01]  /*1940*/  LOP3.LUT R32, RZ, R32, RZ, 0x33, !PT ;  /* 0x00000020ff207212 */ /* 0x000fe200078e33ff */
[----:B------:R-:W-:Y:S01]  /*1950*/  IMAD R64, R29, R8, R64 ;  /* 0x000000081d407224 */ /* 0x000fe200078e0240 */
[----:B------:R-:W-:Y:S01]  /*1960*/  SHF.R.U32.HI R2, RZ, 0xf, R30 ;  /* 0x0000000fff027819 */ /* 0x000fe2000001161e */
[----:B------:R-:W-:Y:S01]  /*1970*/  VIADD R8, R25, 0xfffffff7 ;  /* 0xfffffff719087836 */ /* 0x000fe20000000000 */
[----:B------:R-:W-:-:S02]  /*1980*/  SEL R6, R32, R3, !P6 ;  /* 0x0000000320067207 */ /* 0x000fc40007000000 */
[----:B------:R-:W-:Y:S02]  /*1990*/  LOP3.LUT P1, RZ, R2, 0x1, RZ, 0xc0, !PT ;  /* 0x0000000102ff7812 */ /* 0x000fe4000782c0ff */
[----:B------:R-:W-:Y:S02]  /*19a0*/  PRMT R3, RZ, 0x7610, R3 ;  /* 0x00007610ff037816 */ /* 0x000fe40000000003 */
[----:B------:R-:W-:Y:S02]  /*19b0*/  PRMT R2, RZ, 0x7610, R2 ;  /* 0x00007610ff027816 */ /* 0x000fe40000000002 */
[C---:B------:R-:W-:Y:S01]  /*19c0*/  SEL R9, R32.reuse, R9, !P6 ;  /* 0x0000000920097207 */ /* 0x040fe20007000000 */
[----:B------:R1:W-:Y:S01]  /*19d0*/  STL.S16 [R1+0x144], R3 ;  /* 0x0001440301007387 */ /* 0x0003e20000100600 */
[----:B------:R-:W-:Y:S02]  /*19e0*/  SEL R7, R32, R7, !P6 ;  /* 0x0000000720077207 */ /* 0x000fe40007000000 */
[----:B------:R-:W-:Y:S01]  /*19f0*/  ISETP.GE.U32.AND P3, PT, R8, 0x7fffffd8, PT ;  /* 0x7fffffd80800780c */ /* 0x000fe20003f66070 */
[----:B------:R1:W-:Y:S01]  /*1a00*/  STL.S16 [R1+0x228], R2 ;  /* 0x0002280201007387 */ /* 0x0003e20000100600 */
[----:B------:R-:W-:-:S02]  /*1a10*/  ISETP.NE.U32.AND P4, PT, R16, RZ, PT ;  /* 0x000000ff1000720c */ /* 0x000fc40003f85070 */
[----:B------:R-:W-:Y:S01]  /*1a20*/  SEL R32, R32, R5, !P6 ;  /* 0x0000000520207207 */ /* 0x000fe20007000000 */
[----:B----4-:R-:W-:Y:S10]  /*1a30*/  BRA.U UP0, `(.L_x_5) ;  /* 0x0000000100187547 */ /* 0x010ff4000b800000 */
[----:B------:R-:W-:Y:S01]  /*1a40*/  ELECT P6, URZ, PT ;  /* 0x0000000000ff782f */ /* 0x000fe200038c0000 */
[----:B-1----:R-:W-:Y:S01]  /*1a50*/  IMAD.MOV.U32 R2, RZ, RZ, 0x1 ;  /* 0x00000001ff027424 */ /* 0x002fe200078e00ff */
[----:B------:R-:W-:Y:S01]  /*1a60*/  UMOV UR4, 0x40 ;  /* 0x0000004000047882 */ /* 0x000fe20000000000 */
[----:B------:R-:W-:Y:S01]  /*1a70*/  UVIRTCOUNT.DEALLOC.SMPOOL 0x80 ;  /* 0x000000800000784c */ /* 0x000fe20000000000 */
[----:B------:R-:W-:-:S09]  /*1a80*/  ULEA UR4, UR5, UR4, 0x18 ;  /* 0x0000000405047291 */ /* 0x000fd2000f8ec0ff */
[----:B------:R0:W-:Y:S03]  /*1a90*/  @P6 STS.U8 [UR4], R2 ;  /* 0x00000002ff006988 */ /* 0x0001e60008000004 */
.L_x_5:
[----:B------:R-:W2:Y:S01]  /*1aa0*/  LDL R8, [R1+0x228] ;  /* 0x0002280001087983 */ /* 0x000ea20000100800 */
[----:B------:R-:W-:Y:S01]  /*1ab0*/  STTM.x64 tmem[UR9], RZ ;  /* 0x000000ff000079ed */ /* 0x000fe20008340009 */
[----:B------:R-:W-:Y:S01]  /*1ac0*/  STTM.x64 tmem[UR9+0x40], RZ ;  /* 0x000040ff000079ed */ /* 0x000fe20008340009 */
[----:B------:R-:W-:Y:S01]  /*1ad0*/  STTM.x64 tmem[UR9+0x80], RZ ;  /* 0x000080ff000079ed */ /* 0x000fe20008340009 */
[----:B------:R-:W-:Y:S01]  /*1ae0*/  STTM.x64 tmem[UR9+0xc0], RZ ;  /* 0x0000c0ff000079ed */ /* 0x000fe20008340009 */
[----:B------:R-:W-:Y:S01]  /*1af0*/  STTM.x64 tmem[UR9+0x100], RZ ;  /* 0x000100ff000079ed */ /* 0x000fe20008340009 */
[----:B------:R-:W-:Y:S01]  /*1b00*/  STTM.x64 tmem[UR9+0x140], RZ ;  /* 0x000140ff000079ed */ /* 0x000fe20008340009 */
[----:B------:R-:W-:Y:S01]  /*1b10*/  STTM.x64 tmem[UR9+0x180], RZ ;  /* 0x000180ff000079ed */ /* 0x000fe20008340009 */
[----:B------:R-:W-:Y:S01]  /*1b20*/  STTM.x64 tmem[UR9+0x1c0], RZ ;  /* 0x0001c0ff000079ed */ /* 0x000fe20008340009 */
[----:B------:R-:W3:Y:S02]  /*1b30*/  FENCE.VIEW.ASYNC.T ;  /* 0x00000000000073c6 */ /* 0x000ee40000000200 */
[----:B---3--:R-:W-:Y:S01]  /*1b40*/  VOTEU.ALL UP1, P4 ;  /* 0x0000000000ff7886 */ /* 0x008fe20002020000 */
[----:B------:R-:W-:Y:S01]  /*1b50*/  VOTEU.ALL UP2, P4 ;  /* 0x0000000000ff7886 */ /* 0x000fe20002040000 */
[----:B-1----:R-:W-:Y:S01]  /*1b60*/  IMAD R3, R9, UR14, RZ ;  /* 0x0000000e09037c24 */ /* 0x002fe2000f8e02ff */
[----:B------:R-:W3:Y:S01]  /*1b70*/  LDL R12, [R1+0x144] ;  /* 0x00014400010c7983 */ /* 0x000ee20000100800 */
[----:B------:R-:W-:Y:S01]  /*1b80*/  IMAD R5, R7, UR14, RZ ;  /* 0x0000000e07057c24 */ /* 0x000fe2000f8e02ff */
[----:B------:R-:W-:-:S04]  /*1b90*/  @!UP1 UIADD3 UR4, UPT, UPT, -UR12, 0x100000, URZ ;  /* 0x001000000c049890 */ /* 0x000fc8000fffe1ff */
[----:B------:R-:W-:Y:S02]  /*1ba0*/  @!UP1 USHF.L.U32 UR5, UR4, 0xb, URZ ;  /* 0x0000000b04059899 */ /* 0x000fe400080006ff */
[----:B------:R-:W-:Y:S01]  /*1bb0*/  @!UP1 USHF.L.U32 UR4, UR4, 0x1, URZ ;  /* 0x0000000104049899 */ /* 0x000fe200080006ff */
[----:B------:R-:W-:Y:S01]  /*1bc0*/  PRMT R11, RZ, 0x7610, R11 ;  /* 0x00007610ff0b7816 */ /* 0x000fe2000000000b */
[----:B------:R-:W-:Y:S01]  /*1bd0*/  BAR.SYNC.DEFER_BLOCKING 0x0 ;  /* 0x0000000000007b1d */ /* 0x000fe20000010000 */
[----:B0-----:R-:W-:-:S04]  /*1be0*/  IADD3 R2, P6, PT, R3, UR16, RZ ;  /* 0x0000001003027c10 */ /* 0x001fc8000ffde0ff */
[----:B------:R-:W-:Y:S02]  /*1bf0*/  LEA.HI.X.SX32 R3, R3, UR17, 0x1, P6 ;  /* 0x0000001103037c11 */ /* 0x000fe4000b0f0eff */
[----:B------:R-:W-:Y:S01]  /*1c00*/  PRMT R10, RZ, 0x7610, R10 ;  /* 0x00007610ff0a7816 */ /* 0x000fe2000000000a */
[----:B------:R-:W-:Y:S01]  /*1c10*/  USHF.R.S32.HI UR15, URZ, 0x1f, UR6 ;  /* 0x0000001fff0f7899 */ /* 0x000fe20008011406 */
[----:B------:R-:W-:Y:S01]  /*1c20*/  PRMT R19, RZ, 0x7610, R19 ;  /* 0x00007610ff137816 */ /* 0x000fe20000000013 */
[----:B------:R-:W0:Y:S01]  /*1c30*/  LDCU UR30, c[0x0][0x3b0] ;  /* 0x00007600ff1e77ac */ /* 0x000e220008000800 */
[----:B------:R-:W-:Y:S02]  /*1c40*/  PRMT R16, RZ, 0x7610, R16 ;  /* 0x00007610ff107816 */ /* 0x000fe40000000010 */
[----:B------:R-:W-:Y:S01]  /*1c50*/  PRMT R20, RZ, 0x7610, R20 ;  /* 0x00007610ff147816 */ /* 0x000fe20000000014 */
[----:B------:R-:W1:Y:S01]  /*1c60*/  LDCU UR27, c[0x0][0x3b0] ;  /* 0x00007600ff1b77ac */ /* 0x000e620008000800 */
[----:B------:R-:W-:-:S02]  /*1c70*/  PRMT R15, RZ, 0x7610, R15 ;  /* 0x00007610ff0f7816 */ /* 0x000fc4000000000f */
[----:B------:R-:W-:Y:S01]  /*1c80*/  PRMT R21, RZ, 0x7610, R21 ;  /* 0x00007610ff157816 */ /* 0x000fe20000000015 */
[----:B------:R-:W4:Y:S01]  /*1c90*/  LDCU UR24, c[0x0][0x3b0] ;  /* 0x00007600ff1877ac */ /* 0x000f220008000800 */
[----:B------:R-:W-:Y:S02]  /*1ca0*/  PRMT R17, RZ, 0x7610, R17 ;  /* 0x00007610ff117816 */ /* 0x000fe40000000011 */
[----:B------:R-:W-:Y:S01]  /*1cb0*/  PRMT R14, RZ, 0x7610, R14 ;  /* 0x00007610ff0e7816 */ /* 0x000fe2000000000e */
[----:B------:R-:W0:Y:S01]  /*1cc0*/  LDCU UR25, c[0x0][0x3b0] ;  /* 0x00007600ff1977ac */ /* 0x000e220008000800 */
[----:B------:R-:W0:Y:S02]  /*1cd0*/  FENCE.VIEW.ASYNC.S ;  /* 0x00000000000073c6 */ /* 0x000e240000000000 */
[----:B0-----:R0:W0:Y:S02]  /*1ce0*/  @!UP2 SYNCS.EXCH.64 URZ, [UR11], UR4 ;  /* 0x000000040bffa5b2 */ /* 0x0010240008000100 */
[----:B0-----:R-:W-:Y:S01]  /*1cf0*/  BAR.SYNC.DEFER_BLOCKING 0x0 ;  /* 0x0000000000007b1d */ /* 0x001fe20000010000 */
[----:B------:R-:W-:-:S04]  /*1d00*/  IADD3 R4, P6, PT, R5, UR16, RZ ;  /* 0x0000001005047c10 */ /* 0x000fc8000ffde0ff */
[----:B------:R-:W-:Y:S01]  /*1d10*/  LEA.HI.X.SX32 R5, R5, UR17, 0x1, P6 ;  /* 0x0000001105057c11 */ /* 0x000fe2000b0f0eff */
[----:B------:R-:W0:Y:S01]  /*1d20*/  LDCU UR29, c[0x0][0x3b0] ;  /* 0x00007600ff1d77ac */ /* 0x000e220008000800 */
[----:B------:R-:W-:Y:S01]  /*1d30*/  LOP3.LUT R92, R31, 0x6c, RZ, 0xfc, !PT ;  /* 0x0000006c1f5c7812 */ /* 0x000fe200078efcff */
[----:B------:R-:W0:Y:S01]  /*1d40*/  LDCU UR21, c[0x0][0x3b0] ;  /* 0x00007600ff1577ac */ /* 0x000e220008000800 */
[----:B------:R-:W0:Y:S01]  /*1d50*/  LDCU UR28, c[0x0][0x3b0] ;  /* 0x00007600ff1c77ac */ /* 0x000e220008000800 */
[----:B------:R-:W0:Y:S01]  /*1d60*/  LDCU UR26, c[0x0][0x3b0] ;  /* 0x00007600ff1a77ac */ /* 0x000e220008000800 */
[----:B------:R-:W0:Y:S01]  /*1d70*/  LDCU UR31, c[0x0][0x3b0] ;  /* 0x00007600ff1f77ac */ /* 0x000e220008000800 */
[----:B------:R-:W0:Y:S01]  /*1d80*/  LDCU UR32, c[0x0][0x3b0] ;  /* 0x00007600ff2077ac */ /* 0x000e220008000800 */
[----:B--2---:R-:W2:Y:S04]  /*1d90*/  @!P2 LDG.E.U8 R8, desc[UR22][R4.64] ;  /* 0x000000160408a981 */ /* 0x004ea8000c1e1100 */
[----:B------:R-:W-:Y:S04]  /*1da0*/  STL [R1+0x848], R27 ;  /* 0x0008481b01007387 */ /* 0x000fe80000100800 */
        /* <DEDUP_REMOVED lines=26> */
[----:B------:R-:W-:Y:S01]  /*1f50*/  STL [R1+0x7f0], R81 ;  /* 0x0007f05101007387 */ /* 0x000fe20000100800 */
[----:B------:R-:W-:-:S03]  /*1f60*/  IMAD R7, R6, UR14, RZ ;  /* 0x0000000e06077c24 */ /* 0x000fc6000f8e02ff */
[----:B------:R-:W-:Y:S04]  /*1f70*/  STL [R1+0x7ec], R72 ;  /* 0x0007ec4801007387 */ /* 0x000fe80000100800 */
[----:B------:R-:W-:Y:S04]  /*1f80*/  STL [R1+0x7e8], R71 ;  /* 0x0007e84701007387 */ /* 0x000fe80000100800 */
[----:B------:R-:W-:Y:S04]  /*1f90*/  STL [R1+0x7e4], R73 ;  /* 0x0007e44901007387 */ /* 0x000fe80000100800 */
[----:B------:R-:W-:Y:S04]  /*1fa0*/  STL [R1+0x7e0], R75 ;  /* 0x0007e04b01007387 */ /* 0x000fe80000100800 */
[----:B------:R-:W-:Y:S01]  /*1fb0*/  STL [R1+0x7dc], R74 ;  /* 0x0007dc4a01007387 */ /* 0x000fe20000100800 */
[----:B------:R-:W-:-:S03]  /*1fc0*/  IMAD R9, R32, UR14, RZ ;  /* 0x0000000e20097c24 */ /* 0x000fc6000f8e02ff */
[----:B------:R-:W-:Y:S01]  /*1fd0*/  STL [R1+0x7d8], R77 ;  /* 0x0007d84d01007387 */ /* 0x000fe20000100800 */
[----:B------:R-:W-:-:S03]  /*1fe0*/  IADD3 R6, P6, PT, R7, UR16, RZ ;  /* 0x0000001007067c10 */ /* 0x000fc6000ffde0ff */
[----:B------:R-:W-:Y:S04]  /*1ff0*/  STL [R1+0x7d4], R76 ;  /* 0x0007d44c01007387 */ /* 0x000fe80000100800 */
[----:B------:R-:W-:Y:S04]  /*2000*/  STL [R1+0x7d0], R79 ;  /* 0x0007d04f01007387 */ /* 0x000fe80000100800 */
[----:B------:R-:W-:Y:S01]  /*2010*/  STL [R1+0x7cc], R86 ;  /* 0x0007cc5601007387 */ /* 0x000fe20000100800 */
[----:B------:R-:W-:-:S03]  /*2020*/  LEA.HI.X.SX32 R7, R7, UR17, 0x1, P6 ;  /* 0x0000001107077c11 */ /* 0x000fc6000b0f0eff */
[----:B------:R-:W-:Y:S04]  /*2030*/  STL [R1+0x7c8], R80 ;  /* 0x0007c85001007387 */ /* 0x000fe80000100800 */
[----:B------:R-:W-:Y:S04]  /*2040*/  STL [R1+0x7c4], R33 ;  /* 0x0007c42101007387 */ /* 0x000fe80000100800 */
[----:B------:R-:W-:Y:S04]  /*2050*/  STL [R1+0x754], R0 ;  /* 0x0007540001007387 */ /* 0x000fe80000100800 */
[----:B------:R-:W4:Y:S04]  /*2060*/  @!P2 LDG.E.U8 R11, desc[UR22][R6.64] ;  /* 0x00000016060ba981 */ /* 0x000f28000c1e1100 */
[----:B---3--:R-:W3:Y:S04]  /*2070*/  @!P2 LDG.E.U8 R12, desc[UR22][R2.64] ;  /* 0x00000016020ca981 */ /* 0x008ee8000c1e1100 */
[----:B--2---:R2:W-:Y:S02]  /*2080*/  @!P2 STL [R1+0x228], R8 ;  /* 0x000228080100a387 */ /* 0x0045e40000100800 */
[----:B--2---:R-:W-:-:S04]  /*2090*/  IADD3 R8, P6, PT, R9, UR16, RZ ;  /* 0x0000001009087c10 */ /* 0x004fc8000ffde0ff */
[----:B------:R-:W-:-:S05]  /*20a0*/  LEA.HI.X.SX32 R9, R9, UR17, 0x1, P6 ;  /* 0x0000001109097c11 */ /* 0x000fca000b0f0eff */
[----:B------:R-:W2:Y:S01]  /*20b0*/  @!P2 LDG.E.U8 R10, desc[UR22][R8.64] ;  /* 0x00000016080aa981 */ /* 0x000ea2000c1e1100 */
[----:B------:R-:W-:-:S04]  /*20c0*/  USHF.L.U32 UR4, UR6, 0x3, URZ ;  /* 0x0000000306047899 */ /* 0x000fc800080006ff */
[----:B------:R-:W-:Y:S01]  /*20d0*/  USHF.R.S32.HI UR16, URZ, 0x1f, UR4 ;  /* 0x0000001fff107899 */ /* 0x000fe20008011404 */
[----:B------:R-:W-:Y:S01]  /*20e0*/  PRMT R66, RZ, 0x7610, R66 ;  /* 0x00007610ff427816 */ /* 0x000fe20000000042 */
[----:B----4-:R4:W-:Y:S04]  /*20f0*/  STL [R1+0x150], R11 ;  /* 0x0001500b01007387 */ /* 0x0109e80000100800 */
[----:B---3--:R-:W-:Y:S01]  /*2100*/  @!P2 STL [R1+0x144], R12 ;  /* 0x0001440c0100a387 */ /* 0x008fe20000100800 */
[----:B------:R-:W-:Y:S02]  /*2110*/  IADD3 R55, P2, PT, R4, UR4, RZ ;  /* 0x0000000404377c10 */ /* 0x000fe4000ff5e0ff */
[----:B----4-:R-:W-:Y:S02]  /*2120*/  IADD3 R11, P6, PT, R2, UR4, RZ ;  /* 0x00000004020b7c10 */ /* 0x010fe4000ffde0ff */
[----:B------:R-:W-:-:S02]  /*2130*/  IADD3.X R56, PT, PT, R5, UR16, RZ, P2, !PT ;  /* 0x0000001005387c10 */ /* 0x000fc400097fe4ff */
[----:B------:R-:W-:Y:S01]  /*2140*/  IADD3.X R78, PT, PT, R3, UR16, RZ, P6, !PT ;  /* 0x00000010034e7c10 */ /* 0x000fe2000b7fe4ff */
[----:B--2---:R2:W-:Y:S04]  /*2150*/  STL [R1+0x14c], R10 ;  /* 0x00014c0a01007387 */ /* 0x0045e80000100800 */
[----:B------:R3:W-:Y:S01]  /*2160*/  STL [R1+0x180], R11 ;  /* 0x0001800b01007387 */ /* 0x0007e20000100800 */
[----:B--2---:R-:W-:-:S04]  /*2170*/  SHF.R.U32.HI R10, RZ, 0x7, R30 ;  /* 0x00000007ff0a7819 */ /* 0x004fc8000001161e */
[----:B------:R-:W-:Y:S01]  /*2180*/  LOP3.LUT P2, RZ, R10, 0x1, RZ, 0xc0, !PT ;  /* 0x000000010aff7812 */ /* 0x000fe2000784c0ff */
[----:B------:R-:W-:Y:S02]  /*2190*/  @!P3 IMAD.MOV.U32 R10, RZ, RZ, R11 ;  /* 0x000000ffff0ab224 */ /* 0x000fe400078e000b */
[----:B---3--:R-:W-:-:S05]  /*21a0*/  @!P3 IMAD.MOV.U32 R11, RZ, RZ, R78 ;  /* 0x000000ffff0bb224 */ /* 0x008fca00078e004e */
[----:B------:R-:W2:Y:S01]  /*21b0*/  @!P3 LDG.E.U8 R66, desc[UR22][R10.64] ;  /* 0x000000160a42b981 */ /* 0x000ea2000c1e1100 */
[----:B------:R-:W-:Y:S02]  /*21c0*/  USHF.L.U32 UR5, UR6, 0x4, URZ ;  /* 0x0000000406057899 */ /* 0x000fe400080006ff */
[----:B------:R-:W-:Y:S02]  /*21d0*/  UIMAD UR14, UR6, 0x18, URZ ;  /* 0x00000018060e78a4 */ /* 0x000fe4000f8e02ff */
[----:B------:R-:W-:Y:S02]  /*21e0*/  USHF.R.S32.HI UR17, URZ, 0x1f, UR5 ;  /* 0x0000001fff117899 */ /* 0x000fe40008011405 */
[C---:B------:R-:W-:Y:S01]  /*21f0*/  IADD3 R12, P6, PT, R2.reuse, UR5, RZ ;  /* 0x00000005020c7c10 */ /* 0x040fe2000ffde0ff */
[----:B------:R-:W-:Y:S01]  /*2200*/  STL [R1+0x188], R55 ;  /* 0x0001883701007387 */ /* 0x000fe20000100800 */
[----:B------:R-:W-:Y:S02]  /*2210*/  USHF.R.S32.HI UR20, URZ, 0x1f, UR14 ;  /* 0x0000001fff147899 */ /* 0x000fe4000801140e */
[----:B------:R-:W-:Y:S01]  /*2220*/  IADD3.X R13, PT, PT, R3, UR17, RZ, P6, !PT ;  /* 0x00000011030d7c10 */ /* 0x000fe2000b7fe4ff */
[----:B------:R-:W-:Y:S01]  /*2230*/  STL [R1+0x17c], R78 ;  /* 0x00017c4e01007387 */ /* 0x000fe20000100800 */
[----:B------:R-:W-:-:S03]  /*2240*/  IADD3 R54, P6, PT, R2, UR14, RZ ;  /* 0x0000000e02367c10 */ /* 0x000fc6000ffde0ff */
[----:B------:R3:W-:Y:S01]  /*2250*/  STL [R1+0x440], R12 ;  /* 0x0004400c01007387 */ /* 0x0007e20000100800 */
[----:B------:R-:W-:-:S03]  /*2260*/  PRMT R67, RZ, 0x7610, R67 ;  /* 0x00007610ff437816 */ /* 0x000fc60000000043 */
[----:B------:R-:W-:Y:S04]  /*2270*/  STL [R1+0x184], R56 ;  /* 0x0001843801007387 */ /* 0x000fe80000100800 */
[----:B------:R-:W-:Y:S04]  /*2280*/  STL [R1+0x43c], R13 ;  /* 0x00043c0d01007387 */ /* 0x000fe80000100800 */
[----:B------:R-:W-:Y:S01]  /*2290*/  STL [R1+0x4e0], R54 ;  /* 0x0004e03601007387 */ /* 0x000fe20000100800 */
[----:B------:R-:W-:-:S03]  /*22a0*/  PRMT R32, RZ, 0x7610, R32 ;  /* 0x00007610ff207816 */ /* 0x000fc60000000020 */
[----:B------:R3:W4:Y:S02]  /*22b0*/  @P1 LDG.E.U8 R67, desc[UR22][R12.64] ;  /* 0x000000160c431981 */ /* 0x000724000c1e1100 */
[----:B---3--:R-:W-:Y:S01]  /*22c0*/  @P2 IMAD.MOV.U32 R12, RZ, RZ, R54 ;  /* 0x000000ffff0c2224 */ /* 0x008fe200078e0036 */
[----:B------:R-:W-:Y:S01]  /*22d0*/  PRMT R26, RZ, 0x7610, R26 ;  /* 0x00007610ff1a7816 */ /* 0x000fe2000000001a */
[----:B--2---:R2:W-:Y:S02]  /*22e0*/  STL [R1+0x220], R66 ;  /* 0x0002204201007387 */ /* 0x0045e40000100800 */
[----:B--2---:R-:W-:-:S05]  /*22f0*/  IADD3.X R66, PT, PT, R3, UR20, RZ, P6, !PT ;  /* 0x0000001403427c10 */ /* 0x004fca000b7fe4ff */
[----:B------:R-:W-:Y:S01]  /*2300*/  @P2 IMAD.MOV.U32 R13, RZ, RZ, R66 ;  /* 0x000000ffff0d2224 */ /* 0x000fe200078e0042 */
[----:B------:R-:W-:-:S04]  /*2310*/  IADD3 R10, P6, PT, R2, UR6, RZ ;  /* 0x00000006020a7c10 */ /* 0x000fc8000ffde0ff */
[----:B------:R2:W3:Y:S01]  /*2320*/  @P2 LDG.E.U8 R32, desc[UR22][R12.64] ;  /* 0x000000160c202981 */ /* 0x0004e2000c1e1100 */
[----:B------:R-:W-:-:S05]  /*2330*/  IADD3.X R11, PT, PT, R3, UR15, RZ, P6, !PT ;  /* 0x0000000f030b7c10 */ /* 0x000fca000b7fe4ff */
[----:B------:R-:W4:Y:S01]  /*2340*/  @!P5 LDG.E.U8 R19, desc[UR22][R10.64] ;  /* 0x000000160a13d981 */ /* 0x000f22000c1e1100 */
[----:B--2---:R-:W-:Y:S02]  /*2350*/  @!P3 IMAD.MOV.U32 R12, RZ, RZ, R55 ;  /* 0x000000ffff0cb224 */ /* 0x004fe400078e0037 */
[----:B------:R-:W-:-:S05]  /*2360*/  @!P3 IMAD.MOV.U32 R13, RZ, RZ, R56 ;  /* 0x000000ffff0db224 */ /* 0x000fca00078e0038 */
[----:B------:R2:W2:Y:S04]  /*2370*/  @!P3 LDG.E.U8 R26, desc[UR22][R12.64] ;  /* 0x000000160c1ab981 */ /* 0x0004a8000c1e1100 */
[----:B------:R-:W-:Y:S01]  /*2380*/  STL [R1+0x4dc], R66 ;  /* 0x0004dc4201007387 */ /* 0x000fe20000100800 */
[----:B------:R-:W-:-:S03]  /*2390*/  PRMT R27, RZ, 0x7610, R27 ;  /* 0x00007610ff1b7816 */ /* 0x000fc6000000001b */
[----:B---3--:R3:W-:Y:S04]  /*23a0*/  STL [R1+0x22c], R32 ;  /* 0x00022c2001007387 */ /* 0x0087e80000100800 */
[----:B------:R-:W-:Y:S01]  /*23b0*/  STL [R1+0x75c], R10 ;  /* 0x00075c0a01007387 */ /* 0x000fe20000100800 */
[----:B---3--:R-:W-:-:S05]  /*23c0*/  IADD3 R32, P6, PT, R6, UR4, RZ ;  /* 0x0000000406207c10 */ /* 0x008fca000ffde0ff */
[----:B------:R-:W-:Y:S01]  /*23d0*/  STL [R1+0x190], R32 ;  /* 0x0001902001007387 */ /* 0x000fe20000100800 */
[----:B------:R-:W-:-:S03]  /*23e0*/  IADD3.X R54, PT, PT, R7, UR16, RZ, P6, !PT ;  /* 0x0000001007367c10 */ /* 0x000fc6000b7fe4ff */
[----:B------:R-:W-:Y:S04]  /*23f0*/  STL [R1+0x758], R11 ;  /* 0x0007580b01007387 */ /* 0x000fe80000100800 */
[----:B----4-:R3:W-:Y:S01]  /*2400*/  STL [R1+0x230], R19 ;  /* 0x0002301301007387 */ /* 0x0107e20000100800 */
[----:B--2---:R-:W-:-:S03]  /*2410*/  @!P3 IMAD.MOV.U32 R12, RZ, RZ, R32 ;  /* 0x000000ffff0cb224 */ /* 0x004fc600078e0020 */
[----:B------:R-:W-:Y:S01]  /*2420*/  STL [R1+0x18c], R54 ;  /* 0x00018c3601007387 */ /* 0x000fe20000100800 */
[----:B---3--:R-:W-:Y:S01]  /*2430*/  IADD3 R19, P6, PT, R8, UR4, RZ ;  /* 0x0000000408137c10 */ /* 0x008fe2000ffde0ff */
[----:B------:R-:W-:-:S04]  /*2440*/  @!P3 IMAD.MOV.U32 R13, RZ, RZ, R54 ;  /* 0x000000ffff0db224 */ /* 0x000fc800078e0036 */
[----:B------:R-:W-:Y:S04]  /*2450*/  STL [R1+0x198], R19 ;  /* 0x0001981301007387 */ /* 0x000fe80000100800 */
[----:B------:R2:W-:Y:S04]  /*2460*/  STL [R1+0x158], R26 ;  /* 0x0001581a01007387 */ /* 0x0005e80000100800 */
[----:B------:R3:W4:Y:S01]  /*2470*/  @!P3 LDG.E.U8 R27, desc[UR22][R12.64] ;  /* 0x000000160c1bb981 */ /* 0x000722000c1e1100 */
[----:B--2---:R-:W-:Y:S01]  /*2480*/  IADD3.X R26, PT, PT, R9, UR16, RZ, P6, !PT ;  /* 0x00000010091a7c10 */ /* 0x004fe2000b7fe4ff */
[----:B---3--:R-:W-:-:S04]  /*2490*/  @!P3 IMAD.MOV.U32 R12, RZ, RZ, R19 ;  /* 0x000000ffff0cb224 */ /* 0x008fc800078e0013 */
[----:B------:R-:W-:-:S05]  /*24a0*/  @!P3 IMAD.MOV.U32 R13, RZ, RZ, R26 ;  /* 0x000000ffff0db224 */ /* 0x000fca00078e001a */
[----:B------:R2:W3:Y:S01]  /*24b0*/  @!P3 LDG.E.U8 R16, desc[UR22][R12.64] ;  /* 0x000000160c10b981 */ /* 0x0004e2000c1e1100 */
[----:B------:R-:W-:-:S03]  /*24c0*/  IADD3 R32, P6, PT, R4, UR5, RZ ;  /* 0x0000000504207c10 */ /* 0x000fc6000ffde0ff */
[----:B------:R0:W-:Y:S01]  /*24d0*/  STL [R1+0x194], R26 ;  /* 0x0001941a01007387 */ /* 0x0001e20000100800 */
[----:B------:R-:W-:-:S03]  /*24e0*/  IADD3.X R54, PT, PT, R5, UR17, RZ, P6, !PT ;  /* 0x0000001105367c10 */ /* 0x000fc6000b7fe4ff */
[----:B------:R-:W-:Y:S01]  /*24f0*/  STL [R1+0x448], R32 ;  /* 0x0004482001007387 */ /* 0x000fe20000100800 */
[----:B0-----:R-:W-:-:S03]  /*2500*/  IADD3 R26, P3, PT, R6, UR5, RZ ;  /* 0x00000005061a7c10 */ /* 0x001fc6000ff7e0ff */
[----:B------:R-:W-:Y:S01]  /*2510*/  STL [R1+0x224], R67 ;  /* 0x0002244301007387 */ /* 0x000fe20000100800 */
[----:B------:R-:W-:Y:S01]  /*2520*/  PRMT R28, RZ, 0x7610, R28 ;  /* 0x00007610ff1c7816 */ /* 0x000fe2000000001c */
[----:B--2---:R-:W-:Y:S02]  /*2530*/  @P1 IMAD.MOV.U32 R12, RZ, RZ, R32 ;  /* 0x000000ffff0c1224 */ /* 0x004fe400078e0020 */
[----:B------:R-:W-:-:S05]  /*2540*/  @P1 IMAD.MOV.U32 R13, RZ, RZ, R54 ;  /* 0x000000ffff0d1224 */ /* 0x000fca00078e0036 */
[----:B------:R0:W2:Y:S02]  /*2550*/  @P1 LDG.E.U8 R28, desc[UR22][R12.64] ;  /* 0x000000160c1c1981 */ /* 0x0000a4000c1e1100 */
[----:B0-----:R-:W-:Y:S02]  /*2560*/  @P1 IMAD.MOV.U32 R12, RZ, RZ, R26 ;  /* 0x000000ffff0c1224 */ /* 0x001fe400078e001a */
[----:B---3--:R0:W-:Y:S04]  /*2570*/  STL [R1+0x1e4], R16 ;  /* 0x0001e41001007387 */ /* 0x0081e80000100800 */
[----:B------:R-:W-:Y:S04]  /*2580*/  STL [R1+0x450], R26 ;  /* 0x0004501a01007387 */ /* 0x000fe80000100800 */
[----:B------:R-:W-:Y:S04]  /*2590*/  STL [R1+0x444], R54 ;  /* 0x0004443601007387 */ /* 0x000fe80000100800 */
[----:B----4-:R3:W-:Y:S01]  /*25a0*/  STL [R1+0x154], R27 ;  /* 0x0001541b01007387 */ /* 0x0107e20000100800 */
[----:B0-----:R-:W-:-:S02]  /*25b0*/  IADD3 R16, P6, PT, R8, UR5, RZ ;  /* 0x0000000508107c10 */ /* 0x001fc4000ffde0ff */
[----:B---3--:R-:W-:Y:S02]  /*25c0*/  IADD3.X R27, PT, PT, R7, UR17, RZ, P3, !PT ;  /* 0x00000011071b7c10 */ /* 0x008fe40009ffe4ff */
[----:B------:R-:W-:-:S03]  /*25d0*/  IADD3.X R19, PT, PT, R9, UR17, RZ, P6, !PT ;  /* 0x0000001109137c10 */ /* 0x000fc6000b7fe4ff */
[----:B------:R-:W-:-:S05]  /*25e0*/  @P1 IMAD.MOV.U32 R13, RZ, RZ, R27 ;  /* 0x000000ffff0d1224 */ /* 0x000fca00078e001b */
[----:B------:R0:W3:Y:S02]  /*25f0*/  @P1 LDG.E.U8 R20, desc[UR22][R12.64] ;  /* 0x000000160c141981 */ /* 0x0000e4000c1e1100 */
[----:B0-----:R-:W-:Y:S02]  /*2600*/  @P1 IMAD.MOV.U32 R12, RZ, RZ, R16 ;  /* 0x000000ffff0c1224 */ /* 0x001fe400078e0010 */
[----:B------:R-:W-:-:S05]  /*2610*/  @P1 IMAD.MOV.U32 R13, RZ, RZ, R19 ;  /* 0x000000ffff0d1224 */ /* 0x000fca00078e0013 */
[----:B------:R0:W4:Y:S01]  /*2620*/  @P1 LDG.E.U8 R15, desc[UR22][R12.64] ;  /* 0x000000160c0f1981 */ /* 0x000122000c1e1100 */
[----:B------:R-:W-:-:S03]  /*2630*/  IADD3 R26, P1, PT, R4, UR14, RZ ;  /* 0x0000000e041a7c10 */ /* 0x000fc6000ff3e0ff */
[----:B------:R-:W-:Y:S04]  /*2640*/  STL [R1+0x458], R16 ;  /* 0x0004581001007387 */ /* 0x000fe80000100800 */
[----:B------:R1:W-:Y:S04]  /*2650*/  STL [R1+0x44c], R27 ;  /* 0x00044c1b01007387 */ /* 0x0003e80000100800 */
[----:B------:R2:W-:Y:S01]  /*2660*/  STL [R1+0x454], R19 ;  /* 0x0004541301007387 */ /* 0x0005e20000100800 */
[----:B0-----:R-:W-:Y:S01]  /*2670*/  @P2 IMAD.MOV.U32 R12, RZ, RZ, R26 ;  /* 0x000000ffff0c2224 */ /* 0x001fe200078e001a */
[----:B-1----:R-:W-:-:S02]  /*2680*/  IADD3.X R27, PT, PT, R5, UR20, RZ, P1, !PT ;  /* 0x00000014051b7c10 */ /* 0x002fc40008ffe4ff */
[----:B--2---:R-:W-:-:S03]  /*2690*/  IADD3 R19, P3, PT, R6, UR14, RZ ;  /* 0x0000000e06137c10 */ /* 0x004fc6000ff7e0ff */
[----:B------:R-:W-:-:S05]  /*26a0*/  @P2 IMAD.MOV.U32 R13, RZ, RZ, R27 ;  /* 0x000000ffff0d2224 */ /* 0x000fca00078e001b */
[----:B------:R0:W2:Y:S02]  /*26b0*/  @P2 LDG.E.U8 R21, desc[UR22][R12.64] ;  /* 0x000000160c152981 */ /* 0x0000a4000c1e1100 */
[----:B0-----:R-:W-:Y:S02]  /*26c0*/  @P2 IMAD.MOV.U32 R12, RZ, RZ, R19 ;  /* 0x000000ffff0c2224 */ /* 0x001fe400078e0013 */
[----:B----4-:R0:W-:Y:S04]  /*26d0*/  STL [R1+0x218], R15 ;  /* 0x0002180f01007387 */ /* 0x0101e80000100800 */
[----:B------:R-:W-:Y:S04]  /*26e0*/  STL [R1+0x4e8], R26 ;  /* 0x0004e81a01007387 */ /* 0x000fe80000100800 */
[----:B------:R-:W-:Y:S04]  /*26f0*/  STL [R1+0x4f0], R19 ;  /* 0x0004f01301007387 */ /* 0x000fe80000100800 */
[----:B---3--:R1:W-:Y:S01]  /*2700*/  STL [R1+0x21c], R20 ;  /* 0x00021c1401007387 */ /* 0x0083e20000100800 */
[----:B0-----:R-:W-:-:S02]  /*2710*/  IADD3 R15, P6, PT, R8, UR14, RZ ;  /* 0x0000000e080f7c10 */ /* 0x001fc4000ffde0ff */
[----:B-1----:R-:W-:Y:S02]  /*2720*/  IADD3.X R20, PT, PT, R7, UR20, RZ, P3, !PT ;  /* 0x0000001407147c10 */ /* 0x002fe40009ffe4ff */
[----:B------:R-:W-:Y:S01]  /*2730*/  IADD3.X R16, PT, PT, R9, UR20, RZ, P6, !PT ;  /* 0x0000001409107c10 */ /* 0x000fe2000b7fe4ff */
[----:B------:R-:W-:Y:S01]  /*2740*/  STL [R1+0x4e4], R27 ;  /* 0x0004e41b01007387 */ /* 0x000fe20000100800 */
[----:B------:R-:W-:Y:S01]  /*2750*/  PRMT R11, RZ, 0x7610, R11 ;  /* 0x00007610ff0b7816 */ /* 0x000fe2000000000b */
[----:B------:R-:W-:Y:S01]  /*2760*/  @P2 IMAD.MOV.U32 R13, RZ, RZ, R20 ;  /* 0x000000ffff0d2224 */ /* 0x000fe200078e0014 */
[----:B------:R-:W-:Y:S02]  /*2770*/  PRMT R10, RZ, 0x7610, R10 ;  /* 0x00007610ff0a7816 */ /* 0x000fe4000000000a */
[----:B------:R-:W-:Y:S01]  /*2780*/  PRMT R0, RZ, 0x7610, R0 ;  /* 0x00007610ff007816 */ /* 0x000fe20000000000 */
[----:B------:R-:W-:Y:S01]  /*2790*/  VIADD R19, R53, UR13 ;  /* 0x0000000d35137c36 */ /* 0x000fe20008000000 */
[----:B------:R0:W3:Y:S01]  /*27a0*/  @P2 LDG.E.U8 R17, desc[UR22][R12.64] ;  /* 0x000000160c112981 */ /* 0x0000e2000c1e1100 */
[----:B------:R-:W-:-:S02]  /*27b0*/  IMAD.MOV.U32 R67, RZ, RZ, R51 ;  /* 0x000000ffff437224 */ /* 0x000fc400078e0033 */
[----:B------:R-:W-:Y:S02]  /*27c0*/  IMAD.MOV.U32 R78, RZ, RZ, R49 ;  /* 0x000000ffff4e7224 */ /* 0x000fe400078e0031 */
[----:B------:R-:W-:Y:S02]  /*27d0*/  IMAD.MOV.U32 R66, RZ, RZ, R50 ;  /* 0x000000ffff427224 */ /* 0x000fe400078e0032 */
[----:B------:R-:W-:Y:S02]  /*27e0*/  IMAD.MOV.U32 R82, RZ, RZ, R24 ;  /* 0x000000ffff527224 */ /* 0x000fe400078e0018 */
[----:B------:R-:W-:Y:S02]  /*27f0*/  IMAD.MOV.U32 R89, RZ, RZ, R22 ;  /* 0x000000ffff597224 */ /* 0x000fe400078e0016 */
[----:B------:R-:W-:Y:S01]  /*2800*/  IMAD.MOV.U32 R90, RZ, RZ, R23 ;  /* 0x000000ffff5a7224 */ /* 0x000fe200078e0017 */
[----:B------:R-:W-:Y:S01]  /*2810*/  UIMAD UR4, UR6, 0x9, URZ ;  /* 0x00000009060478a4 */ /* 0x000fe2000f8e02ff */
[----:B0-----:R-:W-:Y:S01]  /*2820*/  @P2 IMAD.MOV.U32 R12, RZ, RZ, R15 ;  /* 0x000000ffff0c2224 */ /* 0x001fe200078e000f */
[----:B------:R-:W-:Y:S01]  /*2830*/  PRMT R91, RZ, 0x7610, R91 ;  /* 0x00007610ff5b7816 */ /* 0x000fe2000000005b */
[----:B------:R-:W-:Y:S01]  /*2840*/  @P2 IMAD.MOV.U32 R13, RZ, RZ, R16 ;  /* 0x000000ffff0d2224 */ /* 0x000fe200078e0010 */
[----:B------:R-:W-:Y:S01]  /*2850*/  UIMAD UR5, UR6, 0x11, URZ ;  /* 0x00000011060578a4 */ /* 0x000fe2000f8e02ff */
[----:B------:R-:W-:Y:S01]  /*2860*/  PRMT R85, RZ, 0x7610, R85 ;  /* 0x00007610ff557816 */ /* 0x000fe20000000055 */
[----:B------:R-:W-:Y:S01]  /*2870*/  VOTEU.ALL UP2, P4 ;  /* 0x0000000000ff7886 */ /* 0x000fe20002040000 */
[----:B------:R-:W-:Y:S01]  /*2880*/  PRMT R88, RZ, 0x7610, R88 ;  /* 0x00007610ff587816 */ /* 0x000fe20000000058 */
[----:B------:R0:W4:Y:S01]  /*2890*/  @P2 LDG.E.U8 R14, desc[UR22][R12.64] ;  /* 0x000000160c0e2981 */ /* 0x000122000c1e1100 */
[----:B------:R-:W-:Y:S01]  /*28a0*/  PRMT R71, RZ, 0x7610, R71 ;  /* 0x00007610ff477816 */ /* 0x000fe20000000047 */
[----:B------:R-:W1:Y:S02]  /*28b0*/  LDCU UR20, c[0x0][0x3b0] ;  /* 0x00007600ff1477ac */ /* 0x000e640008000800 */
[----:B------:R2:W-:Y:S01]  /*28c0*/  STL [R1+0x4f8], R15 ;  /* 0x0004f80f01007387 */ /* 0x0005e20000100800 */
[----:B0-----:R-:W-:-:S03]  /*28d0*/  IADD3 R12, P1, PT, R4, UR6, RZ ;  /* 0x00000006040c7c10 */ /* 0x001fc6000ff3e0ff */
[----:B------:R0:W-:Y:S01]  /*28e0*/  STL [R1+0x4ec], R20 ;  /* 0x0004ec1401007387 */ /* 0x0001e20000100800 */
[----:B------:R-:W-:Y:S02]  /*28f0*/  IADD3 R13, P2, PT, R6, UR6, RZ ;  /* 0x00000006060d7c10 */ /* 0x000fe4000ff5e0ff */
[----:B--2---:R-:W-:Y:S01]  /*2900*/  IADD3.X R15, PT, PT, R5, UR15, RZ, P1, !PT ;  /* 0x0000000f050f7c10 */ /* 0x004fe20008ffe4ff */
[----:B------:R2:W-:Y:S04]  /*2910*/  STL [R1+0x4f4], R16 ;  /* 0x0004f41001007387 */ /* 0x0005e80000100800 */
[----:B------:R-:W-:Y:S01]  /*2920*/  STL [R1+0x1d4], R28 ;  /* 0x0001d41c01007387 */ /* 0x000fe20000100800 */
[----:B0-----:R-:W-:Y:S01]  /*2930*/  @!P5 IMAD.MOV.U32 R20, RZ, RZ, R12 ;  /* 0x000000ffff14d224 */ /* 0x001fe200078e000c */
[----:B--2---:R-:W-:-:S02]  /*2940*/  IADD3.X R16, PT, PT, R7, UR15, RZ, P2, !PT ;  /* 0x0000000f07107c10 */ /* 0x004fc400097fe4ff */
[C---:B------:R-:W-:Y:S02]  /*2950*/  ISETP.GT.U32.AND P1, PT, R29.reuse, R34, PT ;  /* 0x000000221d00720c */ /* 0x040fe40003f24070 */
[C---:B------:R-:W-:Y:S02]  /*2960*/  ISETP.GT.U32.AND P6, PT, R29.reuse, R35, PT ;  /* 0x000000231d00720c */ /* 0x040fe40003fc4070 */
[----:B------:R-:W-:-:S09]  /*2970*/  ISETP.GT.U32.AND P2, PT, R29, R39, PT ;  /* 0x000000271d00720c */ /* 0x000fd20003f44070 */
[--C-:B------:R-:W-:Y:S02]  /*2980*/  @!P1 IMAD.IADD R34, R34, 0x1, -R29.reuse ;  /* 0x0000000122229824 */ /* 0x100fe400078e0a1d */
[----:B------:R-:W-:-:S03]  /*2990*/  @!P6 IMAD.IADD R35, R35, 0x1, -R29 ;  /* 0x000000012323e824 */ /* 0x000fc600078e0a1d */
[----:B------:R-:W-:Y:S01]  /*29a0*/  ISETP.GT.U32.AND P1, PT, R29, R34, PT ;  /* 0x000000221d00720c */ /* 0x000fe20003f24070 */
[----:B------:R-:W-:-:S12]  /*29b0*/  @!P2 IMAD.IADD R39, R39, 0x1, -R29 ;  /* 0x000000012727a824 */ /* 0x000fd800078e0a1d */
[----:B------:R-:W-:Y:S01]  /*29c0*/  @!P1 IMAD.IADD R34, R34, 0x1, -R29 ;  /* 0x0000000122229824 */ /* 0x000fe200078e0a1d */
[----:B------:R-:W-:Y:S01]  /*29d0*/  ISETP.GT.U32.AND P1, PT, R29, R42, PT ;  /* 0x0000002a1d00720c */ /* 0x000fe20003f24070 */
[----:B----4-:R0:W-:Y:S04]  /*29e0*/  STL [R1+0x1d8], R14 ;  /* 0x0001d80e01007387 */ /* 0x0101e80000100800 */
[----:B---3--:R-:W-:Y:S04]  /*29f0*/  STL [R1+0x1dc], R17 ;  /* 0x0001dc1101007387 */ /* 0x008fe80000100800 */
[----:B------:R2:W-:Y:S01]  /*2a00*/  STL [R1+0x1e0], R21 ;  /* 0x0001e01501007387 */ /* 0x0005e20000100800 */
[----:B0-----:R-:W-:Y:S01]  /*2a10*/  IADD3 R14, P3, PT, R8, UR6, RZ ;  /* 0x00000006080e7c10 */ /* 0x001fe2000ff7e0ff */
[----:B--2---:R-:W-:-:S03]  /*2a20*/  @!P5 IMAD.MOV.U32 R21, RZ, RZ, R15 ;  /* 0x000000ffff15d224 */ /* 0x004fc600078e000f */
[----:B------:R-:W-:Y:S02]  /*2a30*/  IADD3.X R17, PT, PT, R9, UR15, RZ, P3, !PT ;  /* 0x0000000f09117c10 */ /* 0x000fe40009ffe4ff */
[----:B------:R0:W2:Y:S02]  /*2a40*/  @!P5 LDG.E.U8 R11, desc[UR22][R20.64] ;  /* 0x00000016140bd981 */ /* 0x0000a4000c1e1100 */
[----:B0-----:R-:W-:Y:S02]  /*2a50*/  @!P5 IMAD.MOV.U32 R20, RZ, RZ, R13 ;  /* 0x000000ffff14d224 */ /* 0x001fe400078e000d */
[----:B------:R-:W-:-:S05]  /*2a60*/  @!P5 IMAD.MOV.U32 R21, RZ, RZ, R16 ;  /* 0x000000ffff15d224 */ /* 0x000fca00078e0010 */
[----:B------:R0:W3:Y:S02]  /*2a70*/  @!P5 LDG.E.U8 R10, desc[UR22][R20.64] ;  /* 0x00000016140ad981 */ /* 0x0000e4000c1e1100 */
[----:B0-----:R-:W-:Y:S02]  /*2a80*/  @!P5 IMAD.MOV.U32 R20, RZ, RZ, R14 ;  /* 0x000000ffff14d224 */ /* 0x001fe400078e000e */
[----:B------:R-:W-:-:S05]  /*2a90*/  @!P5 IMAD.MOV.U32 R21, RZ, RZ, R17 ;  /* 0x000000ffff15d224 */ /* 0x000fca00078e0011 */
[----:B------:R0:W4:Y:S01]  /*2aa0*/  @!P5 LDG.E.U8 R0, desc[UR22][R20.64] ;  /* 0x000000161400d981 */ /* 0x000122000c1e1100 */
[C---:B------:R-:W-:Y:S02]  /*2ab0*/  ISETP.GT.U32.AND P5, PT, R29.reuse, R36, PT ;  /* 0x000000241d00720c */ /* 0x040fe40003fa4070 */
[----:B------:R-:W-:-:S11]  /*2ac0*/  ISETP.GT.U32.AND P3, PT, R29, R40, PT ;  /* 0x000000281d00720c */ /* 0x000fd60003f64070 */
[----:B------:R-:W-:Y:S01]  /*2ad0*/  @!P5 IMAD.IADD R36, R36, 0x1, -R29 ;  /* 0x000000012424d824 */ /* 0x000fe200078e0a1d */
[----:B------:R-:W-:-:S04]  /*2ae0*/  ISETP.GT.U32.AND P5, PT, R29, R38, PT ;  /* 0x000000261d00720c */ /* 0x000fc80003fa4070 */
[C---:B------:R-:W-:Y:S01]  /*2af0*/  ISETP.GT.U32.AND P6, PT, R29.reuse, R36, PT ;  /* 0x000000241d00720c */ /* 0x040fe20003fc4070 */
[----:B------:R-:W-:Y:S01]  /*2b00*/  @!P3 IMAD.IADD R40, R40, 0x1, -R29 ;  /* 0x000000012828b824 */ /* 0x000fe200078e0a1d */
[----:B------:R-:W-:-:S04]  /*2b10*/  ISETP.GT.U32.AND P3, PT, R29, R35, PT ;  /* 0x000000231d00720c */ /* 0x000fc80003f64070 */
[----:B------:R-:W-:-:S03]  /*2b20*/  ISETP.GT.U32.AND P2, PT, R29, R40, PT ;  /* 0x000000281d00720c */ /* 0x000fc60003f44070 */
[----:B------:R-:W-:-:S04]  /*2b30*/  @!P5 IMAD.IADD R38, R38, 0x1, -R29 ;  /* 0x000000012626d824 */ /* 0x000fc800078e0a1d */
[--C-:B------:R-:W-:Y:S01]  /*2b40*/  @!P6 IMAD.IADD R36, R36, 0x1, -R29.reuse ;  /* 0x000000012424e824 */ /* 0x100fe200078e0a1d */
[C---:B------:R-:W-:Y:S02]  /*2b50*/  ISETP.GT.U32.AND P6, PT, R29.reuse, R38, PT ;  /* 0x000000261d00720c */ /* 0x040fe40003fc4070 */
[----:B------:R-:W-:Y:S01]  /*2b60*/  ISETP.GT.U32.AND P5, PT, R29, R39, PT ;  /* 0x000000271d00720c */ /* 0x000fe20003fa4070 */
[--C-:B------:R-:W-:Y:S01]  /*2b70*/  @!P3 IMAD.IADD R35, R35, 0x1, -R29.reuse ;  /* 0x000000012323b824 */ /* 0x100fe200078e0a1d */
[C---:B------:R-:W-:Y:S01]  /*2b80*/  ISETP.GT.U32.AND P3, PT, R29.reuse, R43, PT ;  /* 0x0000002b1d00720c */ /* 0x040fe20003f64070 */
[--C-:B------:R-:W-:Y:S01]  /*2b90*/  @!P2 IMAD.IADD R40, R40, 0x1, -R29.reuse ;  /* 0x000000012828a824 */ /* 0x100fe200078e0a1d */
[C---:B------:R-:W-:Y:S01]  /*2ba0*/  ISETP.GT.U32.AND P2, PT, R29.reuse, R41, PT ;  /* 0x000000291d00720c */ /* 0x040fe20003f44070 */
[----:B------:R-:W-:Y:S01]  /*2bb0*/  @!P1 IMAD.IADD R42, R42, 0x1, -R29 ;  /* 0x000000012a2a9824 */ /* 0x000fe200078e0a1d */
[----:B------:R-:W-:-:S05]  /*2bc0*/  ISETP.GT.U32.AND P1, PT, R29, R48, PT ;  /* 0x000000301d00720c */ /* 0x000fca0003f24070 */
[--C-:B------:R-:W-:Y:S01]  /*2bd0*/  @!P6 IMAD.IADD R38, R38, 0x1, -R29.reuse ;  /* 0x000000012626e824 */ /* 0x100fe200078e0a1d */
[----:B------:R-:W-:Y:S01]  /*2be0*/  ISETP.GT.U32.AND P6, PT, R29, R44, PT ;  /* 0x0000002c1d00720c */ /* 0x000fe20003fc4070 */
[--C-:B------:R-:W-:Y:S01]  /*2bf0*/  @!P5 IMAD.IADD R39, R39, 0x1, -R29.reuse ;  /* 0x000000012727d824 */ /* 0x100fe200078e0a1d */
[----:B------:R-:W-:Y:S01]  /*2c00*/  ISETP.GT.U32.AND P5, PT, R29, R45, PT ;  /* 0x0000002d1d00720c */ /* 0x000fe20003fa4070 */
[--C-:B------:R-:W-:Y:S01]  /*2c10*/  @!P3 IMAD.IADD R43, R43, 0x1, -R29.reuse ;  /* 0x000000012b2bb824 */ /* 0x100fe200078e0a1d */
[----:B------:R-:W-:Y:S01]  /*2c20*/  ISETP.GT.U32.AND P3, PT, R29, R52, PT ;  /* 0x000000341d00720c */ /* 0x000fe20003f64070 */
[--C-:B------:R-:W-:Y:S02]  /*2c30*/  @!P2 IMAD.IADD R41, R41, 0x1, -R29.reuse ;  /* 0x000000012929a824 */ /* 0x100fe400078e0a1d */
[----:B------:R-:W-:-:S03]  /*2c40*/  @!P1 IMAD.IADD R48, R48, 0x1, -R29 ;  /* 0x0000000130309824 */ /* 0x000fc600078e0a1d */
[----:B------:R-:W-:-:S03]  /*2c50*/  ISETP.GT.U32.AND P1, PT, R29, R41, PT ;  /* 0x000000291d00720c */ /* 0x000fc60003f24070 */
[--C-:B------:R-:W-:Y:S01]  /*2c60*/  @!P6 IMAD.IADD R44, R44, 0x1, -R29.reuse ;  /* 0x000000012c2ce824 */ /* 0x100fe200078e0a1d */
[----:B------:R-:W-:Y:S01]  /*2c70*/  ISETP.GT.U32.AND P6, PT, R29, R43, PT ;  /* 0x0000002b1d00720c */ /* 0x000fe20003fc4070 */
[--C-:B------:R-:W-:Y:S01]  /*2c80*/  @!P5 IMAD.IADD R45, R45, 0x1, -R29.reuse ;  /* 0x000000012d2dd824 */ /* 0x100fe200078e0a1d */
[C---:B------:R-:W-:Y:S01]  /*2c90*/  ISETP.GT.U32.AND P5, PT, R29.reuse, R46, PT ;  /* 0x0000002e1d00720c */ /* 0x040fe20003fa4070 */
[----:B------:R-:W-:Y:S01]  /*2ca0*/  @!P3 IMAD.IADD R52, R52, 0x1, -R29 ;  /* 0x000000013434b824 */ /* 0x000fe200078e0a1d */
[----:B------:R-:W-:-:S05]  /*2cb0*/  ISETP.GT.U32.AND P3, PT, R29, R42, PT ;  /* 0x0000002a1d00720c */ /* 0x000fca0003f64070 */
[----:B------:R-:W-:Y:S01]  /*2cc0*/  @!P1 IMAD.IADD R41, R41, 0x1, -R29 ;  /* 0x0000000129299824 */ /* 0x000fe200078e0a1d */
[----:B------:R-:W-:-:S03]  /*2cd0*/  ISETP.GT.U32.AND P1, PT, R29, R48, PT ;  /* 0x000000301d00720c */ /* 0x000fc60003f24070 */
[--C-:B------:R-:W-:Y:S01]  /*2ce0*/  @!P6 IMAD.IADD R43, R43, 0x1, -R29.reuse ;  /* 0x000000012b2be824 */ /* 0x100fe200078e0a1d */
[C---:B------:R-:W-:Y:S01]  /*2cf0*/  ISETP.GT.U32.AND P6, PT, R29.reuse, R44, PT ;  /* 0x0000002c1d00720c */ /* 0x040fe20003fc4070 */
[--C-:B------:R-:W-:Y:S01]  /*2d00*/  @!P5 IMAD.IADD R46, R46, 0x1, -R29.reuse ;  /* 0x000000012e2ed824 */ /* 0x100fe200078e0a1d */
[----:B------:R-:W-:Y:S01]  /*2d10*/  ISETP.GT.U32.AND P5, PT, R29, R52, PT ;  /* 0x000000341d00720c */ /* 0x000fe20003fa4070 */
[----:B------:R-:W-:-:S03]  /*2d20*/  @!P3 IMAD.IADD R42, R42, 0x1, -R29 ;  /* 0x000000012a2ab824 */ /* 0x000fc600078e0a1d */
[----:B------:R-:W-:-:S03]  /*2d30*/  ISETP.GT.U32.AND P3, PT, R29, R46, PT ;  /* 0x0000002e1d00720c */ /* 0x000fc60003f64070 */
[----:B------:R-:W-:Y:S01]  /*2d40*/  @!P1 IMAD.IADD R48, R48, 0x1, -R29 ;  /* 0x0000000130309824 */ /* 0x000fe200078e0a1d */
[----:B------:R-:W-:-:S03]  /*2d50*/  ISETP.GT.U32.AND P1, PT, R29, R57, PT ;  /* 0x000000391d00720c */ /* 0x000fc60003f24070 */
[--C-:B------:R-:W-:Y:S01]  /*2d60*/  @!P6 IMAD.IADD R44, R44, 0x1, -R29.reuse ;  /* 0x000000012c2ce824 */ /* 0x100fe200078e0a1d */
[C---:B------:R-:W-:Y:S01]  /*2d70*/  ISETP.GT.U32.AND P6, PT, R29.reuse, R59, PT ;  /* 0x0000003b1d00720c */ /* 0x040fe20003fc4070 */
[--C-:B------:R-:W-:Y:S01]  /*2d80*/  @!P5 IMAD.IADD R52, R52, 0x1, -R29.reuse ;  /* 0x000000013434d824 */ /* 0x100fe200078e0a1d */
[----:B------:R-:W-:Y:S01]  /*2d90*/  ISETP.GT.U32.AND P5, PT, R29, R58, PT ;  /* 0x0000003a1d00720c */ /* 0x000fe20003fa4070 */
[----:B------:R-:W-:Y:S04]  /*2da0*/  STL [R1+0x764], R12 ;  /* 0x0007640c01007387 */ /* 0x000fe80000100800 */
[----:B------:R-:W-:Y:S01]  /*2db0*/  STL [R1+0x760], R15 ;  /* 0x0007600f01007387 */ /* 0x000fe20000100800 */
[----:B------:R-:W-:-:S03]  /*2dc0*/  @!P3 IMAD.IADD R46, R46, 0x1, -R29 ;  /* 0x000000012e2eb824 */ /* 0x000fc600078e0a1d */
[----:B------:R0:W-:Y:S01]  /*2dd0*/  STL [R1+0x76c], R13 ;  /* 0x00076c0d01007387 */ /* 0x0001e20000100800 */
[----:B------:R-:W-:-:S03]  /*2de0*/  IABS R51, R92 ;  /* 0x0000005c00337213 */ /* 0x000fc60000000000 */
[----:B------:R-:W-:Y:S01]  /*2df0*/  STL [R1+0x768], R16 ;  /* 0x0007681001007387 */ /* 0x000fe20000100800 */
[----:B------:R-:W-:-:S03]  /*2e00*/  ISETP.GT.U32.AND P3, PT, R29, R61, PT ;  /* 0x0000003d1d00720c */ /* 0x000fc60003f64070 */
[----:B------:R1:W-:Y:S01]  /*2e10*/  STL [R1+0x774], R14 ;  /* 0x0007740e01007387 */ /* 0x0003e20000100800 */
[----:B0-----:R-:W-:Y:S01]  /*2e20*/  LOP3.LUT R13, R31, 0x74, RZ, 0xfc, !PT ;  /* 0x000000741f0d7812 */ /* 0x001fe200078efcff */
[----:B------:R-:W-:-:S03]  /*2e30*/  VIADD R12, R19, 0x1c ;  /* 0x0000001c130c7836 */ /* 0x000fc60000000000 */
[----:B------:R-:W-:Y:S02]  /*2e40*/  IABS R49, R13 ;  /* 0x0000000d00317213 */ /* 0x000fe40000000000 */
[----:B-1----:R-:W-:Y:S01]  /*2e50*/  LOP3.LUT R14, R31, 0x70, RZ, 0xfc, !PT ;  /* 0x000000701f0e7812 */ /* 0x002fe200078efcff */
[--C-:B------:R-:W-:Y:S01]  /*2e60*/  @!P6 IMAD.IADD R59, R59, 0x1, -R29.reuse ;  /* 0x000000013b3be824 */ /* 0x100fe200078e0a1d */
[----:B------:R-:W-:Y:S01]  /*2e70*/  ISETP.GT.U32.AND P6, PT, R29, R60, PT ;  /* 0x0000003c1d00720c */ /* 0x000fe20003fc4070 */
[----:B------:R-:W-:Y:S01]  /*2e80*/  @!P1 IMAD.IADD R57, R57, 0x1, -R29 ;  /* 0x0000000139399824 */ /* 0x000fe200078e0a1d */
[----:B------:R-:W-:Y:S01]  /*2e90*/  IABS R50, R14 ;  /* 0x0000000e00327213 */ /* 0x000fe20000000000 */
[C---:B------:R-:W-:Y:S01]  /*2ea0*/  IMAD.HI.U32 R24, R18.reuse, R51, RZ ;  /* 0x0000003312187227 */ /* 0x040fe200078e00ff */
[----:B------:R-:W-:Y:S01]  /*2eb0*/  ISETP.GT.U32.AND P1, PT, R29, R37, PT ;  /* 0x000000251d00720c */ /* 0x000fe20003f24070 */
[----:B------:R-:W-:Y:S01]  /*2ec0*/  STL [R1+0x770], R17 ;  /* 0x0007701101007387 */ /* 0x000fe20000100800 */
[----:B------:R-:W-:Y:S01]  /*2ed0*/  LOP3.LUT R15, R31, 0x78, RZ, 0xfc, !PT ;  /* 0x000000781f0f7812 */ /* 0x000fe200078efcff */
[----:B------:R-:W-:Y:S01]  /*2ee0*/  IMAD.HI.U32 R22, R18, R49, RZ ;  /* 0x0000003112167227 */ /* 0x000fe200078e00ff */
[----:B------:R-:W-:-:S03]  /*2ef0*/  IABS R56, R12 ;  /* 0x0000000c00387213 */ /* 0x000fc60000000000 */
[----:B------:R-:W-:Y:S01]  /*2f00*/  @!P5 IMAD.IADD R58, R58, 0x1, -R29 ;  /* 0x000000013a3ad824 */ /* 0x000fe200078e0a1d */
[----:B------:R-:W-:Y:S01]  /*2f10*/  ISETP.GT.U32.AND P5, PT, R29, R64, PT ;  /* 0x000000401d00720c */ /* 0x000fe20003fa4070 */
[----:B------:R-:W-:Y:S01]  /*2f20*/  IMAD.HI.U32 R23, R18, R50, RZ ;  /* 0x0000003212177227 */ /* 0x000fe200078e00ff */
[----:B------:R-:W-:-:S03]  /*2f30*/  IABS R32, R15 ;  /* 0x0000000f00207213 */ /* 0x000fc60000000000 */
[----:B------:R-:W-:Y:S02]  /*2f40*/  IMAD.MOV R24, RZ, RZ, -R24 ;  /* 0x000000ffff187224 */ /* 0x000fe400078e0a18 */
[----:B------:R-:W-:Y:S02]  /*2f50*/  IMAD.MOV R22, RZ, RZ, -R22 ;  /* 0x000000ffff167224 */ /* 0x000fe400078e0a16 */
[----:B------:R-:W-:Y:S02]  /*2f60*/  IMAD.MOV R23, RZ, RZ, -R23 ;  /* 0x000000ffff177224 */ /* 0x000fe400078e0a17 */
[----:B------:R-:W-:-:S04]  /*2f70*/  IMAD.HI.U32 R20, R18, R56, RZ ;  /* 0x0000003812147227 */ /* 0x000fc800078e00ff */
[----:B------:R-:W-:Y:S02]  /*2f80*/  IMAD R51, R29, R24, R51 ;  /* 0x000000181d337224 */ /* 0x000fe400078e0233 */
[----:B------:R-:W-:Y:S01]  /*2f90*/  @!P3 IMAD.IADD R61, R61, 0x1, -R29 ;  /* 0x000000013d3db824 */ /* 0x000fe200078e0a1d */
[C---:B------:R-:W-:Y:S01]  /*2fa0*/  ISETP.GT.U32.AND P3, PT, R29.reuse, R63, PT ;  /* 0x0000003f1d00720c */ /* 0x040fe20003f64070 */
[----:B------:R-:W-:Y:S02]  /*2fb0*/  IMAD R49, R29, R22, R49 ;  /* 0x000000161d317224 */ /* 0x000fe400078e0231 */
[----:B------:R-:W-:-:S04]  /*2fc0*/  IMAD.HI.U32 R21, R18, R32, RZ ;  /* 0x0000002012157227 */ /* 0x000fc800078e00ff */
[C---:B------:R-:W-:Y:S02]  /*2fd0*/  IMAD R50, R29.reuse, R23, R50 ;  /* 0x000000171d327224 */ /* 0x040fe400078e0232 */
[----:B------:R-:W-:Y:S02]  /*2fe0*/  IMAD.MOV R20, RZ, RZ, -R20 ;  /* 0x000000ffff147224 */ /* 0x000fe400078e0a14 */
[--C-:B------:R-:W-:Y:S01]  /*2ff0*/  @!P6 IMAD.IADD R60, R60, 0x1, -R29.reuse ;  /* 0x000000013c3ce824 */ /* 0x100fe200078e0a1d */
[----:B------:R-:W-:Y:S01]  /*3000*/  ISETP.GT.U32.AND P6, PT, R29, R51, PT ;  /* 0x000000331d00720c */ /* 0x000fe20003fc4070 */
[----:B------:R-:W-:Y:S01]  /*3010*/  @!P1 IMAD.IADD R37, R37, 0x1, -R29 ;  /* 0x0000000125259824 */ /* 0x000fe200078e0a1d */
[C---:B------:R-:W-:Y:S01]  /*3020*/  ISETP.GT.U32.AND P1, PT, R29.reuse, R49, PT ;  /* 0x000000311d00720c */ /* 0x040fe20003f24070 */
[----:B------:R-:W-:Y:S02]  /*3030*/  IMAD.MOV R21, RZ, RZ, -R21 ;  /* 0x000000ffff157224 */ /* 0x000fe400078e0a15 */
[----:B------:R-:W-:Y:S01]  /*3040*/  @!P5 IMAD.IADD R64, R64, 0x1, -R29 ;  /* 0x000000014040d824 */ /* 0x000fe200078e0a1d */
[C---:B------:R-:W-:Y:S01]  /*3050*/  ISETP.GT.U32.AND P5, PT, R29.reuse, R50, PT ;  /* 0x000000321d00720c */ /* 0x040fe20003fa4070 */
[----:B------:R-:W-:-:S02]  /*3060*/  IMAD R56, R29, R20, R56 ;  /* 0x000000141d387224 */ /* 0x000fc400078e0238 */
[----:B------:R-:W-:Y:S02]  /*3070*/  IMAD R32, R29, R21, R32 ;  /* 0x000000151d207224 */ /* 0x000fe400078e0220 */
[----:B------:R-:W-:-:S03]  /*3080*/  @!P3 IMAD.IADD R63, R63, 0x1, -R29 ;  /* 0x000000013f3fb824 */ /* 0x000fc600078e0a1d */
[----:B------:R-:W-:Y:S01]  /*3090*/  ISETP.GT.U32.AND P3, PT, R29, R32, PT ;  /* 0x000000201d00720c */ /* 0x000fe20003f64070 */
[--C-:B------:R-:W-:Y:S01]  /*30a0*/  @!P6 IMAD.IADD R51, R51, 0x1, -R29.reuse ;  /* 0x000000013333e824 */ /* 0x100fe200078e0a1d */
[----:B------:R-:W-:Y:S01]  /*30b0*/  ISETP.GT.U32.AND P6, PT, R29, R56, PT ;  /* 0x000000381d00720c */ /* 0x000fe20003fc4070 */
[--C-:B------:R-:W-:Y:S02]  /*30c0*/  @!P1 IMAD.IADD R49, R49, 0x1, -R29.reuse ;  /* 0x0000000131319824 */ /* 0x100fe400078e0a1d */
[----:B------:R-:W-:Y:S01]  /*30d0*/  @!P5 IMAD.IADD R50, R50, 0x1, -R29 ;  /* 0x000000013232d824 */ /* 0x000fe200078e0a1d */
[----:B------:R-:W-:-:S07]  /*30e0*/  USHF.R.S32.HI UR14, URZ, 0x1f, UR4 ;  /* 0x0000001fff0e7899 */ /* 0x000fce0008011404 */
[--C-:B------:R-:W-:Y:S02]  /*30f0*/  @!P3 IMAD.IADD R32, R32, 0x1, -R29.reuse ;  /* 0x000000012020b824 */ /* 0x100fe400078e0a1d */
[----:B------:R-:W-:Y:S01]  /*3100*/  @!P6 IMAD.IADD R56, R56, 0x1, -R29 ;  /* 0x000000013838e824 */ /* 0x000fe200078e0a1d */
[----:B--2---:R0:W-:Y:S02]  /*3110*/  STL [R1+0x214], R11 ;  /* 0x0002140b01007387 */ /* 0x0041e40000100800 */
[C---:B0-----:R-:W-:Y:S02]  /*3120*/  VIADD R11, R19.reuse, 0x3c ;  /* 0x0000003c130b7836 */ /* 0x041fe40000000000 */
[----:B---3--:R0:W-:Y:S03]  /*3130*/  STL [R1+0x210], R10 ;  /* 0x0002100a01007387 */ /* 0x0081e60000100800 */
[----:B------:R-:W-:Y:S01]  /*3140*/  IABS R55, R11 ;  /* 0x0000000b00377213 */ /* 0x000fe20000000000 */
[----:B0-----:R-:W-:-:S05]  /*3150*/  VIADD R10, R19, 0x5c ;  /* 0x0000005c130a7836 */ /* 0x001fca0000000000 */
[----:B------:R-:W-:Y:S01]  /*3160*/  IABS R54, R10 ;  /* 0x0000000a00367213 */ /* 0x000fe20000000000 */
[----:B----4-:R0:W-:Y:S01]  /*3170*/  STL [R1+0x20c], R0 ;  /* 0x00020c0001007387 */ /* 0x0101e20000100800 */
[----:B------:R-:W-:-:S04]  /*3180*/  IMAD.HI.U32 R20, R18, R55, RZ ;  /* 0x0000003712147227 */ /* 0x000fc800078e00ff */
[----:B0-----:R-:W-:Y:S02]  /*3190*/  VIADD R0, R19, 0x7c ;  /* 0x0000007c13007836 */ /* 0x001fe40000000000 */
[----:B------:R-:W-:-:S03]  /*31a0*/  IMAD.HI.U32 R19, R18, R54, RZ ;  /* 0x0000003612137227 */ /* 0x000fc600078e00ff */
[----:B------:R-:W-:Y:S01]  /*31b0*/  IABS R53, R0 ;  /* 0x0000000000357213 */ /* 0x000fe20000000000 */
[----:B------:R-:W-:Y:S02]  /*31c0*/  IMAD.MOV R19, RZ, RZ, -R19 ;  /* 0x000000ffff137224 */ /* 0x000fe400078e0a13 */
[----:B------:R-:W-:Y:S02]  /*31d0*/  IMAD.MOV R20, RZ, RZ, -R20 ;  /* 0x000000ffff147224 */ /* 0x000fe400078e0a14 */
[----:B------:R-:W-:-:S04]  /*31e0*/  IMAD.HI.U32 R18, R18, R53, RZ ;  /* 0x0000003512127227 */ /* 0x000fc800078e00ff */
[C---:B------:R-:W-:Y:S02]  /*31f0*/  IMAD R54, R29.reuse, R19, R54 ;  /* 0x000000131d367224 */ /* 0x040fe400078e0236 */
[C---:B------:R-:W-:Y:S02]  /*3200*/  IMAD R55, R29.reuse, R20, R55 ;  /* 0x000000141d377224 */ /* 0x040fe400078e0237 */
[----:B------:R-:W-:Y:S01]  /*3210*/  IMAD.MOV R18, RZ, RZ, -R18 ;  /* 0x000000ffff127224 */ /* 0x000fe200078e0a12 */
[C---:B------:R-:W-:Y:S02]  /*3220*/  ISETP.GT.U32.AND P1, PT, R29.reuse, R54, PT ;  /* 0x000000361d00720c */ /* 0x040fe40003f24070 */
[C---:B------:R-:W-:Y:S01]  /*3230*/  ISETP.GT.U32.AND P5, PT, R29.reuse, R55, PT ;  /* 0x000000371d00720c */ /* 0x040fe20003fa4070 */
[----:B------:R-:W-:Y:S02]  /*3240*/  IMAD R53, R29, R18, R53 ;  /* 0x000000121d357224 */ /* 0x000fe400078e0235 */
[----:B------:R-:W-:-:S02]  /*3250*/  VIADD R18, R25, 0xfffffff6 ;  /* 0xfffffff619127836 */ /* 0x000fc40000000000 */
[----:B------:R-:W-:-:S03]  /*3260*/  VIADD R19, R25, 0xfffffffd ;  /* 0xfffffffd19137836 */ /* 0x000fc60000000000 */
[----:B------:R-:W-:Y:S01]  /*3270*/  ISETP.GE.U32.AND P3, PT, R18, 0x7fffffd7, PT ;  /* 0x7fffffd71200780c */ /* 0x000fe20003f66070 */
[----:B------:R-:W-:Y:S01]  /*3280*/  VIADD R18, R25, 0xfffffff5 ;  /* 0xfffffff519127836 */ /* 0x000fe20000000000 */
[----:B------:R-:W-:Y:S01]  /*3290*/  ISETP.GE.U32.AND P6, PT, R19, 0x7fffffde, PT ;  /* 0x7fffffde1300780c */ /* 0x000fe20003fc6070 */
[--C-:B------:R-:W-:Y:S01]  /*32a0*/  @!P1 IMAD.IADD R54, R54, 0x1, -R29.reuse ;  /* 0x0000000136369824 */ /* 0x100fe200078e0a1d */
[----:B------:R-:W-:Y:S01]  /*32b0*/  IADD3 R19, P1, PT, R2, UR4, RZ ;  /* 0x0000000402137c10 */ /* 0x000fe2000ff3e0ff */
[----:B------:R-:W-:Y:S01]  /*32c0*/  @!P5 IMAD.IADD R55, R55, 0x1, -R29 ;  /* 0x000000013737d824 */ /* 0x000fe200078e0a1d */
[----:B------:R-:W-:Y:S02]  /*32d0*/  ISETP.GE.U32.AND P5, PT, R18, 0x7fffffd6, PT ;  /* 0x7fffffd61200780c */ /* 0x000fe40003fa6070 */
[----:B------:R-:W-:Y:S02]  /*32e0*/  SHF.R.U32.HI R18, RZ, 0xe, R30 ;  /* 0x0000000eff127819 */ /* 0x000fe4000001161e */
[----:B------:R-:W-:Y:S01]  /*32f0*/  IADD3.X R28, PT, PT, R3, UR14, RZ, P1, !PT ;  /* 0x0000000e031c7c10 */ /* 0x000fe20008ffe4ff */
[----:B------:R0:W-:Y:S01]  /*3300*/  STL [R1+0x1a0], R19 ;  /* 0x0001a01301007387 */ /* 0x0001e20000100800 */
[----:B------:R-:W-:Y:S01]  /*3310*/  LOP3.LUT P1, RZ, R18, 0x1, RZ, 0xc0, !PT ;  /* 0x0000000112ff7812 */ /* 0x000fe2000782c0ff */
[----:B------:R-:W-:Y:S01]  /*3320*/  @!P3 IMAD.MOV.U32 R18, RZ, RZ, R19 ;  /* 0x000000ffff12b224 */ /* 0x000fe200078e0013 */
[----:B------:R-:W-:Y:S01]  /*3330*/  PRMT R20, RZ, 0x7610, R20 ;  /* 0x00007610ff147816 */ /* 0x000fe20000000014 */
[----:B0-----:R-:W-:-:S05]  /*3340*/  @!P3 IMAD.MOV.U32 R19, RZ, RZ, R28 ;  /* 0x000000ffff13b224 */ /* 0x001fca00078e001c */
[----:B------:R0:W2:Y:S01]  /*3350*/  @!P3 LDG.E.U8 R20, desc[UR22][R18.64] ;  /* 0x000000161214b981 */ /* 0x0000a2000c1e1100 */
[----:B------:R-:W-:-:S13]  /*3360*/  ISETP.GT.U32.AND P2, PT, R29, R47, PT ;  /* 0x0000002f1d00720c */ /* 0x000fda0003f44070 */
[----:B------:R-:W-:Y:S01]  /*3370*/  @!P2 IMAD.IADD R47, R47, 0x1, -R29 ;  /* 0x000000012f2fa824 */ /* 0x000fe200078e0a1d */
        /* <DEDUP_REMOVED lines=12> */
[----:B------:R-:W-:-:S04]  /*3440*/  IADD3 R27, P2, PT, R4, UR4, RZ ;  /* 0x00000004041b7c10 */ /* 0x000fc8000ff5e0ff */
[----:B------:R-:W-:Y:S01]  /*3450*/  IADD3.X R26, PT, PT, R5, UR14, RZ, P2, !PT ;  /* 0x0000000e051a7c10 */ /* 0x000fe200097fe4ff */
[----:B0-----:R-:W-:-:S04]  /*3460*/  @!P3 IMAD.MOV.U32 R18, RZ, RZ, R27 ;  /* 0x000000ffff12b224 */ /* 0x001fc800078e001b */
[----:B------:R-:W-:Y:S01]  /*3470*/  @!P3 IMAD.MOV.U32 R19, RZ, RZ, R26 ;  /* 0x000000ffff13b224 */ /* 0x000fe200078e001a */
[----:B------:R-:W-:Y:S04]  /*3480*/  STL [R1+0x1a8], R27 ;  /* 0x0001a81b01007387 */ /* 0x000fe80000100800 */
[----:B------:R0:W3:Y:S04]  /*3490*/  @!P3 LDG.E.U8 R91, desc[UR22][R18.64] ;  /* 0x00000016125bb981 */ /* 0x0000e8000c1e1100 */
[----:B------:R1:W-:Y:S04]  /*34a0*/  STL [R1+0x19c], R28 ;  /* 0x00019c1c01007387 */ /* 0x0003e80000100800 */
[----:B-1----:R-:W4:Y:S04]  /*34b0*/  LDL.LU R28, [R1+0x85c] ;  /* 0x00085c00011c7983 */ /* 0x002f280000300800 */
[----:B------:R1:W-:Y:S04]  /*34c0*/  STL [R1+0x1a4], R26 ;  /* 0x0001a41a01007387 */ /* 0x0003e80000100800 */
[----:B--2---:R2:W-:Y:S04]  /*34d0*/  STL [R1+0x1cc], R20 ;  /* 0x0001cc1401007387 */ /* 0x0045e80000100800 */
[----:B-1----:R-:W4:Y:S04]  /*34e0*/  LDL.LU R26, [R1+0x858] ;  /* 0x00085800011a7983 */ /* 0x002f280000300800 */
[----:B------:R-:W4:Y:S01]  /*34f0*/  LDL.LU R27, [R1+0x854] ;  /* 0x00085400011b7983 */ /* 0x000f220000300800 */
[----:B--2---:R-:W-:-:S04]  /*3500*/  IADD3 R20, P2, PT, R6, UR4, RZ ;  /* 0x0000000406147c10 */ /* 0x004fc8000ff5e0ff */
[----:B0-----:R-:W-:Y:S01]  /*3510*/  IADD3.X R18, PT, PT, R7, UR14, RZ, P2, !PT ;  /* 0x0000000e07127c10 */ /* 0x001fe200097fe4ff */
[----:B------:R-:W-:Y:S01]  /*3520*/  IMAD.MOV.U32 R19, RZ, RZ, R20 ;  /* 0x000000ffff137224 */ /* 0x000fe200078e0014 */
[----:B------:R-:W-:Y:S04]  /*3530*/  STL [R1+0x1b0], R20 ;  /* 0x0001b01401007387 */ /* 0x000fe80000100800 */
[-C--:B------:R-:W-:Y:S01]  /*3540*/  @!P3 LOP3.LUT R19, R19, R18.reuse, RZ, 0x3c, !PT ;  /* 0x000000121313b212 */ /* 0x080fe200078e3cff */
[----:B---3--:R0:W-:Y:S04]  /*3550*/  STL [R1+0x174], R91 ;  /* 0x0001745b01007387 */ /* 0x0081e80000100800 */
[----:B------:R1:W-:Y:S01]  /*3560*/  STL [R1+0x1ac], R18 ;  /* 0x0001ac1201007387 */ /* 0x0003e20000100800 */
[----:B0-----:R-:W-:Y:S01]  /*3570*/  IMAD.MOV.U32 R91, RZ, RZ, R89 ;  /* 0x000000ffff5b7224 */ /* 0x001fe200078e0059 */
[----:B-1----:R-:W-:Y:S01]  /*3580*/  @!P3 LOP3.LUT R18, R19, R18, RZ, 0x3c, !PT ;  /* 0x000000121312b212 */ /* 0x002fe200078e3cff */
[----:B------:R-:W-:-:S02]  /*3590*/  IMAD.MOV.U32 R89, RZ, RZ, R90 ;  /* 0x000000ffff597224 */ /* 0x000fc400078e005a */
[----:B------:R-:W-:Y:S01]  /*35a0*/  IMAD.MOV.U32 R90, RZ, RZ, R82 ;  /* 0x000000ffff5a7224 */ /* 0x000fe200078e0052 */
[----:B------:R-:W-:Y:S01]  /*35b0*/  @!P3 LOP3.LUT R19, R19, R18, RZ, 0x3c, !PT ;  /* 0x000000121313b212 */ /* 0x000fe200078e3cff */
[----:B------:R-:W-:Y:S02]  /*35c0*/  IMAD.MOV.U32 R82, RZ, RZ, R78 ;  /* 0x000000ffff527224 */ /* 0x000fe400078e004e */
[----:B------:R-:W-:Y:S02]  /*35d0*/  IMAD.MOV.U32 R78, RZ, RZ, R66 ;  /* 0x000000ffff4e7224 */ /* 0x000fe400078e0042 */
[----:B------:R-:W-:Y:S01]  /*35e0*/  IMAD.MOV.U32 R66, RZ, RZ, R67 ;  /* 0x000000ffff427224 */ /* 0x000fe200078e0043 */
[----:B------:R-:W-:-:S04]  /*35f0*/  IADD3 R67, P2, PT, R8, UR4, RZ ;  /* 0x0000000408437c10 */ /* 0x000fc8000ff5e0ff */
[----:B------:R-:W-:Y:S02]  /*3600*/  IADD3.X R20, PT, PT, R9, UR14, RZ, P2, !PT ;  /* 0x0000000e09147c10 */ /* 0x000fe400097fe4ff */
[----:B----4-:R-:W-:Y:S02]  /*3610*/  PRMT R28, RZ, 0x7610, R28 ;  /* 0x00007610ff1c7816 */ /* 0x010fe4000000001c */
[----:B------:R-:W-:-:S06]  /*3620*/  PRMT R26, RZ, 0x7610, R26 ;  /* 0x00007610ff1a7816 */ /* 0x000fcc000000001a */
[----:B------:R0:W2:Y:S02]  /*3630*/  @!P3 LDG.E.U8 R26, desc[UR22][R18.64] ;  /* 0x00000016121ab981 */ /* 0x0000a4000c1e1100 */
[----:B0-----:R-:W-:Y:S02]  /*3640*/  IMAD.MOV.U32 R19, RZ, RZ, R20 ;  /* 0x000000ffff137224 */ /* 0x001fe400078e0014 */
[----:B------:R-:W-:-:S05]  /*3650*/  @!P3 IMAD.MOV.U32 R18, RZ, RZ, R67 ;  /* 0x000000ffff12b224 */ /* 0x000fca00078e0043 */
[----:B------:R0:W3:Y:S01]  /*3660*/  @!P3 LDG.E.U8 R28, desc[UR22][R18.64] ;  /* 0x00000016121cb981 */ /* 0x0000e2000c1e1100 */
[----:B------:R-:W-:-:S03]  /*3670*/  USHF.R.S32.HI UR15, URZ, 0x1f, UR5 ;  /* 0x0000001fff0f7899 */ /* 0x000fc60008011405 */
[----:B------:R-:W-:Y:S04]  /*3680*/  STL [R1+0x1b8], R67 ;  /* 0x0001b84301007387 */ /* 0x000fe80000100800 */
[----:B------:R1:W-:Y:S01]  /*3690*/  STL [R1+0x1b4], R20 ;  /* 0x0001b41401007387 */ /* 0x0003e20000100800 */
[----:B------:R-:W-:Y:S02]  /*36a0*/  PRMT R27, RZ, 0x7610, R27 ;  /* 0x00007610ff1b7816 */ /* 0x000fe4000000001b */
[----:B-1----:R-:W-:Y:S01]  /*36b0*/  SHF.R.U32.HI R20, RZ, 0x6, R30 ;  /* 0x00000006ff147819 */ /* 0x002fe2000001161e */
[----:B--2---:R1:W-:Y:S02]  /*36c0*/  STL [R1+0x160], R26 ;  /* 0x0001601a01007387 */ /* 0x0043e40000100800 */
[----:B-1----:R-:W-:-:S04]  /*36d0*/  IADD3 R26, P2, PT, R2, UR5, RZ ;  /* 0x00000005021a7c10 */ /* 0x002fc8000ff5e0ff */
[----:B0-----:R-:W-:Y:S01]  /*36e0*/  IADD3.X R18, PT, PT, R3, UR15, RZ, P2, !PT ;  /* 0x0000000f03127c10 */ /* 0x001fe200097fe4ff */
[----:B------:R-:W-:Y:S01]  /*36f0*/  IMAD.MOV.U32 R19, RZ, RZ, R26 ;  /* 0x000000ffff137224 */ /* 0x000fe200078e001a */
[----:B------:R-:W-:Y:S04]  /*3700*/  STL [R1+0x460], R26 ;  /* 0x0004601a01007387 */ /* 0x000fe80000100800 */
[----:B------:R-:W-:Y:S01]  /*3710*/  @P1 LOP3.LUT R19, R19, R18, RZ, 0x3c, !PT ;  /* 0x0000001213131212 */ /* 0x000fe200078e3cff */
[----:B---3--:R0:W-:Y:S04]  /*3720*/  STL [R1+0x1d0], R28 ;  /* 0x0001d01c01007387 */ /* 0x0081e80000100800 */
[----:B------:R1:W-:Y:S01]  /*3730*/  STL [R1+0x45c], R18 ;  /* 0x00045c1201007387 */ /* 0x0003e20000100800 */
[----:B0-----:R-:W-:-:S02]  /*3740*/  IADD3 R28, P3, PT, R4, UR5, RZ ;  /* 0x00000005041c7c10 */ /* 0x001fc4000ff7e0ff */
[----:B-1----:R-:W-:Y:S02]  /*3750*/  @P1 LOP3.LUT R18, R19, R18, RZ, 0x3c, !PT ;  /* 0x0000001213121212 */ /* 0x002fe400078e3cff */
[----:B------:R-:W-:Y:S02]  /*3760*/  IADD3.X R67, PT, PT, R5, UR15, RZ, P3, !PT ;  /* 0x0000000f05437c10 */ /* 0x000fe40009ffe4ff */
[----:B------:R-:W-:Y:S02]  /*3770*/  @P1 LOP3.LUT R19, R19, R18, RZ, 0x3c, !PT ;  /* 0x0000001213131212 */ /* 0x000fe400078e3cff */
[----:B------:R-:W-:Y:S02]  /*3780*/  LOP3.LUT P2, RZ, R20, 0x1, RZ, 0xc0, !PT ;  /* 0x0000000114ff7812 */ /* 0x000fe4000784c0ff */
[----:B------:R-:W-:Y:S01]  /*3790*/  PRMT R20, RZ, 0x7610, R20 ;  /* 0x00007610ff147816 */ /* 0x000fe20000000014 */
[----:B------:R0:W2:Y:S02]  /*37a0*/  @P1 LDG.E.U8 R27, desc[UR22][R18.64] ;  /* 0x00000016121b1981 */ /* 0x0000a4000c1e1100 */
[----:B0-----:R-:W-:-:S02]  /*37b0*/  @P1 IMAD.MOV.U32 R18, RZ, RZ, R28 ;  /* 0x000000ffff121224 */ /* 0x001fc400078e001c */
[----:B------:R-:W-:-:S05]  /*37c0*/  @P1 IMAD.MOV.U32 R19, RZ, RZ, R67 ;  /* 0x000000ffff131224 */ /* 0x000fca00078e0043 */
[----:B------:R0:W3:Y:S01]  /*37d0*/  @P1 LDG.E.U8 R20, desc[UR22][R18.64] ;  /* 0x0000001612141981 */ /* 0x0000e2000c1e1100 */
[----:B------:R-:W-:-:S03]  /*37e0*/  IADD3 R26, P3, PT, R6, UR5, RZ ;  /* 0x00000005061a7c10 */ /* 0x000fc6000ff7e0ff */
[----:B------:R-:W-:Y:S04]  /*37f0*/  STL [R1+0x468], R28 ;  /* 0x0004681c01007387 */ /* 0x000fe80000100800 */
[----:B------:R1:W-:Y:S04]  /*3800*/  STL [R1+0x464], R67 ;  /* 0x0004644301007387 */ /* 0x0003e80000100800 */
[----:B------:R-:W-:Y:S01]  /*3810*/  STL [R1+0x470], R26 ;  /* 0x0004701a01007387 */ /* 0x000fe20000100800 */
[----:B0-----:R-:W-:-:S03]  /*3820*/  @P1 IMAD.MOV.U32 R18, RZ, RZ, R26 ;  /* 0x000000ffff121224 */ /* 0x001fc600078e001a */
[----:B--2---:R0:W-:Y:S04]  /*3830*/  STL [R1+0x15c], R27 ;  /* 0x00015c1b01007387 */ /* 0x0041e80000100800 */
[----:B-1----:R-:W2:Y:S04]  /*3840*/  LDL.LU R67, [R1+0x850] ;  /* 0x0008500001437983 */ /* 0x002ea80000300800 */
[----:B------:R-:W4:Y:S01]  /*3850*/  LDL.LU R28, [R1+0x84c] ;  /* 0x00084c00011c7983 */ /* 0x000f220000300800 */
[----:B0-----:R-:W-:-:S05]  /*3860*/  IADD3.X R27, PT, PT, R7, UR15, RZ, P3, !PT ;  /* 0x0000000f071b7c10 */ /* 0x001fca0009ffe4ff */
[----:B------:R-:W-:Y:S01]  /*3870*/  @P1 IMAD.MOV.U32 R19, RZ, RZ, R27 ;  /* 0x000000ffff131224 */ /* 0x000fe200078e001b */
[----:B---3--:R0:W-:Y:S04]  /*3880*/  STL [R1+0x100], R20 ;  /* 0x0001001401007387 */ /* 0x0081e80000100800 */
[----:B------:R1:W3:Y:S01]  /*3890*/  @P1 LDG.E.U8 R85, desc[UR22][R18.64] ;  /* 0x0000001612551981 */ /* 0x0002e2000c1e1100 */
[----:B0-----:R-:W-:-:S03]  /*38a0*/  IADD3 R20, P3, PT, R8, UR5, RZ ;  /* 0x0000000508147c10 */ /* 0x001fc6000ff7e0ff */
[----:B------:R0:W-:Y:S01]  /*38b0*/  STL [R1+0x46c], R27 ;  /* 0x00046c1b01007387 */ /* 0x0001e20000100800 */
[----:B-1----:R-:W-:Y:S01]  /*38c0*/  IADD3.X R18, PT, PT, R9, UR15, RZ, P3, !PT ;  /* 0x0000000f09127c10 */ /* 0x002fe20009ffe4ff */
[----:B------:R-:W-:-:S05]  /*38d0*/  IMAD.MOV.U32 R19, RZ, RZ, R20 ;  /* 0x000000ffff137224 */ /* 0x000fca00078e0014 */
[-C--:B------:R-:W-:Y:S01]  /*38e0*/  @P1 LOP3.LUT R19, R19, R18.reuse, RZ, 0x3c, !PT ;  /* 0x0000001213131212 */ /* 0x080fe200078e3cff */
[----:B0-----:R-:W2:Y:S04]  /*38f0*/  LDL.LU R27, [R1+0x848] ;  /* 0x00084800011b7983 */ /* 0x001ea80000300800 */
[----:B------:R-:W2:Y:S04]  /*3900*/  LDL.LU R26, [R1+0x844] ;  /* 0x00084400011a7983 */ /* 0x000ea80000300800 */
[----:B------:R-:W-:Y:S04]  /*3910*/  STL [R1+0x478], R20 ;  /* 0x0004781401007387 */ /* 0x000fe80000100800 */
[----:B------:R0:W-:Y:S02]  /*3920*/  STL [R1+0x474], R18 ;  /* 0x0004741201007387 */ /* 0x0001e40000100800 */
[----:B0-----:R-:W-:-:S04]  /*3930*/  @P1 LOP3.LUT R18, R19, R18, RZ, 0x3c, !PT ;  /* 0x0000001213121212 */ /* 0x001fc800078e3cff */
[----:B------:R-:W-:-:S05]  /*3940*/  @P1 LOP3.LUT R19, R19, R18, RZ, 0x3c, !PT ;  /* 0x0000001213131212 */ /* 0x000fca00078e3cff */
[----:B------:R0:W2:Y:S01]  /*3950*/  @P1 LDG.E.U8 R88, desc[UR22][R18.64] ;  /* 0x0000001612581981 */ /* 0x0000a2000c1e1100 */
[----:B------:R-:W-:-:S04]  /*3960*/  UIMAD UR4, UR6, 0x19, URZ ;  /* 0x00000019060478a4 */ /* 0x000fc8000f8e02ff */
[----:B------:R-:W-:Y:S01]  /*3970*/  USHF.R.S32.HI UR5, URZ, 0x1f, UR4 ;  /* 0x0000001fff057899 */ /* 0x000fe20008011404 */
[----:B------:R-:W-:Y:S01]  /*3980*/  VIADD R20, R25, 0xfffffffc ;  /* 0xfffffffc19147836 */ /* 0x000fe20000000000 */
[----:B------:R-:W-:Y:S01]  /*3990*/  PRMT R21, RZ, 0x7610, R21 ;  /* 0x00007610ff157816 */ /* 0x000fe20000000015 */
[----:B---3--:R1:W-:Y:S02]  /*39a0*/  STL [R1+0x170], R85 ;  /* 0x0001705501007387 */ /* 0x0083e40000100800 */
[----:B-1----:R-:W-:-:S04]  /*39b0*/  IADD3 R85, P3, PT, R2, UR4, RZ ;  /* 0x0000000402557c10 */ /* 0x002fc8000ff7e0ff */
[----:B0-----:R-:W-:Y:S01]  /*39c0*/  IADD3.X R18, PT, PT, R3, UR5, RZ, P3, !PT ;  /* 0x0000000503127c10 */ /* 0x001fe20009ffe4ff */
[----:B------:R-:W-:Y:S01]  /*39d0*/  STL [R1+0x500], R85 ;  /* 0x0005005501007387 */ /* 0x000fe20000100800 */
[----:B------:R-:W-:-:S05]  /*39e0*/  IMAD.MOV.U32 R19, RZ, RZ, R85 ;  /* 0x000000ffff137224 */ /* 0x000fca00078e0055 */
[----:B------:R-:W-:Y:S02]  /*39f0*/  @P2 LOP3.LUT R19, R19, R18, RZ, 0x3c, !PT ;  /* 0x0000001213132212 */ /* 0x000fe400078e3cff */
[----:B----4-:R-:W-:Y:S02]  /*3a00*/  PRMT R28, RZ, 0x7610, R28 ;  /* 0x00007610ff1c7816 */ /* 0x010fe4000000001c */
[----:B------:R-:W-:Y:S01]  /*3a10*/  ISETP.GE.U32.AND P3, PT, R20, 0x7fffffdd, PT ;  /* 0x7fffffdd1400780c */ /* 0x000fe20003f66070 */
[----:B--2---:R0:W-:Y:S02]  /*3a20*/  STL [R1+0xfc], R88 ;  /* 0x0000fc5801007387 */ /* 0x0041e40000100800 */
[----:B0-----:R-:W-:-:S05]  /*3a30*/  IADD3 R88, P1, PT, R4, UR4, RZ ;  /* 0x0000000404587c10 */ /* 0x001fca000ff3e0ff */
[----:B------:R-:W-:Y:S04]  /*3a40*/  STL [R1+0x508], R88 ;  /* 0x0005085801007387 */ /* 0x000fe80000100800 */
[----:B------:R0:W-:Y:S01]  /*3a50*/  STL [R1+0x4fc], R18 ;  /* 0x0004fc1201007387 */ /* 0x0001e20000100800 */
[----:B------:R-:W-:Y:S02]  /*3a60*/  IADD3.X R20, PT, PT, R5, UR5, RZ, P1, !PT ;  /* 0x0000000505147c10 */ /* 0x000fe40008ffe4ff */
[----:B0-----:R-:W-:-:S04]  /*3a70*/  @P2 LOP3.LUT R18, R19, R18, RZ, 0x3c, !PT ;  /* 0x0000001213122212 */ /* 0x001fc800078e3cff */
[----:B------:R-:W-:-:S05]  /*3a80*/  @P2 LOP3.LUT R19, R19, R18, RZ, 0x3c, !PT ;  /* 0x0000001213132212 */ /* 0x000fca00078e3cff */
[----:B------:R0:W2:Y:S02]  /*3a90*/  @P2 LDG.E.U8 R28, desc[UR22][R18.64] ;  /* 0x00000016121c2981 */ /* 0x0000a4000c1e1100 */
[----:B0-----:R-:W-:Y:S02]  /*3aa0*/  @P2 IMAD.MOV.U32 R18, RZ, RZ, R88 ;  /* 0x000000ffff122224 */ /* 0x001fe400078e0058 */
[----:B------:R-:W-:-:S05]  /*3ab0*/  @P2 IMAD.MOV.U32 R19, RZ, RZ, R20 ;  /* 0x000000ffff132224 */ /* 0x000fca00078e0014 */
[----:B------:R0:W3:Y:S01]  /*3ac0*/  @P2 LDG.E.U8 R21, desc[UR22][R18.64] ;  /* 0x0000001612152981 */ /* 0x0000e2000c1e1100 */
[----:B------:R-:W-:-:S03]  /*3ad0*/  IADD3 R85, P1, PT, R6, UR4, RZ ;  /* 0x0000000406557c10 */ /* 0x000fc6000ff3e0ff */
[----:B------:R1:W-:Y:S01]  /*3ae0*/  STL [R1+0x504], R20 ;  /* 0x0005041401007387 */ /* 0x0003e20000100800 */
[----:B------:R-:W-:Y:S02]  /*3af0*/  IADD3.X R88, PT, PT, R7, UR5, RZ, P1, !PT ;  /* 0x0000000507587c10 */ /* 0x000fe40008ffe4ff */
[----:B------:R-:W-:Y:S02]  /*3b00*/  PRMT R22, RZ, 0x7610, R22 ;  /* 0x00007610ff167816 */ /* 0x000fe40000000016 */
[----:B-1----:R-:W-:Y:S01]  /*3b10*/  IADD3 R20, P1, PT, R8, UR4, RZ ;  /* 0x0000000408147c10 */ /* 0x002fe2000ff3e0ff */
[----:B0-----:R-:W-:Y:S01]  /*3b20*/  @P2 IMAD.MOV.U32 R18, RZ, RZ, R85 ;  /* 0x000000ffff122224 */ /* 0x001fe200078e0055 */
[----:B------:R-:W-:Y:S01]  /*3b30*/  PRMT R23, RZ, 0x7610, R23 ;  /* 0x00007610ff177816 */ /* 0x000fe20000000017 */
[----:B------:R-:W-:-:S05]  /*3b40*/  @P2 IMAD.MOV.U32 R19, RZ, RZ, R88 ;  /* 0x000000ffff132224 */ /* 0x000fca00078e0058 */
[----:B------:R0:W4:Y:S04]  /*3b50*/  @P2 LDG.E.U8 R23, desc[UR22][R18.64] ;  /* 0x0000001612172981 */ /* 0x000128000c1e1100 */
[----:B--2---:R1:W-:Y:S04]  /*3b60*/  STL [R1+0xdc], R28 ;  /* 0x0000dc1c01007387 */ /* 0x0043e80000100800 */
[----:B-1----:R-:W2:Y:S04]  /*3b70*/  LDL.LU R28, [R1+0x840] ;  /* 0x00084000011c7983 */ /* 0x002ea80000300800 */
[----:B------:R-:W-:Y:S04]  /*3b80*/  STL [R1+0x510], R85 ;  /* 0x0005105501007387 */ /* 0x000fe80000100800 */
[----:B------:R-:W-:Y:S04]  /*3b90*/  STL [R1+0x50c], R88 ;  /* 0x00050c5801007387 */ /* 0x000fe80000100800 */
[----:B------:R-:W-:Y:S04]  /*3ba0*/  STL [R1+0x518], R20 ;  /* 0x0005181401007387 */ /* 0x000fe80000100800 */
[----:B---3--:R1:W-:Y:S02]  /*3bb0*/  STL [R1+0x168], R21 ;  /* 0x0001681501007387 */ /* 0x0083e40000100800 */
[----:B-1----:R-:W-:-:S05]  /*3bc0*/  IADD3.X R21, PT, PT, R9, UR5, RZ, P1, !PT ;  /* 0x0000000509157c10 */ /* 0x002fca0008ffe4ff */
[----:B------:R1:W3:Y:S01]  /*3bd0*/  @P2 LDG.E.U8 R22, desc[UR22][R20.64] ;  /* 0x0000001614162981 */ /* 0x0002e2000c1e1100 */
[----:B------:R-:W-:-:S04]  /*3be0*/  USHF.L.U32 UR4, UR6, 0x1, URZ ;  /* 0x0000000106047899 */ /* 0x000fc800080006ff */
[----:B------:R-:W-:Y:S02]  /*3bf0*/  USHF.R.S32.HI UR14, URZ, 0x1f, UR4 ;  /* 0x0000001fff0e7899 */ /* 0x000fe40008011404 */
[----:B0-----:R-:W-:Y:S01]  /*3c00*/  IADD3 R18, P1, PT, R2, UR4, RZ ;  /* 0x0000000402127c10 */ /* 0x001fe2000ff3e0ff */
[----:B------:R-:W-:Y:S03]  /*3c10*/  STL [R1+0x514], R21 ;  /* 0x0005141501007387 */ /* 0x000fe60000100800 */
[----:B-1----:R-:W-:Y:S02]  /*3c20*/  IADD3.X R20, PT, PT, R3, UR14, RZ, P1, !PT ;  /* 0x0000000e03147c10 */ /* 0x002fe40008ffe4ff */
[----:B------:R-:W-:Y:S01]  /*3c30*/  PRMT R24, RZ, 0x7610, R24 ;  /* 0x00007610ff187816 */ /* 0x000fe20000000018 */
[----:B---3--:R0:W-:Y:S04]  /*3c40*/  STL [R1+0xe4], R22 ;  /* 0x0000e41601007387 */ /* 0x0081e80000100800 */
[----:B----4-:R1:W-:Y:S01]  /*3c50*/  STL [R1+0xe8], R23 ;  /* 0x0000e81701007387 */ /* 0x0103e20000100800 */
[----:B0-----:R-:W-:-:S02]  /*3c60*/  @!P6 IMAD.MOV.U32 R22, RZ, RZ, R18 ;  /* 0x000000ffff16e224 */ /* 0x001fc400078e0012 */
[----:B-1----:R-:W-:-:S05]  /*3c70*/  @!P6 IMAD.MOV.U32 R23, RZ, RZ, R20 ;  /* 0x000000ffff17e224 */ /* 0x002fca00078e0014 */
[----:B------:R0:W3:Y:S01]  /*3c80*/  @!P6 LDG.E.U8 R24, desc[UR22][R22.64] ;  /* 0x000000161618e981 */ /* 0x0000e2000c1e1100 */
[----:B------:R-:W-:Y:S01]  /*3c90*/  VIADD R21, R25, 0xfffffff4 ;  /* 0xfffffff419157836 */ /* 0x000fe20000000000 */
[----:B------:R-:W-:-:S04]  /*3ca0*/  IADD3 R19, P2, PT, R4, UR4, RZ ;  /* 0x0000000404137c10 */ /* 0x000fc8000ff5e0ff */
[----:B------:R-:W-:Y:S02]  /*3cb0*/  ISETP.GE.U32.AND P1, PT, R21, 0x7fffffd5, PT ;  /* 0x7fffffd51500780c */ /* 0x000fe40003f26070 */
[----:B------:R-:W-:Y:S01]  /*3cc0*/  IADD3.X R21, PT, PT, R5, UR14, RZ, P2, !PT ;  /* 0x0000000e05157c10 */ /* 0x000fe200097fe4ff */
[----:B------:R-:W-:Y:S01]  /*3cd0*/  STL [R1+0x77c], R18 ;  /* 0x00077c1201007387 */ /* 0x000fe20000100800 */
[----:B0-----:R-:W-:-:S03]  /*3ce0*/  IADD3 R22, P2, PT, R6, UR4, RZ ;  /* 0x0000000406167c10 */ /* 0x001fc6000ff5e0ff */
[----:B------:R-:W-:Y:S01]  /*3cf0*/  STL [R1+0x778], R20 ;  /* 0x0007781401007387 */ /* 0x000fe20000100800 */
[----:B------:R-:W-:Y:S01]  /*3d00*/  @!P6 IMAD.MOV.U32 R25, RZ, RZ, R21 ;  /* 0x000000ffff19e224 */ /* 0x000fe200078e0015 */
[----:B------:R-:W-:Y:S02]  /*3d10*/  PRMT R69, RZ, 0x7610, R69 ;  /* 0x00007610ff457816 */ /* 0x000fe40000000045 */
[----:B------:R-:W-:Y:S02]  /*3d20*/  IADD3.X R23, PT, PT, R7, UR14, RZ, P2, !PT ;  /* 0x0000000e07177c10 */ /* 0x000fe400097fe4ff */
[----:B------:R-:W-:-:S03]  /*3d30*/  PRMT R65, RZ, 0x7610, R65 ;  /* 0x00007610ff417816 */ /* 0x000fc60000000041 */
[----:B------:R-:W4:Y:S04]  /*3d40*/  @!P6 LDG.E.U8 R69, desc[UR22][R22.64] ;  /* 0x000000161645e981 */ /* 0x000f28000c1e1100 */
[----:B---3--:R0:W-:Y:S02]  /*3d50*/  STL [R1+0xb4], R24 ;  /* 0x0000b41801007387 */ /* 0x0081e40000100800 */
[----:B0-----:R-:W-:-:S05]  /*3d60*/  @!P6 IMAD.MOV.U32 R24, RZ, RZ, R19 ;  /* 0x000000ffff18e224 */ /* 0x001fca00078e0013 */
[----:B------:R0:W3:Y:S02]  /*3d70*/  @!P6 LDG.E.U8 R71, desc[UR22][R24.64] ;  /* 0x000000161847e981 */ /* 0x0000e4000c1e1100 */
[----:B0-----:R-:W-:-:S04]  /*3d80*/  IADD3 R24, P2, PT, R8, UR4, RZ ;  /* 0x0000000408187c10 */ /* 0x001fc8000ff5e0ff */
[----:B------:R-:W-:-:S05]  /*3d90*/  IADD3.X R25, PT, PT, R9, UR14, RZ, P2, !PT ;  /* 0x0000000e09197c10 */ /* 0x000fca00097fe4ff */
[----:B------:R-:W2:Y:S01]  /*3da0*/  @!P6 LDG.E.U8 R65, desc[UR22][R24.64] ;  /* 0x000000161841e981 */ /* 0x000ea2000c1e1100 */
[----:B------:R-:W-:Y:S01]  /*3db0*/  UIMAD UR5, UR6, 0xa, URZ ;  /* 0x0000000a060578a4 */ /* 0x000fe2000f8e02ff */
[----:B------:R-:W-:Y:S02]  /*3dc0*/  IMAD.MOV.U32 R88, RZ, RZ, R91 ;  /* 0x000000ffff587224 */ /* 0x000fe400078e005b */
[----:B------:R-:W-:Y:S01]  /*3dd0*/  STL [R1+0x784], R19 ;  /* 0x0007841301007387 */ /* 0x000fe20000100800 */
[----:B------:R-:W-:Y:S02]  /*3de0*/  IMAD.MOV.U32 R91, RZ, RZ, R27 ;  /* 0x000000ffff5b7224 */ /* 0x000fe400078e001b */
[----:B------:R-:W-:Y:S01]  /*3df0*/  IADD3 R27, P2, PT, R2, UR5, RZ ;  /* 0x00000005021b7c10 */ /* 0x000fe2000ff5e0ff */
[----:B------:R-:W-:Y:S01]  /*3e00*/  STL [R1+0x780], R21 ;  /* 0x0007801501007387 */ /* 0x000fe20000100800 */
[----:B------:R-:W-:-:S03]  /*3e10*/  USHF.R.S32.HI UR15, URZ, 0x1f, UR5 ;  /* 0x0000001fff0f7899 */ /* 0x000fc60008011405 */
[----:B----4-:R0:W-:Y:S02]  /*3e20*/  STL [R1+0xf4], R69 ;  /* 0x0000f44501007387 */ /* 0x0101e40000100800 */
[----:B0-----:R-:W-:Y:S02]  /*3e30*/  IMAD.MOV.U32 R69, RZ, RZ, R89 ;  /* 0x000000ffff457224 */ /* 0x001fe400078e0059 */
[----:B------:R-:W-:Y:S02]  /*3e40*/  IMAD.MOV.U32 R89, RZ, RZ, R90 ;  /* 0x000000ffff597224 */ /* 0x000fe400078e005a */
[----:B------:R-:W-:Y:S02]  /*3e50*/  IMAD.MOV.U32 R90, RZ, RZ, R78 ;  /* 0x000000ffff5a7224 */ /* 0x000fe400078e004e */
[----:B------:R-:W-:Y:S01]  /*3e60*/  IMAD.MOV.U32 R78, RZ, RZ, R26 ;  /* 0x000000ffff4e7224 */ /* 0x000fe200078e001a */
[----:B------:R-:W-:Y:S01]  /*3e70*/  SHF.R.U32.HI R26, RZ, 0xd, R30 ;  /* 0x0000000dff1a7819 */ /* 0x000fe2000001161e */
[----:B------:R-:W-:Y:S01]  /*3e80*/  IMAD.MOV.U32 R85, RZ, RZ, R66 ;  /* 0x000000ffff557224 */ /* 0x000fe200078e0042 */
[----:B------:R-:W-:-:S02]  /*3e90*/  IADD3 R66, P6, PT, R4, UR5, RZ ;  /* 0x0000000504427c10 */ /* 0x000fc4000ffde0ff */
[----:B------:R-:W-:Y:S02]  /*3ea0*/  PRMT R73, RZ, 0x7610, R73 ;  /* 0x00007610ff497816 */ /* 0x000fe40000000049 */
[----:B------:R-:W-:Y:S01]  /*3eb0*/  PRMT R67, RZ, 0x7610, R67 ;  /* 0x00007610ff437816 */ /* 0x000fe20000000043 */
[----:B---3--:R-:W-:Y:S04]  /*3ec0*/  STL [R1+0x16c], R71 ;  /* 0x00016c4701007387 */ /* 0x008fe80000100800 */
[----:B------:R-:W-:Y:S04]  /*3ed0*/  STL [R1+0x78c], R22 ;  /* 0x00078c1601007387 */ /* 0x000fe80000100800 */
[----:B------:R-:W-:Y:S04]  /*3ee0*/  STL [R1+0x788], R23 ;  /* 0x0007881701007387 */ /* 0x000fe80000100800 */
[----:B------:R-:W-:Y:S04]  /*3ef0*/  STL [R1+0x1c0], R27 ;  /* 0x0001c01b01007387 */ /* 0x000fe80000100800 */
[----:B------:R-:W-:Y:S04]  /*3f00*/  STL [R1+0x794], R24 ;  /* 0x0007941801007387 */ /* 0x000fe80000100800 */
[----:B------:R-:W-:Y:S04]  /*3f10*/  STL [R1+0x790], R25 ;  /* 0x0007901901007387 */ /* 0x000fe80000100800 */
[----:B--2---:R0:W-:Y:S02]  /*3f20*/  STL [R1+0x178], R65 ;  /* 0x0001784101007387 */ /* 0x0041e40000100800 */
[----:B0-----:R-:W-:-:S02]  /*3f30*/  IADD3.X R65, PT, PT, R3, UR15, RZ, P2, !PT ;  /* 0x0000000f03417c10 */ /* 0x001fc400097fe4ff */
[----:B------:R-:W-:-:S03]  /*3f40*/  LOP3.LUT P2, RZ, R26, 0x1, RZ, 0xc0, !PT ;  /* 0x000000011aff7812 */ /* 0x000fc6000784c0ff */
[----:B------:R-:W-:-:S05]  /*3f50*/  IMAD.MOV.U32 R26, RZ, RZ, R65 ;  /* 0x000000ffff1a7224 */ /* 0x000fca00078e0041 */
[----:B------:R-:W-:-:S04]  /*3f60*/  @!P5 LOP3.LUT R27, R27, R26, RZ, 0x3c, !PT ;  /* 0x0000001a1b1bd212 */ /* 0x000fc800078e3cff */
[----:B------:R-:W-:Y:S01]  /*3f70*/  @!P5 LOP3.LUT R26, R27, R26, RZ, 0x3c, !PT ;  /* 0x0000001a1b1ad212 */ /* 0x000fe200078e3cff */
[----:B------:R-:W-:Y:S01]  /*3f80*/  IMAD.MOV.U32 R71, RZ, RZ, R82 ;  /* 0x000000ffff477224 */ /* 0x000fe200078e0052 */
[----:B------:R-:W-:Y:S02]  /*3f90*/  IADD3.X R82, PT, PT, R5, UR15, RZ, P6, !PT ;  /* 0x0000000f05527c10 */ /* 0x000fe4000b7fe4ff */
[----:B------:R-:W-:-:S05]  /*3fa0*/  @!P5 LOP3.LUT R27, R27, R26, RZ, 0x3c, !PT ;  /* 0x0000001a1b1bd212 */ /* 0x000fca00078e3cff */
[----:B------:R0:W2:Y:S02]  /*3fb0*/  @!P5 LDG.E.U8 R73, desc[UR22][R26.64] ;  /* 0x000000161a49d981 */ /* 0x0000a4000c1e1100 */
[----:B0-----:R-:W-:Y:S02]  /*3fc0*/  @!P5 IMAD.MOV.U32 R26, RZ, RZ, R66 ;  /* 0x000000ffff1ad224 */ /* 0x001fe400078e0042 */
[----:B------:R-:W-:-:S05]  /*3fd0*/  @!P5 IMAD.MOV.U32 R27, RZ, RZ, R82 ;  /* 0x000000ffff1bd224 */ /* 0x000fca00078e0052 */
[----:B------:R0:W3:Y:S04]  /*3fe0*/  @!P5 LDG.E.U8 R67, desc[UR22][R26.64] ;  /* 0x000000161a43d981 */ /* 0x0000e8000c1e1100 */
[----:B------:R1:W-:Y:S04]  /*3ff0*/  STL [R1+0x1bc], R65 ;  /* 0x0001bc4101007387 */ /* 0x0003e80000100800 */
[----:B------:R-:W-:Y:S01]  /*4000*/  STL [R1+0x1c8], R66 ;  /* 0x0001c84201007387 */ /* 0x000fe20000100800 */
[----:B-1----:R-:W-:-:S03]  /*4010*/  IADD3 R65, P6, PT, R6, UR5, RZ ;  /* 0x0000000506417c10 */ /* 0x002fc6000ffde0ff */
[----:B------:R1:W-:Y:S04]  /*4020*/  STL [R1+0x1c4], R82 ;  /* 0x0001c45201007387 */ /* 0x0003e80000100800 */
[----:B------:R-:W-:Y:S01]  /*4030*/  STL [R1+0x1ec], R65 ;  /* 0x0001ec4101007387 */ /* 0x000fe20000100800 */
[----:B------:R-:W-:Y:S01]  /*4040*/  PRMT R28, RZ, 0x7610, R28 ;  /* 0x00007610ff1c7816 */ /* 0x000fe2000000001c */
[----:B0-----:R-:W-:Y:S01]  /*4050*/  @!P5 IMAD.MOV.U32 R26, RZ, RZ, R65 ;  /* 0x000000ffff1ad224 */ /* 0x001fe200078e0041 */
[----:B------:R-:W-:Y:S01]  /*4060*/  PRMT R77, RZ, 0x7610, R77 ;  /* 0x00007610ff4d7816 */ /* 0x000fe2000000004d */
[----:B--2---:R0:W-:Y:S04]  /*4070*/  STL [R1+0xf0], R73 ;  /* 0x0000f04901007387 */ /* 0x0041e80000100800 */
[----:B-1----:R-:W2:Y:S04]  /*4080*/  LDL.LU R82, [R1+0x83c] ;  /* 0x00083c0001527983 */ /* 0x002ea80000300800 */
[----:B------:R-:W4:Y:S01]  /*4090*/  LDL.LU R66, [R1+0x838] ;  /* 0x0008380001427983 */ /* 0x000f220000300800 */
[----:B0-----:R-:W-:-:S05]  /*40a0*/  IADD3.X R73, PT, PT, R7, UR15, RZ, P6, !PT ;  /* 0x0000000f07497c10 */ /* 0x001fca000b7fe4ff */
[----:B------:R-:W-:Y:S01]  /*40b0*/  IMAD.MOV.U32 R27, RZ, RZ, R73 ;  /* 0x000000ffff1b7224 */ /* 0x000fe200078e0049 */
[----:B---3--:R0:W-:Y:S04]  /*40c0*/  STL [R1+0xec], R67 ;  /* 0x0000ec4301007387 */ /* 0x0081e80000100800 */
[----:B------:R1:W3:Y:S04]  /*40d0*/  @!P5 LDG.E.U8 R28, desc[UR22][R26.64] ;  /* 0x000000161a1cd981 */ /* 0x0002e8000c1e1100 */
[----:B0-----:R-:W2:Y:S04]  /*40e0*/  LDL.LU R67, [R1+0x834] ;  /* 0x0008340001437983 */ /* 0x001ea80000300800 */
[----:B------:R0:W-:Y:S02]  /*40f0*/  STL [R1+0x1e8], R73 ;  /* 0x0001e84901007387 */ /* 0x0001e40000100800 */
[----:B0-----:R-:W-:-:S02]  /*4100*/  IMAD.MOV.U32 R73, RZ, RZ, R71 ;  /* 0x000000ffff497224 */ /* 0x001fc400078e0047 */
[----:B------:R-:W-:Y:S02]  /*4110*/  IMAD.MOV.U32 R71, RZ, RZ, R85 ;  /* 0x000000ffff477224 */ /* 0x000fe400078e0055 */
[----:B------:R-:W-:Y:S01]  /*4120*/  IMAD.MOV.U32 R85, RZ, RZ, R78 ;  /* 0x000000ffff557224 */ /* 0x000fe200078e004e */
[----:B------:R-:W-:-:S04]  /*4130*/  IADD3 R78, P6, PT, R8, UR5, RZ ;  /* 0x00000005084e7c10 */ /* 0x000fc8000ffde0ff */
[----:B-1----:R-:W-:Y:S01]  /*4140*/  IADD3.X R27, PT, PT, R9, UR15, RZ, P6, !PT ;  /* 0x0000000f091b7c10 */ /* 0x002fe2000b7fe4ff */
[----:B------:R-:W-:-:S05]  /*4150*/  @!P5 IMAD.MOV.U32 R26, RZ, RZ, R78 ;  /* 0x000000ffff1ad224 */ /* 0x000fca00078e004e */
[----:B------:R0:W2:Y:S01]  /*4160*/  @!P5 LDG.E.U8 R77, desc[UR22][R26.64] ;  /* 0x000000161a4dd981 */ /* 0x0000a2000c1e1100 */
[----:B------:R-:W-:-:S04]  /*4170*/  UIMAD UR4, UR6, 0x12, URZ ;  /* 0x00000012060478a4 */ /* 0x000fc8000f8e02ff */
[----:B------:R-:W-:Y:S02]  /*4180*/  USHF.R.S32.HI UR14, URZ, 0x1f, UR4 ;  /* 0x0000001fff0e7899 */ /* 0x000fe40008011404 */
[----:B------:R-:W-:Y:S01]  /*4190*/  IADD3 R65, P6, PT, R2, UR4, RZ ;  /* 0x0000000402417c10 */ /* 0x000fe2000ffde0ff */
[----:B------:R-:W-:Y:S03]  /*41a0*/  STL [R1+0x1f4], R78 ;  /* 0x0001f44e01007387 */ /* 0x000fe60000100800 */
[----:B0-----:R-:W-:Y:S02]  /*41b0*/  IADD3.X R26, PT, PT, R3, UR14, RZ, P6, !PT ;  /* 0x0000000e031a7c10 */ /* 0x001fe4000b7fe4ff */
[----:B------:R-:W-:Y:S01]  /*41c0*/  PRMT R23, RZ, 0x7610, R23 ;  /* 0x00007610ff177816 */ /* 0x000fe20000000017 */
[----:B---3--:R-:W-:Y:S04]  /*41d0*/  STL [R1+0x164], R28 ;  /* 0x0001641c01007387 */ /* 0x008fe80000100800 */
[----:B------:R0:W-:Y:S04]  /*41e0*/  STL [R1+0x1f0], R27 ;  /* 0x0001f01b01007387 */ /* 0x0001e80000100800 */
[----:B------:R-:W-:Y:S01]  /*41f0*/  STL [R1+0x480], R65 ;  /* 0x0004804101007387 */ /* 0x000fe20000100800 */
[----:B0-----:R-:W-:-:S05]  /*4200*/  IMAD.MOV.U32 R27, RZ, RZ, R65 ;  /* 0x000000ffff1b7224 */ /* 0x001fca00078e0041 */
[----:B------:R-:W-:Y:S02]  /*4210*/  @P2 LOP3.LUT R27, R27, R26, RZ, 0x3c, !PT ;  /* 0x0000001a1b1b2212 */ /* 0x000fe400078e3cff */
[----:B----4-:R-:W-:Y:S01]  /*4220*/  PRMT R66, RZ, 0x7610, R66 ;  /* 0x00007610ff427816 */ /* 0x010fe20000000042 */
        /* <DEDUP_REMOVED lines=12> */
[----:B------:R-:W-:Y:S01]  /*42f0*/  STL [R1+0x484], R78 ;  /* 0x0004844e01007387 */ /* 0x000fe20000100800 */
[----:B------:R-:W-:Y:S02]  /*4300*/  PRMT R82, RZ, 0x7610, R82 ;  /* 0x00007610ff527816 */ /* 0x000fe40000000052 */
[----:B0-----:R-:W-:-:S05]  /*4310*/  IADD3.X R26, PT, PT, R7, UR14, RZ, P5, !PT ;  /* 0x0000000e071a7c10 */ /* 0x001fca000affe4ff */
[----:B------:R-:W-:Y:S01]  /*4320*/  @P2 IMAD.MOV.U32 R27, RZ, RZ, R26 ;  /* 0x000000ffff1b2224 */ /* 0x000fe200078e001a */
[----:B------:R-:W-:Y:S01]  /*4330*/  PRMT R87, RZ, 0x7610, R87 ;  /* 0x00007610ff577816 */ /* 0x000fe20000000057 */
[----:B--2---:R0:W-:Y:S04]  /*4340*/  STL [R1+0x9c], R66 ;  /* 0x00009c4201007387 */ /* 0x0041e80000100800 */
[----:B0-----:R-:W2:Y:S04]  /*4350*/  LDL.LU R66, [R1+0x830] ;  /* 0x0008300001427983 */ /* 0x001ea80000300800 */
[----:B------:R-:W4:Y:S04]  /*4360*/  LDL.LU R78, [R1+0x82c] ;  /* 0x00082c00014e7983 */ /* 0x000f280000300800 */
[----:B------:R-:W-:Y:S04]  /*4370*/  STL [R1+0x490], R65 ;  /* 0x0004904101007387 */ /* 0x000fe80000100800 */
[----:B---3--:R0:W-:Y:S04]  /*4380*/  STL [R1+0xf8], R23 ;  /* 0x0000f81701007387 */ /* 0x0081e80000100800 */
[----:B------:R1:W-:Y:S01]  /*4390*/  STL [R1+0x48c], R26 ;  /* 0x00048c1a01007387 */ /* 0x0003e20000100800 */
[----:B0-----:R-:W-:Y:S01]  /*43a0*/  IADD3 R23, P5, PT, R8, UR4, RZ ;  /* 0x0000000408177c10 */ /* 0x001fe2000ffbe0ff */
[----:B-1----:R-:W-:-:S03]  /*43b0*/  @P2 IMAD.MOV.U32 R26, RZ, RZ, R65 ;  /* 0x000000ffff1a2224 */ /* 0x002fc600078e0041 */
[----:B------:R-:W-:Y:S02]  /*43c0*/  IADD3.X R77, PT, PT, R9, UR14, RZ, P5, !PT ;  /* 0x0000000e094d7c10 */ /* 0x000fe4000affe4ff */
[----:B------:R0:W3:Y:S03]  /*43d0*/  @P2 LDG.E.U8 R82, desc[UR22][R26.64] ;  /* 0x000000161a522981 */ /* 0x0000e6000c1e1100 */
[----:B0-----:R-:W-:Y:S02]  /*43e0*/  IMAD.MOV.U32 R26, RZ, RZ, R77 ;  /* 0x000000ffff1a7224 */ /* 0x001fe400078e004d */
[----:B------:R-:W-:-:S05]  /*43f0*/  IMAD.MOV.U32 R27, RZ, RZ, R23 ;  /* 0x000000ffff1b7224 */ /* 0x000fca00078e0017 */
[----:B------:R-:W-:-:S04]  /*4400*/  @P2 LOP3.LUT R27, R27, R26, RZ, 0x3c, !PT ;  /* 0x0000001a1b1b2212 */ /* 0x000fc800078e3cff */
[----:B------:R-:W-:-:S04]  /*4410*/  @P2 LOP3.LUT R26, R27, R26, RZ, 0x3c, !PT ;  /* 0x0000001a1b1a2212 */ /* 0x000fc800078e3cff */
[----:B------:R-:W-:-:S05]  /*4420*/  @P2 LOP3.LUT R27, R27, R26, RZ, 0x3c, !PT ;  /* 0x0000001a1b1b2212 */ /* 0x000fca00078e3cff */
[----:B------:R0:W2:Y:S04]  /*4430*/  @P2 LDG.E.U8 R87, desc[UR22][R26.64] ;  /* 0x000000161a572981 */ /* 0x0000a8000c1e1100 */
[----:B------:R1:W-:Y:S01]  /*4440*/  STL [R1+0x498], R23 ;  /* 0x0004981701007387 */ /* 0x0003e20000100800 */
[----:B------:R-:W-:-:S03]  /*4450*/  UIMAD UR5, UR6, 0x1a, URZ ;  /* 0x0000001a060578a4 */ /* 0x000fc6000f8e02ff */
[----:B------:R-:W4:Y:S01]  /*4460*/  LDL.LU R65, [R1+0x828] ;  /* 0x0008280001417983 */ /* 0x000f220000300800 */
[----:B-1----:R-:W0:Y:S01]  /*4470*/  LDC R23, c[0x0][0x3a0] ;  /* 0x0000e800ff177b82 */ /* 0x002e220000000800 */
[----:B------:R-:W-:Y:S01]  /*4480*/  SHF.R.U32.HI R28, RZ, 0x5, R30 ;  /* 0x00000005ff1c7819 */ /* 0x000fe2000001161e */
[----:B------:R-:W-:-:S03]  /*4490*/  USHF.R.S32.HI UR14, URZ, 0x1f, UR5 ;  /* 0x0000001fff0e7899 */ /* 0x000fc60008011405 */
[----:B------:R-:W-:Y:S01]  /*44a0*/  LOP3.LUT P6, RZ, R28, 0x1, RZ, 0xc0, !PT ;  /* 0x000000011cff7812 */ /* 0x000fe200078cc0ff */
[----:B0-----:R-:W-:Y:S01]  /*44b0*/  VIADD R26, R23, 0xfffffffb ;  /* 0xfffffffb171a7836 */ /* 0x001fe20000000000 */
[----:B------:R-:W-:Y:S02]  /*44c0*/  PRMT R93, RZ, 0x7610, R93 ;  /* 0x00007610ff5d7816 */ /* 0x000fe4000000005d */
[----:B------:R-:W-:Y:S01]  /*44d0*/  PRMT R74, RZ, 0x7610, R74 ;  /* 0x00007610ff4a7816 */ /* 0x000fe2000000004a */
[----:B---3--:R0:W-:Y:S04]  /*44e0*/  STL [R1+0xac], R82 ;  /* 0x0000ac5201007387 */ /* 0x0081e80000100800 */
[----:B0-----:R-:W3:Y:S04]  /*44f0*/  LDL.LU R82, [R1+0x824] ;  /* 0x0008240001527983 */ /* 0x001ee80000300800 */
[----:B------:R0:W-:Y:S02]  /*4500*/  STL [R1+0x494], R77 ;  /* 0x0004944d01007387 */ /* 0x0001e40000100800 */
[----:B0-----:R-:W-:-:S05]  /*4510*/  IADD3 R77, P5, PT, R2, UR5, RZ ;  /* 0x00000005024d7c10 */ /* 0x001fca000ffbe0ff */
[----:B------:R-:W-:Y:S04]  /*4520*/  STL [R1+0x520], R77 ;  /* 0x0005204d01007387 */ /* 0x000fe80000100800 */
[----:B--2---:R0:W-:Y:S01]  /*4530*/  STL [R1+0xa8], R87 ;  /* 0x0000a85701007387 */ /* 0x0041e20000100800 */
[----:B------:R-:W-:Y:S01]  /*4540*/  IMAD.MOV.U32 R27, RZ, RZ, R77 ;  /* 0x000000ffff1b7224 */ /* 0x000fe200078e004d */
[----:B0-----:R-:W-:Y:S02]  /*4550*/  IADD3.X R87, PT, PT, R3, UR14, RZ, P5, !PT ;  /* 0x0000000e03577c10 */ /* 0x001fe4000affe4ff */
[----:B------:R-:W-:-:S03]  /*4560*/  ISETP.GE.U32.AND P5, PT, R26, 0x7fffffdc, PT ;  /* 0x7fffffdc1a00780c */ /* 0x000fc60003fa6070 */
[----:B------:R-:W-:-:S05]  /*4570*/  IMAD.MOV.U32 R26, RZ, RZ, R87 ;  /* 0x000000ffff1a7224 */ /* 0x000fca00078e0057 */
[----:B------:R-:W-:-:S04]  /*4580*/  @P6 LOP3.LUT R27, R27, R26, RZ, 0x3c, !PT ;  /* 0x0000001a1b1b6212 */ /* 0x000fc800078e3cff */
[C---:B------:R-:W-:Y:S02]  /*4590*/  @P6 LOP3.LUT R26, R27.reuse, R26, RZ, 0x3c, !PT ;  /* 0x0000001a1b1a6212 */ /* 0x040fe400078e3cff */
[----:B------:R-:W-:Y:S02]  /*45a0*/  IADD3 R77, P2, PT, R4, UR5, RZ ;  /* 0x00000005044d7c10 */ /* 0x000fe4000ff5e0ff */
[----:B------:R-:W-:Y:S01]  /*45b0*/  @P6 LOP3.LUT R27, R27, R26, RZ, 0x3c, !PT ;  /* 0x0000001a1b1b6212 */ /* 0x000fe200078e3cff */
[----:B------:R0:W-:Y:S04]  /*45c0*/  STL [R1+0x51c], R87 ;  /* 0x00051c5701007387 */ /* 0x0001e80000100800 */
[----:B------:R1:W2:Y:S01]  /*45d0*/  @P6 LDG.E.U8 R93, desc[UR22][R26.64] ;  /* 0x000000161a5d6981 */ /* 0x0002a2000c1e1100 */
[----:B0-----:R-:W-:Y:S01]  /*45e0*/  IADD3.X R87, PT, PT, R5, UR14, RZ, P2, !PT ;  /* 0x0000000e05577c10 */ /* 0x001fe200097fe4ff */
[----:B-1----:R-:W-:-:S04]  /*45f0*/  @P6 IMAD.MOV.U32 R26, RZ, RZ, R77 ;  /* 0x000000ffff1a6224 */ /* 0x002fc800078e004d */
[----:B------:R-:W-:-:S05]  /*4600*/  IMAD.MOV.U32 R27, RZ, RZ, R87 ;  /* 0x000000ffff1b7224 */ /* 0x000fca00078e0057 */
[----:B------:R0:W3:Y:S04]  /*4610*/  @P6 LDG.E.U8 R74, desc[UR22][R26.64] ;  /* 0x000000161a4a6981 */ /* 0x0000e8000c1e1100 */
[----:B------:R1:W-:Y:S01]  /*4620*/  STL [R1+0x528], R77 ;  /* 0x0005284d01007387 */ /* 0x0003e20000100800 */
[----:B------:R-:W-:Y:S02]  /*4630*/  PRMT R28, RZ, 0x7610, R28 ;  /* 0x00007610ff1c7816 */ /* 0x000fe4000000001c */
[----:B----4-:R-:W-:Y:S01]  /*4640*/  PRMT R78, RZ, 0x7610, R78 ;  /* 0x00007610ff4e7816 */ /* 0x010fe2000000004e */
[----:B-1----:R-:W-:Y:S02]  /*4650*/  IMAD.MOV.U32 R77, RZ, RZ, R73 ;  /* 0x000000ffff4d7224 */ /* 0x002fe400078e0049 */
[----:B------:R-:W-:Y:S01]  /*4660*/  IMAD.MOV.U32 R73, RZ, RZ, R66 ;  /* 0x000000ffff497224 */ /* 0x000fe200078e0042 */
[----:B--2---:R1:W-:Y:S04]  /*4670*/  STL [R1+0xcc], R93 ;  /* 0x0000cc5d01007387 */ /* 0x0043e80000100800 */
[----:B-1----:R-:W2:Y:S04]  /*4680*/  LDL.LU R93, [R1+0x820] ;  /* 0x00082000015d7983 */ /* 0x002ea80000300800 */
[----:B------:R1:W-:Y:S02]  /*4690*/  STL [R1+0x524], R87 ;  /* 0x0005245701007387 */ /* 0x0003e40000100800 */
[----:B-1----:R-:W-:-:S04]  /*46a0*/  IADD3 R87, P2, PT, R6, UR5, RZ ;  /* 0x0000000506577c10 */ /* 0x002fc8000ff5e0ff */
[----:B0-----:R-:W-:Y:S01]  /*46b0*/  IADD3.X R26, PT, PT, R7, UR14, RZ, P2, !PT ;  /* 0x0000000e071a7c10 */ /* 0x001fe200097fe4ff */
[----:B------:R-:W-:Y:S01]  /*46c0*/  STL [R1+0x530], R87 ;  /* 0x0005305701007387 */ /* 0x000fe20000100800 */
[----:B------:R-:W-:-:S03]  /*46d0*/  IADD3 R66, P2, PT, R8, UR5, RZ ;  /* 0x0000000508427c10 */ /* 0x000fc6000ff5e0ff */
[----:B---3--:R0:W-:Y:S01]  /*46e0*/  STL [R1+0xc4], R74 ;  /* 0x0000c44a01007387 */ /* 0x0081e20000100800 */
[----:B------:R-:W-:-:S03]  /*46f0*/  @P6 IMAD.MOV.U32 R27, RZ, RZ, R26 ;  /* 0x000000ffff1b6224 */ /* 0x000fc600078e001a */
[----:B------:R1:W-:Y:S01]  /*4700*/  STL [R1+0x52c], R26 ;  /* 0x00052c1a01007387 */ /* 0x0003e20000100800 */
[----:B0-----:R-:W-:Y:S02]  /*4710*/  IMAD.MOV.U32 R74, RZ, RZ, R69 ;  /* 0x000000ffff4a7224 */ /* 0x001fe400078e0045 */
[----:B------:R-:W-:Y:S02]  /*4720*/  IMAD.MOV.U32 R69, RZ, RZ, R67 ;  /* 0x000000ffff457224 */ /* 0x000fe400078e0043 */
[----:B-1----:R-:W-:Y:S01]  /*4730*/  @P6 IMAD.MOV.U32 R26, RZ, RZ, R87 ;  /* 0x000000ffff1a6224 */ /* 0x002fe200078e0057 */
[----:B------:R-:W-:-:S04]  /*4740*/  IADD3.X R67, PT, PT, R9, UR14, RZ, P2, !PT ;  /* 0x0000000e09437c10 */ /* 0x000fc800097fe4ff */
[----:B------:R0:W3:Y:S04]  /*4750*/  @P6 LDG.E.U8 R28, desc[UR22][R26.64] ;  /* 0x000000161a1c6981 */ /* 0x0000e8000c1e1100 */
[----:B------:R-:W4:Y:S01]  /*4760*/  @P6 LDG.E.U8 R78, desc[UR22][R66.64] ;  /* 0x00000016424e6981 */ /* 0x000f22000c1e1100 */
[----:B------:R-:W-:-:S04]  /*4770*/  UIMAD UR4, UR6, 0x3, URZ ;  /* 0x00000003060478a4 */ /* 0x000fc8000f8e02ff */
[----:B------:R-:W-:Y:S02]  /*4780*/  USHF.R.S32.HI UR5, URZ, 0x1f, UR4 ;  /* 0x0000001fff057899 */ /* 0x000fe40008011404 */
[----:B0-----:R-:W-:Y:S01]  /*4790*/  IADD3 R26, P2, PT, R2, UR4, RZ ;  /* 0x00000004021a7c10 */ /* 0x001fe2000ff5e0ff */
[----:B------:R-:W-:Y:S01]  /*47a0*/  STL [R1+0x538], R66 ;  /* 0x0005384201007387 */ /* 0x000fe20000100800 */
[----:B------:R-:W-:Y:S02]  /*47b0*/  PRMT R79, RZ, 0x7610, R79 ;  /* 0x00007610ff4f7816 */ /* 0x000fe4000000004f */
[----:B------:R-:W-:Y:S01]  /*47c0*/  IADD3.X R27, PT, PT, R3, UR5, RZ, P2, !PT ;  /* 0x00000005031b7c10 */ /* 0x000fe200097fe4ff */
[----:B------:R-:W-:Y:S04]  /*47d0*/  STL [R1+0x534], R67 ;  /* 0x0005344301007387 */ /* 0x000fe80000100800 */
[----:B------:R-:W2:Y:S01]  /*47e0*/  @!P3 LDG.E.U8 R79, desc[UR22][R26.64] ;  /* 0x000000161a4fb981 */ /* 0x000ea2000c1e1100 */
[----:B------:R-:W-:-:S03]  /*47f0*/  PRMT R65, RZ, 0x7610, R65 ;  /* 0x00007610ff417816 */ /* 0x000fc60000000041 */
[----:B---3--:R0:W-:Y:S04]  /*4800*/  STL [R1+0x90], R28 ;  /* 0x0000901c01007387 */ /* 0x0081e80000100800 */
[----:B----4-:R1:W-:Y:S01]  /*4810*/  STL [R1+0xd8], R78 ;  /* 0x0000d84e01007387 */ /* 0x0103e20000100800 */
[----:B0-----:R-:W-:Y:S01]  /*4820*/  VIADD R28, R23, 0xfffffff3 ;  /* 0xfffffff3171c7836 */ /* 0x001fe20000000000 */
[----:B-1----:R-:W-:-:S04]  /*4830*/  IADD3 R78, P6, PT, R4, UR4, RZ ;  /* 0x00000004044e7c10 */ /* 0x002fc8000ffde0ff */
[----:B------:R-:W-:Y:S02]  /*4840*/  ISETP.GE.U32.AND P2, PT, R28, 0x7fffffd4, PT ;  /* 0x7fffffd41c00780c */ /* 0x000fe40003f46070 */
[----:B------:R-:W-:Y:S01]  /*4850*/  IADD3.X R28, PT, PT, R5, UR5, RZ, P6, !PT ;  /* 0x00000005051c7c10 */ /* 0x000fe2000b7fe4ff */
[----:B------:R-:W-:-:S04]  /*4860*/  @!P3 IMAD.MOV.U32 R66, RZ, RZ, R78 ;  /* 0x000000ffff42b224 */ /* 0x000fc800078e004e */
[----:B------:R-:W-:-:S05]  /*4870*/  @!P3 IMAD.MOV.U32 R67, RZ, RZ, R28 ;  /* 0x000000ffff43b224 */ /* 0x000fca00078e001c */
[----:B------:R0:W3:Y:S01]  /*4880*/  @!P3 LDG.E.U8 R65, desc[UR22][R66.64] ;  /* 0x000000164241b981 */ /* 0x0000e2000c1e1100 */
[----:B------:R-:W-:-:S05]  /*4890*/  IADD3 R87, P6, PT, R6, UR4, RZ ;  /* 0x0000000406577c10 */ /* 0x000fca000ffde0ff */
[----:B------:R-:W-:Y:S04]  /*48a0*/  STL [R1+0x4c], R87 ;  /* 0x00004c5701007387 */ /* 0x000fe80000100800 */
[----:B--2---:R1:W-:Y:S02]  /*48b0*/  STL [R1+0xa4], R79 ;  /* 0x0000a44f01007387 */ /* 0x0043e40000100800 */
[----:B-1----:R-:W-:Y:S02]  /*48c0*/  IMAD.MOV.U32 R79, RZ, RZ, R77 ;  /* 0x000000ffff4f7224 */ /* 0x002fe400078e004d */
[----:B------:R-:W-:Y:S02]  /*48d0*/  IMAD.MOV.U32 R77, RZ, RZ, R74 ;  /* 0x000000ffff4d7224 */ /* 0x000fe400078e004a */
[----:B------:R-:W-:-:S02]  /*48e0*/  IMAD.MOV.U32 R74, RZ, RZ, R73 ;  /* 0x000000ffff4a7224 */ /* 0x000fc400078e0049 */
[----:B------:R-:W-:Y:S02]  /*48f0*/  IMAD.MOV.U32 R73, RZ, RZ, R71 ;  /* 0x000000ffff497224 */ /* 0x000fe400078e0047 */
[----:B------:R-:W-:Y:S02]  /*4900*/  IMAD.MOV.U32 R71, RZ, RZ, R89 ;  /* 0x000000ffff477224 */ /* 0x000fe400078e0059 */
[----:B------:R-:W-:Y:S01]  /*4910*/  IMAD.MOV.U32 R89, RZ, RZ, R82 ;  /* 0x000000ffff597224 */ /* 0x000fe200078e0052 */
[----:B------:R-:W-:Y:S01]  /*4920*/  IADD3.X R82, PT, PT, R7, UR5, RZ, P6, !PT ;  /* 0x0000000507527c10 */ /* 0x000fe2000b7fe4ff */
[----:B------:R-:W-:Y:S01]  /*4930*/  STL [R1+0x79c], R26 ;  /* 0x00079c1a01007387 */ /* 0x000fe20000100800 */
[----:B------:R-:W-:-:S03]  /*4940*/  PRMT R80, RZ, 0x7610, R80 ;  /* 0x00007610ff507816 */ /* 0x000fc60000000050 */
[----:B------:R-:W-:Y:S01]  /*4950*/  STL [R1+0x798], R27 ;  /* 0x0007981b01007387 */ /* 0x000fe20000100800 */
[----:B0-----:R-:W-:-:S03]  /*4960*/  @!P3 IMAD.MOV.U32 R66, RZ, RZ, R87 ;  /* 0x000000ffff42b224 */ /* 0x001fc600078e0057 */
[----:B------:R-:W-:Y:S01]  /*4970*/  STL [R1+0x7a4], R78 ;  /* 0x0007a44e01007387 */ /* 0x000fe20000100800 */
[----:B------:R-:W-:-:S03]  /*4980*/  @!P3 IMAD.MOV.U32 R67, RZ, RZ, R82 ;  /* 0x000000ffff43b224 */ /* 0x000fc600078e0052 */
[----:B------:R-:W-:Y:S04]  /*4990*/  STL [R1+0x7a0], R28 ;  /* 0x0007a01c01007387 */ /* 0x000fe80000100800 */
[----:B------:R0:W2:Y:S01]  /*49a0*/  @!P3 LDG.E.U8 R80, desc[UR22][R66.64] ;  /* 0x000000164250b981 */ /* 0x0000a2000c1e1100 */
[----:B------:R-:W-:-:S03]  /*49b0*/  PRMT R86, RZ, 0x7610, R86 ;  /* 0x00007610ff567816 */ /* 0x000fc60000000056 */
[----:B---3--:R1:W-:Y:S04]  /*49c0*/  STL [R1+0xa0], R65 ;  /* 0x0000a04101007387 */ /* 0x0083e80000100800 */
[----:B------:R-:W3:Y:S01]  /*49d0*/  LDL.LU R87, [R1+0x81c] ;  /* 0x00081c0001577983 */ /* 0x000ee20000300800 */
[----:B-1----:R-:W-:-:S04]  /*49e0*/  IADD3 R65, P6, PT, R8, UR4, RZ ;  /* 0x0000000408417c10 */ /* 0x002fc8000ffde0ff */
[----:B0-----:R-:W-:Y:S01]  /*49f0*/  IADD3.X R66, PT, PT, R9, UR5, RZ, P6, !PT ;  /* 0x0000000509427c10 */ /* 0x001fe2000b7fe4ff */
[----:B------:R-:W-:Y:S01]  /*4a00*/  IMAD.MOV.U32 R67, RZ, RZ, R65 ;  /* 0x000000ffff437224 */ /* 0x000fe200078e0041 */
[----:B------:R-:W-:Y:S04]  /*4a10*/  STL [R1+0x7a8], R82 ;  /* 0x0007a85201007387 */ /* 0x000fe80000100800 */
[-C--:B------:R-:W-:Y:S01]  /*4a20*/  @!P3 LOP3.LUT R67, R67, R66.reuse, RZ, 0x3c, !PT ;  /* 0x000000424343b212 */ /* 0x080fe200078e3cff */
[----:B------:R-:W-:Y:S04]  /*4a30*/  STL [R1+0xb8], R65 ;  /* 0x0000b84101007387 */ /* 0x000fe80000100800 */
[----:B------:R0:W-:Y:S02]  /*4a40*/  STL [R1+0xb0], R66 ;  /* 0x0000b04201007387 */ /* 0x0001e40000100800 */
[----:B0-----:R-:W-:-:S04]  /*4a50*/  @!P3 LOP3.LUT R66, R67, R66, RZ, 0x3c, !PT ;  /* 0x000000424342b212 */ /* 0x001fc800078e3cff */
[----:B------:R-:W-:-:S05]  /*4a60*/  @!P3 LOP3.LUT R67, R67, R66, RZ, 0x3c, !PT ;  /* 0x000000424343b212 */ /* 0x000fca00078e3cff */
[----:B------:R0:W4:Y:S01]  /*4a70*/  @!P3 LDG.E.U8 R86, desc[UR22][R66.64] ;  /* 0x000000164256b981 */ /* 0x000122000c1e1100 */
[----:B------:R-:W-:-:S03]  /*4a80*/  UIMAD UR4, UR6, 0xb, URZ ;  /* 0x0000000b060478a4 */ /* 0x000fc6000f8e02ff */
[----:B--2---:R1:W-:Y:S01]  /*4a90*/  STL [R1+0x94], R80 ;  /* 0x0000945001007387 */ /* 0x0043e20000100800 */
[----:B------:R-:W-:Y:S02]  /*4aa0*/  USHF.R.S32.HI UR5, URZ, 0x1f, UR4 ;  /* 0x0000001fff057899 */ /* 0x000fe40008011404 */
[----:B-1----:R-:W-:-:S05]  /*4ab0*/  IADD3 R80, P6, PT, R2, UR4, RZ ;  /* 0x0000000402507c10 */ /* 0x002fca000ffde0ff */
[----:B------:R1:W-:Y:S01]  /*4ac0*/  STL [R1+0x1fc], R80 ;  /* 0x0001fc5001007387 */ /* 0x0003e20000100800 */
[----:B0-----:R-:W-:Y:S01]  /*4ad0*/  IMAD.MOV.U32 R67, RZ, RZ, R80 ;  /* 0x000000ffff437224 */ /* 0x001fe200078e0050 */
[----:B------:R-:W-:-:S04]  /*4ae0*/  IADD3.X R66, PT, PT, R3, UR5, RZ, P6, !PT ;  /* 0x0000000503427c10 */ /* 0x000fc8000b7fe4ff */
[----:B------:R-:W-:Y:S02]  /*4af0*/  @!P1 LOP3.LUT R67, R67, R66, RZ, 0x3c, !PT ;  /* 0x0000004243439212 */ /* 0x000fe400078e3cff */
[----:B------:R-:W-:Y:S02]  /*4b00*/  SHF.R.U32.HI R65, RZ, 0xc, R30 ;  /* 0x0000000cff417819 */ /* 0x000fe4000001161e */
[----:B------:R-:W-:Y:S01]  /*4b10*/  PRMT R83, RZ, 0x7610, R83 ;  /* 0x00007610ff537816 */ /* 0x000fe20000000053 */
[----:B-1----:R-:W-:Y:S01]  /*4b20*/  IMAD.MOV.U32 R80, RZ, RZ, R90 ;  /* 0x000000ffff507224 */ /* 0x002fe200078e005a */
[----:B------:R-:W-:Y:S02]  /*4b30*/  LOP3.LUT P6, RZ, R65, 0x1, RZ, 0xc0, !PT ;  /* 0x0000000141ff7812 */ /* 0x000fe400078cc0ff */
[----:B------:R-:W-:Y:S01]  /*4b40*/  PRMT R16, RZ, 0x7610, R16 ;  /* 0x00007610ff107816 */ /* 0x000fe20000000010 */
[----:B----4-:R0:W-:Y:S02]  /*4b50*/  STL [R1+0x98], R86 ;  /* 0x0000985601007387 */ /* 0x0101e40000100800 */
[----:B0-----:R-:W-:-:S02]  /*4b60*/  IMAD.MOV.U32 R86, RZ, RZ, R77 ;  /* 0x000000ffff567224 */ /* 0x001fc400078e004d */
[----:B------:R-:W-:Y:S02]  /*4b70*/  IMAD.MOV.U32 R77, RZ, RZ, R74 ;  /* 0x000000ffff4d7224 */ /* 0x000fe400078e004a */
[----:B------:R-:W-:Y:S02]  /*4b80*/  IMAD.MOV.U32 R74, RZ, RZ, R73 ;  /* 0x000000ffff4a7224 */ /* 0x000fe400078e0049 */
[----:B------:R-:W-:Y:S02]  /*4b90*/  IMAD.MOV.U32 R73, RZ, RZ, R71 ;  /* 0x000000ffff497224 */ /* 0x000fe400078e0047 */
[----:B------:R-:W-:Y:S01]  /*4ba0*/  IMAD.MOV.U32 R71, RZ, RZ, R89 ;  /* 0x000000ffff477224 */ /* 0x000fe200078e0059 */
[----:B------:R-:W-:-:S05]  /*4bb0*/  IADD3 R89, P3, PT, R4, UR4, RZ ;  /* 0x0000000404597c10 */ /* 0x000fca000ff7e0ff */
[----:B------:R-:W-:Y:S04]  /*4bc0*/  STL [R1+0x204], R89 ;  /* 0x0002045901007387 */ /* 0x000fe80000100800 */
[----:B------:R0:W-:Y:S01]  /*4bd0*/  STL [R1+0x1f8], R66 ;  /* 0x0001f84201007387 */ /* 0x0001e20000100800 */
[----:B------:R-:W-:Y:S01]  /*4be0*/  IADD3.X R90, PT, PT, R5, UR5, RZ, P3, !PT ;  /* 0x00000005055a7c10 */ /* 0x000fe20009ffe4ff */
[----:B------:R-:W-:Y:S01]  /*4bf0*/  IMAD.MOV.U32 R65, RZ, RZ, R89 ;  /* 0x000000ffff417224 */ /* 0x000fe200078e0059 */
[----:B0-----:R-:W-:-:S04]  /*4c00*/  @!P1 LOP3.LUT R66, R67, R66, RZ, 0x3c, !PT ;  /* 0x0000004243429212 */ /* 0x001fc800078e3cff */
[----:B------:R-:W-:-:S05]  /*4c10*/  @!P1 LOP3.LUT R67, R67, R66, RZ, 0x3c, !PT ;  /* 0x0000004243439212 */ /* 0x000fca00078e3cff */
[----:B------:R0:W2:Y:S02]  /*4c20*/  @!P1 LDG.E.U8 R83, desc[UR22][R66.64] ;  /* 0x0000001642539981 */ /* 0x0000a4000c1e1100 */
[----:B0-----:R-:W-:Y:S02]  /*4c30*/  IMAD.MOV.U32 R67, RZ, RZ, R90 ;  /* 0x000000ffff437224 */ /* 0x001fe400078e005a */
[----:B------:R-:W-:-:S05]  /*4c40*/  @!P1 IMAD.MOV.U32 R66, RZ, RZ, R65 ;  /* 0x000000ffff429224 */ /* 0x000fca00078e0041 */
[----:B------:R0:W4:Y:S01]  /*4c50*/  @!P1 LDG.E.U8 R16, desc[UR22][R66.64] ;  /* 0x0000001642109981 */ /* 0x000122000c1e1100 */
[----:B------:R-:W-:-:S03]  /*4c60*/  IADD3 R89, P3, PT, R6, UR4, RZ ;  /* 0x0000000406597c10 */ /* 0x000fc6000ff7e0ff */
[----:B------:R-:W-:Y:S01]  /*4c70*/  STL [R1+0x200], R90 ;  /* 0x0002005a01007387 */ /* 0x000fe20000100800 */
[----:B------:R-:W-:Y:S02]  /*4c80*/  PRMT R84, RZ, 0x7610, R84 ;  /* 0x00007610ff547816 */ /* 0x000fe40000000054 */
[----:B0-----:R-:W-:Y:S02]  /*4c90*/  IADD3.X R67, PT, PT, R7, UR5, RZ, P3, !PT ;  /* 0x0000000507437c10 */ /* 0x001fe40009ffe4ff */
[----:B------:R-:W-:Y:S01]  /*4ca0*/  IADD3 R65, P3, PT, R8, UR4, RZ ;  /* 0x0000000408417c10 */ /* 0x000fe2000ff7e0ff */
[----:B------:R-:W-:Y:S01]  /*4cb0*/  @!P1 IMAD.MOV.U32 R66, RZ, RZ, R89 ;  /* 0x000000ffff429224 */ /* 0x000fe200078e0059 */
[----:B------:R-:W-:-:S04]  /*4cc0*/  PRMT R33, RZ, 0x7610, R33 ;  /* 0x00007610ff217816 */ /* 0x000fc80000000021 */
[----:B------:R0:W3:Y:S02]  /*4cd0*/  @!P1 LDG.E.U8 R84, desc[UR22][R66.64] ;  /* 0x0000001642549981 */ /* 0x0000e4000c1e1100 */
[----:B0-----:R-:W-:Y:S02]  /*4ce0*/  @!P1 IMAD.MOV.U32 R66, RZ, RZ, R65 ;  /* 0x000000ffff429224 */ /* 0x001fe400078e0041 */
[----:B--2---:R0:W-:Y:S04]  /*4cf0*/  STL [R1+0x80], R83 ;  /* 0x0000805301007387 */ /* 0x0041e80000100800 */
[----:B0-----:R-:W2:Y:S04]  /*4d00*/  LDL.LU R83, [R1+0x818] ;  /* 0x0008180001537983 */ /* 0x001ea80000300800 */
[----:B------:R-:W2:Y:S04]  /*4d10*/  LDL.LU R90, [R1+0x814] ;  /* 0x00081400015a7983 */ /* 0x000ea80000300800 */
[----:B------:R0:W-:Y:S04]  /*4d20*/  STL [R1+0x370], R89 ;  /* 0x0003705901007387 */ /* 0x0001e80000100800 */
[----:B------:R-:W-:Y:S04]  /*4d30*/  STL [R1+0x208], R67 ;  /* 0x0002084301007387 */ /* 0x000fe80000100800 */
[----:B------:R-:W-:Y:S04]  /*4d40*/  STL [R1+0x378], R65 ;  /* 0x0003784101007387 */ /* 0x000fe80000100800 */
[----:B----4-:R1:W-:Y:S01]  /*4d50*/  STL [R1+0x7c], R16 ;  /* 0x00007c1001007387 */ /* 0x0103e20000100800 */
[----:B------:R-:W-:-:S03]  /*4d60*/  UIMAD UR4, UR6, 0x13, URZ ;  /* 0x00000013060478a4 */ /* 0x000fc6000f8e02ff */
[----:B0-----:R-:W4:Y:S01]  /*4d70*/  LDL.LU R89, [R1+0x810] ;  /* 0x0008100001597983 */ /* 0x001f220000300800 */
[----:B-1----:R-:W-:-:S05]  /*4d80*/  IADD3.X R16, PT, PT, R9, UR5, RZ, P3, !PT ;  /* 0x0000000509107c10 */ /* 0x002fca0009ffe4ff */
[----:B------:R-:W-:-:S05]  /*4d90*/  IMAD.MOV.U32 R67, RZ, RZ, R16 ;  /* 0x000000ffff437224 */ /* 0x000fca00078e0010 */
[----:B------:R0:W2:Y:S04]  /*4da0*/  @!P1 LDG.E.U8 R33, desc[UR22][R66.64] ;  /* 0x0000001642219981 */ /* 0x0000a8000c1e1100 */
[----:B---3--:R1:W-:Y:S01]  /*4db0*/  STL [R1+0x8c], R84 ;  /* 0x00008c5401007387 */ /* 0x0083e20000100800 */
[----:B------:R-:W-:-:S03]  /*4dc0*/  USHF.R.S32.HI UR14, URZ, 0x1f, UR4 ;  /* 0x0000001fff0e7899 */ /* 0x000fc60008011404 */
[----:B-1----:R-:W3:Y:S04]  /*4dd0*/  LDL.LU R84, [R1+0x80c] ;  /* 0x00080c0001547983 */ /* 0x002ee80000300800 */
[----:B------:R1:W-:Y:S02]  /*4de0*/  STL [R1+0x374], R16 ;  /* 0x0003741001007387 */ /* 0x0003e40000100800 */
[----:B-1----:R-:W-:-:S05]  /*4df0*/  IADD3 R16, P3, PT, R2, UR4, RZ ;  /* 0x0000000402107c10 */ /* 0x002fca000ff7e0ff */
[----:B------:R1:W-:Y:S01]  /*4e00*/  STL [R1+0x4a0], R16 ;  /* 0x0004a01001007387 */ /* 0x0003e20000100800 */
[----:B0-----:R-:W-:Y:S01]  /*4e10*/  IMAD.MOV.U32 R67, RZ, RZ, R16 ;  /* 0x000000ffff437224 */ /* 0x001fe200078e0010 */
[----:B------:R-:W-:-:S04]  /*4e20*/  IADD3.X R66, PT, PT, R3, UR14, RZ, P3, !PT ;  /* 0x0000000e03427c10 */ /* 0x000fc80009ffe4ff */
[----:B------:R-:W-:Y:S02]  /*4e30*/  @P6 LOP3.LUT R67, R67, R66, RZ, 0x3c, !PT ;  /* 0x0000004243436212 */ /* 0x000fe400078e3cff */
[----:B------:R-:W-:Y:S01]  /*4e40*/  PRMT R17, RZ, 0x7610, R17 ;  /* 0x00007610ff117816 */ /* 0x000fe20000000011 */
[----:B-1----:R-:W-:Y:S01]  /*4e50*/  IMAD.MOV.U32 R16, RZ, RZ, R80 ;  /* 0x000000ffff107224 */ /* 0x002fe200078e0050 */
[----:B------:R-:W-:Y:S01]  /*4e60*/  SHF.R.U32.HI R65, RZ, 0x4, R30 ;  /* 0x00000004ff417819 */ /* 0x000fe2000001161e */
[----:B------:R-:W-:Y:S02]  /*4e70*/  IMAD.MOV.U32 R80, RZ, RZ, R79 ;  /* 0x000000ffff507224 */ /* 0x000fe400078e004f */
[----:B------:R-:W-:Y:S01]  /*4e80*/  IMAD.MOV.U32 R79, RZ, RZ, R91 ;  /* 0x000000ffff4f7224 */ /* 0x000fe200078e005b */
[----:B------:R-:W-:Y:S02]  /*4e90*/  LOP3.LUT P3, RZ, R65, 0x1, RZ, 0xc0, !PT ;  /* 0x0000000141ff7812 */ /* 0x000fe4000786c0ff */
[----:B------:R-:W-:Y:S01]  /*4ea0*/  PRMT R65, RZ, 0x7610, R65 ;  /* 0x00007610ff417816 */ /* 0x000fe20000000041 */
[----:B--2---:R0:W-:Y:S02]  /*4eb0*/  STL [R1+0x88], R33 ;  /* 0x0000882101007387 */ /* 0x0041e40000100800 */
[----:B0-----:R-:W-:-:S02]  /*4ec0*/  IMAD.MOV.U32 R33, RZ, RZ, R86 ;  /* 0x000000ffff217224 */ /* 0x001fc400078e0056 */
[----:B------:R-:W-:Y:S01]  /*4ed0*/  IMAD.MOV.U32 R86, RZ, RZ, R85 ;  /* 0x000000ffff567224 */ /* 0x000fe200078e0055 */
[----:B------:R-:W-:-:S05]  /*4ee0*/  IADD3 R85, P1, PT, R4, UR4, RZ ;  /* 0x0000000404557c10 */ /* 0x000fca000ff3e0ff */
[----:B------:R-:W-:Y:S04]  /*4ef0*/  STL [R1+0x4a8], R85 ;  /* 0x0004a85501007387 */ /* 0x000fe80000100800 */
[----:B------:R0:W-:Y:S02]  /*4f00*/  STL [R1+0x49c], R66 ;  /* 0x00049c4201007387 */ /* 0x0001e40000100800 */
[----:B0-----:R-:W-:-:S04]  /*4f10*/  @P6 LOP3.LUT R66, R67, R66, RZ, 0x3c, !PT ;  /* 0x0000004243426212 */ /* 0x001fc800078e3cff */
[----:B------:R-:W-:-:S05]  /*4f20*/  @P6 LOP3.LUT R67, R67, R66, RZ, 0x3c, !PT ;  /* 0x0000004243436212 */ /* 0x000fca00078e3cff */
[----:B------:R0:W2:Y:S01]  /*4f30*/  @P6 LDG.E.U8 R17, desc[UR22][R66.64] ;  /* 0x0000001642116981 */ /* 0x0000a2000c1e1100 */
[----:B------:R-:W-:Y:S01]  /*4f40*/  IADD3.X R91, PT, PT, R5, UR14, RZ, P1, !PT ;  /* 0x0000000e055b7c10 */ /* 0x000fe20008ffe4ff */
[----:B0-----:R-:W-:-:S04]  /*4f50*/  @P6 IMAD.MOV.U32 R66, RZ, RZ, R85 ;  /* 0x000000ffff426224 */ /* 0x001fc800078e0055 */
[----:B------:R-:W-:-:S05]  /*4f60*/  @P6 IMAD.MOV.U32 R67, RZ, RZ, R91 ;  /* 0x000000ffff436224 */ /* 0x000fca00078e005b */
[----:B------:R0:W3:Y:S04]  /*4f70*/  @P6 LDG.E.U8 R65, desc[UR22][R66.64] ;  /* 0x0000001642416981 */ /* 0x0000e8000c1e1100 */
[----:B------:R1:W-:Y:S01]  /*4f80*/  STL [R1+0x4a4], R91 ;  /* 0x0004a45b01007387 */ /* 0x0003e20000100800 */
[----:B------:R-:W-:Y:S02]  /*4f90*/  PRMT R68, RZ, 0x7610, R68 ;  /* 0x00007610ff447816 */ /* 0x000fe40000000044 */
[----:B------:R-:W-:Y:S01]  /*4fa0*/  PRMT R18, RZ, 0x7610, R18 ;  /* 0x00007610ff127816 */ /* 0x000fe20000000012 */
[----:B--2---:R2:W-:Y:S04]  /*4fb0*/  STL [R1+0x64], R17 ;  /* 0x0000641101007387 */ /* 0x0045e80000100800 */
[----:B-1----:R-:W4:Y:S04]  /*4fc0*/  LDL.LU R91, [R1+0x808] ;  /* 0x00080800015b7983 */ /* 0x002f280000300800 */
[----:B------:R-:W4:Y:S01]  /*4fd0*/  LDL.LU R85, [R1+0x804] ;  /* 0x0008040001557983 */ /* 0x000f220000300800 */
[----:B--2---:R-:W-:-:S04]  /*4fe0*/  IADD3 R17, P1, PT, R6, UR4, RZ ;  /* 0x0000000406117c10 */ /* 0x004fc8000ff3e0ff */
[----:B0-----:R-:W-:Y:S01]  /*4ff0*/  IADD3.X R66, PT, PT, R7, UR14, RZ, P1, !PT ;  /* 0x0000000e07427c10 */ /* 0x001fe20008ffe4ff */
[----:B------:R-:W-:Y:S01]  /*5000*/  IMAD.MOV.U32 R67, RZ, RZ, R17 ;  /* 0x000000ffff437224 */ /* 0x000fe200078e0011 */
[----:B------:R0:W-:Y:S04]  /*5010*/  STL [R1+0x4b0], R17 ;  /* 0x0004b01101007387 */ /* 0x0001e80000100800 */
[-C--:B------:R-:W-:Y:S01]  /*5020*/  @P6 LOP3.LUT R67, R67, R66.reuse, RZ, 0x3c, !PT ;  /* 0x0000004243436212 */ /* 0x080fe200078e3cff */
[----:B------:R1:W-:Y:S01]  /*5030*/  STL [R1+0x4ac], R66 ;  /* 0x0004ac4201007387 */ /* 0x0003e20000100800 */
[----:B0-----:R-:W-:Y:S02]  /*5040*/  IADD3 R17, P1, PT, R8, UR4, RZ ;  /* 0x0000000408117c10 */ /* 0x001fe4000ff3e0ff */
[----:B-1----:R-:W-:-:S03]  /*5050*/  @P6 LOP3.LUT R66, R67, R66, RZ, 0x3c, !PT ;  /* 0x0000004243426212 */ /* 0x002fc600078e3cff */
[----:B------:R-:W-:Y:S01]  /*5060*/  STL [R1+0x4b8], R17 ;  /* 0x0004b81101007387 */ /* 0x000fe20000100800 */
[----:B------:R-:W-:-:S03]  /*5070*/  @P6 LOP3.LUT R67, R67, R66, RZ, 0x3c, !PT ;  /* 0x0000004243436212 */ /* 0x000fc600078e3cff */
[----:B---3--:R0:W-:Y:S04]  /*5080*/  STL [R1+0x84], R65 ;  /* 0x0000844101007387 */ /* 0x0081e80000100800 */
[----:B------:R1:W2:Y:S01]  /*5090*/  @P6 LDG.E.U8 R68, desc[UR22][R66.64] ;  /* 0x0000001642446981 */ /* 0x0002a2000c1e1100 */
[----:B0-----:R-:W-:Y:S01]  /*50a0*/  IADD3.X R65, PT, PT, R9, UR14, RZ, P1, !PT ;  /* 0x0000000e09417c10 */ /* 0x001fe20008ffe4ff */
[----:B-1----:R-:W-:-:S04]  /*50b0*/  IMAD.MOV.U32 R67, RZ, RZ, R17 ;  /* 0x000000ffff437224 */ /* 0x002fc800078e0011 */
[----:B------:R-:W-:-:S05]  /*50c0*/  IMAD.MOV.U32 R66, RZ, RZ, R65 ;  /* 0x000000ffff427224 */ /* 0x000fca00078e0041 */
[----:B------:R-:W-:-:S04]  /*50d0*/  @P6 LOP3.LUT R67, R67, R66, RZ, 0x3c, !PT ;  /* 0x0000004243436212 */ /* 0x000fc800078e3cff */
[----:B------:R-:W-:-:S04]  /*50e0*/  @P6 LOP3.LUT R66, R67, R66, RZ, 0x3c, !PT ;  /* 0x0000004243426212 */ /* 0x000fc800078e3cff */
[----:B------:R-:W-:-:S05]  /*50f0*/  @P6 LOP3.LUT R67, R67, R66, RZ, 0x3c, !PT ;  /* 0x0000004243436212 */ /* 0x000fca00078e3cff */
[----:B------:R0:W3:Y:S01]  /*5100*/  @P6 LDG.E.U8 R18, desc[UR22][R66.64] ;  /* 0x0000001642126981 */ /* 0x0000e2000c1e1100 */
[----:B------:R-:W-:-:S04]  /*5110*/  UIMAD UR5, UR6, 0x1b, URZ ;  /* 0x0000001b060578a4 */ /* 0x000fc8000f8e02ff */
[----:B------:R-:W-:Y:S02]  /*5120*/  USHF.R.S32.HI UR15, URZ, 0x1f, UR5 ;  /* 0x0000001fff0f7899 */ /* 0x000fe40008011405 */
[----:B------:R-:W-:-:S04]  /*5130*/  IADD3 R17, P1, PT, R2, UR5, RZ ;  /* 0x0000000502117c10 */ /* 0x000fc8000ff3e0ff */
[----:B0-----:R-:W-:Y:S01]  /*5140*/  IADD3.X R66, PT, PT, R3, UR15, RZ, P1, !PT ;  /* 0x0000000f03427c10 */ /* 0x001fe20008ffe4ff */
[----:B------:R-:W-:-:S05]  /*5150*/  IMAD.MOV.U32 R67, RZ, RZ, R17 ;  /* 0x000000ffff437224 */ /* 0x000fca00078e0011 */
[-C--:B------:R-:W-:Y:S02]  /*5160*/  @P3 LOP3.LUT R67, R67, R66.reuse, RZ, 0x3c, !PT ;  /* 0x0000004243433212 */ /* 0x080fe400078e3cff */
[----:B------:R-:W-:Y:S01]  /*5170*/  PRMT R26, RZ, 0x7610, R26 ;  /* 0x00007610ff1a7816 */ /* 0x000fe2000000001a */
[----:B--2---:R0:W-:Y:S04]  /*5180*/  STL [R1+0x5c], R68 ;  /* 0x00005c4401007387 */ /* 0x0041e80000100800 */
[----:B0-----:R-:W2:Y:S04]  /*5190*/  LDL.LU R68, [R1+0x800] ;  /* 0x0008000001447983 */ /* 0x001ea80000300800 */
[----:B------:R-:W-:Y:S04]  /*51a0*/  STL [R1+0x4b4], R65 ;  /* 0x0004b44101007387 */ /* 0x000fe80000100800 */
[----:B------:R-:W-:Y:S04]  /*51b0*/  STL [R1+0x540], R17 ;  /* 0x0005401101007387 */ /* 0x000fe80000100800 */
[----:B---3--:R-:W-:Y:S04]  /*51c0*/  STL [R1+0x54], R18 ;  /* 0x0000541201007387 */ /* 0x008fe80000100800 */
[----:B------:R0:W-:Y:S02]  /*51d0*/  STL [R1+0x53c], R66 ;  /* 0x00053c4201007387 */ /* 0x0001e40000100800 */
[----:B0-----:R-:W-:-:S04]  /*51e0*/  @P3 LOP3.LUT R66, R67, R66, RZ, 0x3c, !PT ;  /* 0x0000004243423212 */ /* 0x001fc800078e3cff */
[----:B------:R-:W-:-:S05]  /*51f0*/  @P3 LOP3.LUT R67, R67, R66, RZ, 0x3c, !PT ;  /* 0x0000004243433212 */ /* 0x000fca00078e3cff */
[----:B------:R0:W3:Y:S01]  /*5200*/  @P3 LDG.E.U8 R26, desc[UR22][R66.64] ;  /* 0x00000016421a3981 */ /* 0x0000e2000c1e1100 */
[----:B------:R-:W-:Y:S02]  /*5210*/  IMAD.MOV.U32 R18, RZ, RZ, R80 ;  /* 0x000000ffff127224 */ /* 0x000fe400078e0050 */
[----:B------:R-:W-:Y:S02]  /*5220*/  IMAD.MOV.U32 R80, RZ, RZ, R79 ;  /* 0x000000ffff507224 */ /* 0x000fe400078e004f */
[----:B------:R-:W-:Y:S02]  /*5230*/  IMAD.MOV.U32 R79, RZ, RZ, R77 ;  /* 0x000000ffff4f7224 */ /* 0x000fe400078e004d */
[----:B------:R-:W-:Y:S01]  /*5240*/  IMAD.MOV.U32 R77, RZ, RZ, R69 ;  /* 0x000000ffff4d7224 */ /* 0x000fe200078e0045 */
[----:B------:R-:W-:Y:S01]  /*5250*/  IADD3 R69, P6, PT, R4, UR5, RZ ;  /* 0x0000000504457c10 */ /* 0x000fe2000ffde0ff */
[----:B------:R-:W-:Y:S02]  /*5260*/  IMAD.MOV.U32 R17, RZ, RZ, R33 ;  /* 0x000000ffff117224 */ /* 0x000fe400078e0021 */
[----:B------:R-:W-:-:S02]  /*5270*/  IMAD.MOV.U32 R33, RZ, RZ, R86 ;  /* 0x000000ffff217224 */ /* 0x000fc400078e0056 */
[----:B------:R-:W-:Y:S01]  /*5280*/  IMAD.MOV.U32 R86, RZ, RZ, R88 ;  /* 0x000000ffff567224 */ /* 0x000fe200078e0058 */
[----:B------:R-:W-:Y:S01]  /*5290*/  IADD3.X R88, PT, PT, R5, UR15, RZ, P6, !PT ;  /* 0x0000000f05587c10 */ /* 0x000fe2000b7fe4ff */
[----:B------:R-:W-:Y:S01]  /*52a0*/  VIADD R65, R23, 0xfffffffa ;  /* 0xfffffffa17417836 */ /* 0x000fe20000000000 */
[----:B------:R-:W-:Y:S01]  /*52b0*/  PRMT R70, RZ, 0x7610, R70 ;  /* 0x00007610ff467816 */ /* 0x000fe20000000046 */
[----:B0-----:R-:W-:Y:S02]  /*52c0*/  @P3 IMAD.MOV.U32 R66, RZ, RZ, R69 ;  /* 0x000000ffff423224 */ /* 0x001fe400078e0045 */
[----:B------:R-:W-:Y:S01]  /*52d0*/  @P3 IMAD.MOV.U32 R67, RZ, RZ, R88 ;  /* 0x000000ffff433224 */ /* 0x000fe200078e0058 */
[----:B------:R-:W-:Y:S02]  /*52e0*/  ISETP.GE.U32.AND P1, PT, R65, 0x7fffffdb, PT ;  /* 0x7fffffdb4100780c */ /* 0x000fe40003f26070 */
[----:B------:R-:W-:Y:S01]  /*52f0*/  IADD3 R65, P6, PT, R6, UR5, RZ ;  /* 0x0000000506417c10 */ /* 0x000fe2000ffde0ff */
[----:B------:R-:W-:Y:S04]  /*5300*/  STL [R1+0x548], R69 ;  /* 0x0005484501007387 */ /* 0x000fe80000100800 */
[----:B------:R0:W-:Y:S04]  /*5310*/  STL [R1+0x544], R88 ;  /* 0x0005445801007387 */ /* 0x0001e80000100800 */
[----:B------:R1:W2:Y:S04]  /*5320*/  @P3 LDG.E.U8 R70, desc[UR22][R66.64] ;  /* 0x0000001642463981 */ /* 0x0002a8000c1e1100 */
[----:B------:R-:W-:Y:S01]  /*5330*/  STL [R1+0x550], R65 ;  /* 0x0005504101007387 */ /* 0x000fe20000100800 */
[----:B------:R-:W-:Y:S01]  /*5340*/  PRMT R21, RZ, 0x7610, R21 ;  /* 0x00007610ff157816 */ /* 0x000fe20000000015 */
[----:B-1----:R-:W-:-:S02]  /*5350*/  @P3 IMAD.MOV.U32 R66, RZ, RZ, R65 ;  /* 0x000000ffff423224 */ /* 0x002fc400078e0041 */
[----:B---3--:R1:W-:Y:S04]  /*5360*/  STL [R1+0x70], R26 ;  /* 0x0000701a01007387 */ /* 0x0083e80000100800 */
[----:B0-----:R-:W3:Y:S04]  /*5370*/  LDL.LU R88, [R1+0x7fc] ;  /* 0x0007fc0001587983 */ /* 0x001ee80000300800 */
[----:B------:R-:W3:Y:S01]  /*5380*/  LDL.LU R69, [R1+0x7f8] ;  /* 0x0007f80001457983 */ /* 0x000ee20000300800 */
[----:B-1----:R-:W-:-:S05]  /*5390*/  IADD3.X R26, PT, PT, R7, UR15, RZ, P6, !PT ;  /* 0x0000000f071a7c10 */ /* 0x002fca000b7fe4ff */
[----:B------:R-:W-:-:S05]  /*53a0*/  IMAD.MOV.U32 R67, RZ, RZ, R26 ;  /* 0x000000ffff437224 */ /* 0x000fca00078e001a */
[----:B------:R0:W3:Y:S01]  /*53b0*/  @P3 LDG.E.U8 R21, desc[UR22][R66.64] ;  /* 0x0000001642153981 */ /* 0x0000e2000c1e1100 */
[----:B------:R-:W-:-:S03]  /*53c0*/  USHF.L.U32 UR4, UR6, 0x2, URZ ;  /* 0x0000000206047899 */ /* 0x000fc600080006ff */
[----:B--2---:R1:W-:Y:S04]  /*53d0*/  STL [R1+0x6c], R70 ;  /* 0x00006c4601007387 */ /* 0x0043e80000100800 */
[----:B-1----:R-:W2:Y:S04]  /*53e0*/  LDL.LU R70, [R1+0x7f4] ;  /* 0x0007f40001467983 */ /* 0x002ea80000300800 */
[----:B------:R1:W-:Y:S01]  /*53f0*/  STL [R1+0x54c], R26 ;  /* 0x00054c1a01007387 */ /* 0x0003e20000100800 */
[----:B------:R-:W-:Y:S02]  /*5400*/  PRMT R25, RZ, 0x7610, R25 ;  /* 0x00007610ff197816 */ /* 0x000fe40000000019 */
[----:B-1----:R-:W-:-:S04]  /*5410*/  IADD3 R26, P6, PT, R8, UR5, RZ ;  /* 0x00000005081a7c10 */ /* 0x002fc8000ffde0ff */
[----:B0-----:R-:W-:Y:S01]  /*5420*/  IADD3.X R67, PT, PT, R9, UR15, RZ, P6, !PT ;  /* 0x0000000f09437c10 */ /* 0x001fe2000b7fe4ff */
[----:B------:R-:W-:Y:S01]  /*5430*/  STL [R1+0x558], R26 ;  /* 0x0005581a01007387 */ /* 0x000fe20000100800 */
[----:B------:R-:W-:Y:S01]  /*5440*/  @P3 IMAD.MOV.U32 R66, RZ, RZ, R26 ;  /* 0x000000ffff423224 */ /* 0x000fe200078e001a */
[----:B------:R-:W-:Y:S02]  /*5450*/  USHF.R.S32.HI UR5, URZ, 0x1f, UR4 ;  /* 0x0000001fff057899 */ /* 0x000fe40008011404 */
[----:B------:R-:W-:Y:S04]  /*5460*/  STL [R1+0x554], R67 ;  /* 0x0005544301007387 */ /* 0x000fe80000100800 */
[----:B------:R0:W2:Y:S01]  /*5470*/  @P3 LDG.E.U8 R25, desc[UR22][R66.64] ;  /* 0x0000001642193981 */ /* 0x0000a2000c1e1100 */
[----:B------:R-:W-:-:S02]  /*5480*/  PRMT R81, RZ, 0x7610, R81 ;  /* 0x00007610ff517816 */ /* 0x000fc40000000051 */
[----:B------:R-:W-:Y:S01]  /*5490*/  PRMT R20, RZ, 0x7610, R20 ;  /* 0x00007610ff147816 */ /* 0x000fe20000000014 */
[----:B---3--:R1:W-:Y:S02]  /*54a0*/  STL [R1+0x44], R21 ;  /* 0x0000441501007387 */ /* 0x0083e40000100800 */
[----:B-1----:R-:W-:-:S04]  /*54b0*/  IADD3 R21, P6, PT, R2, UR4, RZ ;  /* 0x0000000402157c10 */ /* 0x002fc8000ffde0ff */
[----:B0-----:R-:W-:Y:S01]  /*54c0*/  IADD3.X R66, PT, PT, R3, UR5, RZ, P6, !PT ;  /* 0x0000000503427c10 */ /* 0x001fe2000b7fe4ff */
[----:B------:R-:W-:Y:S01]  /*54d0*/  IMAD.MOV.U32 R67, RZ, RZ, R21 ;  /* 0x000000ffff437224 */ /* 0x000fe200078e0015 */
[----:B------:R0:W-:Y:S04]  /*54e0*/  STL [R1+0xc8], R21 ;  /* 0x0000c81501007387 */ /* 0x0001e80000100800 */
[----:B------:R-:W-:Y:S02]  /*54f0*/  @!P5 LOP3.LUT R67, R67, R66, RZ, 0x3c, !PT ;  /* 0x000000424343d212 */ /* 0x000fe400078e3cff */
[----:B0-----:R-:W-:-:S05]  /*5500*/  IADD3 R21, P3, PT, R4, UR4, RZ ;  /* 0x0000000404157c10 */ /* 0x001fca000ff7e0ff */
[----:B------:R-:W-:Y:S04]  /*5510*/  STL [R1+0x108], R21 ;  /* 0x0001081501007387 */ /* 0x000fe80000100800 */
[----:B------:R0:W-:Y:S01]  /*5520*/  STL [R1+0xc0], R66 ;  /* 0x0000c04201007387 */ /* 0x0001e20000100800 */
[----:B------:R-:W-:Y:S02]  /*5530*/  IADD3.X R26, PT, PT, R5, UR5, RZ, P3, !PT ;  /* 0x00000005051a7c10 */ /* 0x000fe40009ffe4ff */
[----:B0-----:R-:W-:-:S04]  /*5540*/  @!P5 LOP3.LUT R66, R67, R66, RZ, 0x3c, !PT ;  /* 0x000000424342d212 */ /* 0x001fc800078e3cff */
[----:B------:R-:W-:-:S05]  /*5550*/  @!P5 LOP3.LUT R67, R67, R66, RZ, 0x3c, !PT ;  /* 0x000000424343d212 */ /* 0x000fca00078e3cff */
[----:B------:R0:W3:Y:S02]  /*5560*/  @!P5 LDG.E.U8 R81, desc[UR22][R66.64] ;  /* 0x000000164251d981 */ /* 0x0000e4000c1e1100 */
[----:B0-----:R-:W-:Y:S02]  /*5570*/  @!P5 IMAD.MOV.U32 R66, RZ, RZ, R21 ;  /* 0x000000ffff42d224 */ /* 0x001fe400078e0015 */
[----:B------:R-:W-:-:S05]  /*5580*/  @!P5 IMAD.MOV.U32 R67, RZ, RZ, R26 ;  /* 0x000000ffff43d224 */ /* 0x000fca00078e001a */
[----:B------:R0:W3:Y:S04]  /*5590*/  @!P5 LDG.E.U8 R20, desc[UR22][R66.64] ;  /* 0x000000164214d981 */ /* 0x0000e8000c1e1100 */
[----:B--2---:R1:W-:Y:S04]  /*55a0*/  STL [R1+0x50], R25 ;  /* 0x0000501901007387 */ /* 0x0043e80000100800 */
[----:B------:R2:W-:Y:S01]  /*55b0*/  STL [R1+0x104], R26 ;  /* 0x0001041a01007387 */ /* 0x0005e20000100800 */
[----:B-1----:R-:W-:-:S04]  /*55c0*/  IADD3 R25, P3, PT, R6, UR4, RZ ;  /* 0x0000000406197c10 */ /* 0x002fc8000ff7e0ff */
[----:B--2---:R-:W-:Y:S01]  /*55d0*/  IADD3.X R26, PT, PT, R7, UR5, RZ, P3, !PT ;  /* 0x00000005071a7c10 */ /* 0x004fe20009ffe4ff */
[----:B------:R-:W-:Y:S01]  /*55e0*/  STL [R1+0x110], R25 ;  /* 0x0001101901007387 */ /* 0x000fe20000100800 */
[----:B------:R-:W-:Y:S01]  /*55f0*/  PRMT R22, RZ, 0x7610, R22 ;  /* 0x00007610ff167816 */ /* 0x000fe20000000016 */
[----:B0-----:R-:W-:Y:S02]  /*5600*/  @!P5 IMAD.MOV.U32 R66, RZ, RZ, R25 ;  /* 0x000000ffff42d224 */ /* 0x001fe400078e0019 */
[----:B------:R-:W-:Y:S01]  /*5610*/  @!P5 IMAD.MOV.U32 R67, RZ, RZ, R26 ;  /* 0x000000ffff43d224 */ /* 0x000fe200078e001a */
[----:B------:R-:W-:-:S04]  /*5620*/  PRMT R19, RZ, 0x7610, R19 ;  /* 0x00007610ff137816 */ /* 0x000fc80000000013 */
[----:B------:R0:W2:Y:S04]  /*5630*/  @!P5 LDG.E.U8 R22, desc[UR22][R66.64] ;  /* 0x000000164216d981 */ /* 0x0000a8000c1e1100 */
[----:B---3--:R1:W-:Y:S02]  /*5640*/  STL [R1+0x3c], R20 ;  /* 0x00003c1401007387 */ /* 0x0083e40000100800 */
[----:B-1----:R-:W-:-:S04]  /*5650*/  IADD3 R20, P3, PT, R8, UR4, RZ ;  /* 0x0000000408147c10 */ /* 0x002fc8000ff7e0ff */
[----:B------:R-:W-:Y:S01]  /*5660*/  IADD3.X R21, PT, PT, R9, UR5, RZ, P3, !PT ;  /* 0x0000000509157c10 */ /* 0x000fe20009ffe4ff */
[----:B0-----:R-:W-:-:S04]  /*5670*/  @!P5 IMAD.MOV.U32 R66, RZ, RZ, R20 ;  /* 0x000000ffff42d224 */ /* 0x001fc800078e0014 */
[----:B------:R-:W-:-:S05]  /*5680*/  @!P5 IMAD.MOV.U32 R67, RZ, RZ, R21 ;  /* 0x000000ffff43d224 */ /* 0x000fca00078e0015 */
[----:B------:R0:W3:Y:S01]  /*5690*/  @!P5 LDG.E.U8 R19, desc[UR22][R66.64] ;  /* 0x000000164213d981 */ /* 0x0000e2000c1e1100 */
[----:B------:R-:W-:-:S03]  /*56a0*/  UIMAD UR4, UR6, 0xc, URZ ;  /* 0x0000000c060478a4 */ /* 0x000fc6000f8e02ff */
[----:B------:R-:W-:Y:S04]  /*56b0*/  STL [R1+0x10c], R26 ;  /* 0x00010c1a01007387 */ /* 0x000fe80000100800 */
[----:B------:R-:W-:Y:S04]  /*56c0*/  STL [R1+0x118], R20 ;  /* 0x0001181401007387 */ /* 0x000fe80000100800 */
[----:B------:R-:W-:Y:S04]  /*56d0*/  STL [R1+0x114], R21 ;  /* 0x0001141501007387 */ /* 0x000fe80000100800 */
[----:B------:R1:W-:Y:S01]  /*56e0*/  STL [R1+0x40], R81 ;  /* 0x0000405101007387 */ /* 0x0003e20000100800 */
[----:B------:R-:W-:-:S02]  /*56f0*/  USHF.R.S32.HI UR5, URZ, 0x1f, UR4 ;  /* 0x0000001fff057899 */ /* 0x000fc40008011404 */
[----:B-1----:R-:W-:-:S05]  /*5700*/  IADD3 R81, P3, PT, R2, UR4, RZ ;  /* 0x0000000402517c10 */ /* 0x002fca000ff7e0ff */
[----:B------:R-:W-:Y:S01]  /*5710*/  STL [R1+0x380], R81 ;  /* 0x0003805101007387 */ /* 0x000fe20000100800 */
[----:B0-----:R-:W-:Y:S02]  /*5720*/  IADD3.X R66, PT, PT, R3, UR5, RZ, P3, !PT ;  /* 0x0000000503427c10 */ /* 0x001fe40009ffe4ff */
[----:B------:R-:W-:-:S03]  /*5730*/  PRMT R72, RZ, 0x7610, R72 ;  /* 0x00007610ff487816 */ /* 0x000fc60000000048 */
[----:B------:R-:W-:Y:S01]  /*5740*/  @!P2 IMAD.MOV.U32 R67, RZ, RZ, R66 ;  /* 0x000000ffff43a224 */ /* 0x000fe200078e0042 */
[----:B------:R-:W-:Y:S01]  /*5750*/  SHF.R.U32.HI R65, RZ, 0xb, R30 ;  /* 0x0000000bff417819 */ /* 0x000fe2000001161e */
[----:B------:R-:W-:Y:S01]  /*5760*/  IMAD.MOV.U32 R21, RZ, RZ, R77 ;  /* 0x000000ffff157224 */ /* 0x000fe200078e004d */
[----:B------:R-:W-:Y:S01]  /*5770*/  IADD3 R77, P3, PT, R6, UR4, RZ ;  /* 0x00000004064d7c10 */ /* 0x000fe2000ff7e0ff */
[----:B------:R-:W-:Y:S01]  /*5780*/  IMAD.MOV.U32 R20, RZ, RZ, R74 ;  /* 0x000000ffff147224 */ /* 0x000fe200078e004a */
[----:B------:R-:W-:Y:S02]  /*5790*/  LOP3.LUT P6, RZ, R65, 0x1, RZ, 0xc0, !PT ;  /* 0x0000000141ff7812 */ /* 0x000fe400078cc0ff */
[----:B------:R-:W-:Y:S02]  /*57a0*/  PRMT R75, RZ, 0x7610, R75 ;  /* 0x00007610ff4b7816 */ /* 0x000fe4000000004b */
[----:B------:R-:W-:Y:S02]  /*57b0*/  SHF.R.U32.HI R65, RZ, 0x3, R30 ;  /* 0x00000003ff417819 */ /* 0x000fe4000001161e */
[----:B------:R-:W-:-:S02]  /*57c0*/  IADD3.X R74, PT, PT, R7, UR5, RZ, P3, !PT ;  /* 0x00000005074a7c10 */ /* 0x000fc40009ffe4ff */
[----:B------:R-:W-:Y:S02]  /*57d0*/  LOP3.LUT P3, RZ, R65, 0x1, RZ, 0xc0, !PT ;  /* 0x0000000141ff7812 */ /* 0x000fe4000786c0ff */
[----:B------:R-:W-:Y:S02]  /*57e0*/  PRMT R65, RZ, 0x7610, R65 ;  /* 0x00007610ff417816 */ /* 0x000fe40000000041 */
[----:B------:R-:W-:Y:S01]  /*57f0*/  PRMT R24, RZ, 0x7610, R24 ;  /* 0x00007610ff187816 */ /* 0x000fe20000000018 */
[----:B---3--:R-:W-:Y:S04]  /*5800*/  STL [R1+0x48], R19 ;  /* 0x0000481301007387 */ /* 0x008fe80000100800 */
[----:B--2---:R0:W-:Y:S02]  /*5810*/  STL [R1+0x1c], R22 ;  /* 0x00001c1601007387 */ /* 0x0041e40000100800 */
[----:B0-----:R-:W-:Y:S01]  /*5820*/  IMAD.MOV.U32 R22, RZ, RZ, R73 ;  /* 0x000000ffff167224 */ /* 0x001fe200078e0049 */
[----:B------:R-:W-:Y:S01]  /*5830*/  IADD3 R73, P5, PT, R4, UR4, RZ ;  /* 0x0000000404497c10 */ /* 0x000fe2000ffbe0ff */
[----:B------:R-:W-:-:S02]  /*5840*/  IMAD.MOV.U32 R19, RZ, RZ, R17 ;  /* 0x000000ffff137224 */ /* 0x000fc400078e0011 */
[----:B------:R-:W-:Y:S02]  /*5850*/  IMAD.MOV.U32 R17, RZ, RZ, R16 ;  /* 0x000000ffff117224 */ /* 0x000fe400078e0010 */
[----:B------:R-:W-:Y:S01]  /*5860*/  STL [R1+0x388], R73 ;  /* 0x0003884901007387 */ /* 0x000fe20000100800 */
[----:B------:R-:W-:Y:S01]  /*5870*/  IMAD.MOV.U32 R16, RZ, RZ, R71 ;  /* 0x000000ffff107224 */ /* 0x000fe200078e0047 */
[----:B------:R-:W-:Y:S02]  /*5880*/  IADD3.X R71, PT, PT, R5, UR5, RZ, P5, !PT ;  /* 0x0000000505477c10 */ /* 0x000fe4000affe4ff */
[----:B------:R0:W-:Y:S01]  /*5890*/  STL [R1+0x37c], R66 ;  /* 0x00037c4201007387 */ /* 0x0001e20000100800 */
[----:B------:R-:W-:Y:S01]  /*58a0*/  IADD3 R25, P5, PT, R8, UR4, RZ ;  /* 0x0000000408197c10 */ /* 0x000fe2000ffbe0ff */
[----:B0-----:R-:W-:-:S05]  /*58b0*/  @!P2 IMAD.MOV.U32 R66, RZ, RZ, R81 ;  /* 0x000000ffff42a224 */ /* 0x001fca00078e0051 */
[----:B------:R0:W2:Y:S01]  /*58c0*/  @!P2 LDG.E.U8 R72, desc[UR22][R66.64] ;  /* 0x000000164248a981 */ /* 0x0000a2000c1e1100 */
[----:B------:R-:W-:Y:S01]  /*58d0*/  IADD3.X R26, PT, PT, R9, UR5, RZ, P5, !PT ;  /* 0x00000005091a7c10 */ /* 0x000fe2000affe4ff */
[----:B0-----:R-:W-:Y:S02]  /*58e0*/  @!P2 IMAD.MOV.U32 R66, RZ, RZ, R73 ;  /* 0x000000ffff42a224 */ /* 0x001fe400078e0049 */
[----:B------:R-:W-:-:S05]  /*58f0*/  @!P2 IMAD.MOV.U32 R67, RZ, RZ, R71 ;  /* 0x000000ffff43a224 */ /* 0x000fca00078e0047 */
[----:B------:R0:W3:Y:S02]  /*5900*/  @!P2 LDG.E.U8 R75, desc[UR22][R66.64] ;  /* 0x00000016424ba981 */ /* 0x0000e4000c1e1100 */
[----:B0-----:R-:W-:Y:S02]  /*5910*/  @!P2 IMAD.MOV.U32 R66, RZ, RZ, R77 ;  /* 0x000000ffff42a224 */ /* 0x001fe400078e004d */
[----:B------:R-:W-:-:S05]  /*5920*/  @!P2 IMAD.MOV.U32 R67, RZ, RZ, R74 ;  /* 0x000000ffff43a224 */ /* 0x000fca00078e004a */
[----:B------:R0:W4:Y:S02]  /*5930*/  @!P2 LDG.E.U8 R65, desc[UR22][R66.64] ;  /* 0x000000164241a981 */ /* 0x000124000c1e1100 */
[----:B0-----:R-:W-:Y:S02]  /*5940*/  @!P2 IMAD.MOV.U32 R66, RZ, RZ, R25 ;  /* 0x000000ffff42a224 */ /* 0x001fe400078e0019 */
[----:B------:R-:W-:-:S05]  /*5950*/  @!P2 IMAD.MOV.U32 R67, RZ, RZ, R26 ;  /* 0x000000ffff43a224 */ /* 0x000fca00078e001a */
[----:B------:R0:W4:Y:S01]  /*5960*/  @!P2 LDG.E.U8 R24, desc[UR22][R66.64] ;  /* 0x000000164218a981 */ /* 0x000122000c1e1100 */
[----:B------:R-:W-:-:S03]  /*5970*/  ISETP.GT.U32.AND P5, PT, R29, R58, PT ;  /* 0x0000003a1d00720c */ /* 0x000fc60003fa4070 */
[----:B------:R-:W-:Y:S01]  /*5980*/  STL [R1+0x420], R77 ;  /* 0x0004204d01007387 */ /* 0x000fe20000100800 */
[----:B------:R-:W-:-:S03]  /*5990*/  UIMAD UR5, UR6, 0x14, URZ ;  /* 0x00000014060578a4 */ /* 0x000fc6000f8e02ff */
[----:B------:R-:W-:Y:S04]  /*59a0*/  STL [R1+0x384], R71 ;  /* 0x0003844701007387 */ /* 0x000fe80000100800 */
[----:B------:R1:W-:Y:S04]  /*59b0*/  STL [R1+0x428], R25 ;  /* 0x0004281901007387 */ /* 0x0003e80000100800 */
[----:B------:R-:W-:Y:S04]  /*59c0*/  STL [R1+0x41c], R74 ;  /* 0x00041c4a01007387 */ /* 0x000fe80000100800 */
[----:B------:R-:W4:Y:S01]  /*59d0*/  LDL.LU R81, [R1+0x7f0] ;  /* 0x0007f00001517983 */ /* 0x000f220000300800 */
[----:B------:R-:W-:Y:S01]  /*59e0*/  @!P5 IMAD.IADD R58, R58, 0x1, -R29 ;  /* 0x000000013a3ad824 */ /* 0x000fe200078e0a1d */
[----:B0-----:R-:W-:Y:S01]  /*59f0*/  IADD3 R67, P5, PT, R2, UR5, RZ ;  /* 0x0000000502437c10 */ /* 0x001fe2000ffbe0ff */
[----:B------:R-:W-:-:S02]  /*5a00*/  USHF.R.S32.HI UR16, URZ, 0x1f, UR5 ;  /* 0x0000001fff107899 */ /* 0x000fc40008011405 */
[----:B------:R-:W-:-:S04]  /*5a10*/  UIMAD UR14, UR6, 0x1c, URZ ;  /* 0x0000001c060e78a4 */ /* 0x000fc8000f8e02ff */
[----:B------:R-:W-:Y:S01]  /*5a20*/  IADD3.X R66, PT, PT, R3, UR16, RZ, P5, !PT ;  /* 0x0000001003427c10 */ /* 0x000fe2000affe4ff */
[----:B------:R-:W-:Y:S01]  /*5a30*/  USHF.R.S32.HI UR17, URZ, 0x1f, UR14 ;  /* 0x0000001fff117899 */ /* 0x000fe2000801140e */
[----:B------:R-:W-:Y:S02]  /*5a40*/  PRMT R76, RZ, 0x7610, R76 ;  /* 0x00007610ff4c7816 */ /* 0x000fe4000000004c */
[----:B------:R-:W-:Y:S01]  /*5a50*/  PRMT R78, RZ, 0x7610, R78 ;  /* 0x00007610ff4e7816 */ /* 0x000fe2000000004e */
[----:B-1----:R-:W-:Y:S01]  /*5a60*/  IMAD.MOV.U32 R25, RZ, RZ, R80 ;  /* 0x000000ffff197224 */ /* 0x002fe200078e0050 */
[----:B------:R-:W-:Y:S01]  /*5a70*/  PRMT R82, RZ, 0x7610, R82 ;  /* 0x00007610ff527816 */ /* 0x000fe20000000052 */
[----:B--2---:R0:W-:Y:S04]  /*5a80*/  STL [R1+0x18], R72 ;  /* 0x0000184801007387 */ /* 0x0041e80000100800 */
[----:B0-----:R-:W2:Y:S04]  /*5a90*/  LDL.LU R72, [R1+0x7ec] ;  /* 0x0007ec0001487983 */ /* 0x001ea80000300800 */
[----:B------:R-:W-:Y:S04]  /*5aa0*/  STL [R1+0x424], R26 ;  /* 0x0004241a01007387 */ /* 0x000fe80000100800 */
[----:B------:R-:W2:Y:S04]  /*5ab0*/  LDL.LU R71, [R1+0x7e8] ;  /* 0x0007e80001477983 */ /* 0x000ea80000300800 */
[----:B------:R-:W2:Y:S04]  /*5ac0*/  LDL.LU R73, [R1+0x7e4] ;  /* 0x0007e40001497983 */ /* 0x000ea80000300800 */
[----:B---3--:R0:W-:Y:S04]  /*5ad0*/  STL [R1+0x14], R75 ;  /* 0x0000144b01007387 */ /* 0x0081e80000100800 */
[----:B0-----:R-:W3:Y:S04]  /*5ae0*/  LDL.LU R75, [R1+0x7e0] ;  /* 0x0007e000014b7983 */ /* 0x001ee80000300800 */
[----:B------:R-:W2:Y:S04]  /*5af0*/  LDL.LU R74, [R1+0x7dc] ;  /* 0x0007dc00014a7983 */ /* 0x000ea80000300800 */
[----:B------:R-:W2:Y:S04]  /*5b00*/  LDL.LU R77, [R1+0x7d8] ;  /* 0x0007d800014d7983 */ /* 0x000ea80000300800 */
[----:B----4-:R0:W-:Y:S04]  /*5b10*/  STL [R1+0x30], R65 ;  /* 0x0000304101007387 */ /* 0x0101e80000100800 */
[----:B------:R1:W-:Y:S04]  /*5b20*/  STL [R1+0x4c0], R67 ;  /* 0x0004c04301007387 */ /* 0x0003e80000100800 */
[----:B------:R4:W-:Y:S01]  /*5b30*/  STL [R1+0x24], R24 ;  /* 0x0000241801007387 */ /* 0x0009e20000100800 */
[----:B0-----:R-:W-:Y:S01]  /*5b40*/  VIADD R65, R23, 0xfffffff2 ;  /* 0xfffffff217417836 */ /* 0x001fe20000000000 */
[----:B-1----:R-:W-:Y:S01]  /*5b50*/  @P6 LOP3.LUT R67, R67, R66, RZ, 0x3c, !PT ;  /* 0x0000004243436212 */ /* 0x002fe200078e3cff */
[----:B----4-:R-:W-:Y:S01]  /*5b60*/  IMAD.MOV.U32 R24, RZ, RZ, R33 ;  /* 0x000000ffff187224 */ /* 0x010fe200078e0021 */
[----:B------:R-:W-:Y:S01]  /*5b70*/  IADD3 R33, P2, PT, R4, UR5, RZ ;  /* 0x0000000504217c10 */ /* 0x000fe2000ff5e0ff */
[----:B------:R-:W-:Y:S01]  /*5b80*/  IMAD.MOV.U32 R23, RZ, RZ, R86 ;  /* 0x000000ffff177224 */ /* 0x000fe200078e0056 */
[----:B------:R-:W-:-:S03]  /*5b90*/  IADD3 R86, P5, PT, R2, UR14, RZ ;  /* 0x0000000e02567c10 */ /* 0x000fc6000ffbe0ff */
[----:B------:R-:W-:Y:S04]  /*5ba0*/  STL [R1+0x4c8], R33 ;  /* 0x0004c82101007387 */ /* 0x000fe80000100800 */
[----:B------:R0:W-:Y:S01]  /*5bb0*/  STL [R1+0x4bc], R66 ;  /* 0x0004bc4201007387 */ /* 0x0001e20000100800 */
[----:B------:R-:W-:Y:S02]  /*5bc0*/  IMAD.MOV.U32 R26, RZ, RZ, R21 ;  /* 0x000000ffff1a7224 */ /* 0x000fe400078e0015 */
[----:B------:R-:W-:Y:S01]  /*5bd0*/  IMAD.MOV.U32 R21, RZ, RZ, R79 ;  /* 0x000000ffff157224 */ /* 0x000fe200078e004f */
[----:B------:R-:W-:Y:S02]  /*5be0*/  IADD3.X R79, PT, PT, R3, UR17, RZ, P5, !PT ;  /* 0x00000011034f7c10 */ /* 0x000fe4000affe4ff */
[----:B0-----:R-:W-:-:S04]  /*5bf0*/  @P6 LOP3.LUT R66, R67, R66, RZ, 0x3c, !PT ;  /* 0x0000004243426212 */ /* 0x001fc800078e3cff */
[----:B------:R-:W-:-:S05]  /*5c00*/  @P6 LOP3.LUT R67, R67, R66, RZ, 0x3c, !PT ;  /* 0x0000004243436212 */ /* 0x000fca00078e3cff */
[----:B------:R0:W4:Y:S02]  /*5c10*/  @P6 LDG.E.U8 R76, desc[UR22][R66.64] ;  /* 0x00000016424c6981 */ /* 0x000124000c1e1100 */
[----:B0-----:R-:W-:Y:S02]  /*5c20*/  @P3 IMAD.MOV.U32 R66, RZ, RZ, R86 ;  /* 0x000000ffff423224 */ /* 0x001fe400078e0056 */
[----:B------:R-:W-:-:S05]  /*5c30*/  @P3 IMAD.MOV.U32 R67, RZ, RZ, R79 ;  /* 0x000000ffff433224 */ /* 0x000fca00078e004f */
[----:B------:R0:W2:Y:S01]  /*5c40*/  @P3 LDG.E.U8 R78, desc[UR22][R66.64] ;  /* 0x00000016424e3981 */ /* 0x0000a2000c1e1100 */
[----:B------:R-:W-:Y:S01]  /*5c50*/  IADD3.X R80, PT, PT, R5, UR16, RZ, P2, !PT ;  /* 0x0000001005507c10 */ /* 0x000fe200097fe4ff */
[----:B0-----:R-:W-:-:S04]  /*5c60*/  @P6 IMAD.MOV.U32 R66, RZ, RZ, R33 ;  /* 0x000000ffff426224 */ /* 0x001fc800078e0021 */
[----:B------:R-:W-:-:S05]  /*5c70*/  @P6 IMAD.MOV.U32 R67, RZ, RZ, R80 ;  /* 0x000000ffff436224 */ /* 0x000fca00078e0050 */
[----:B------:R0:W3:Y:S04]  /*5c80*/  @P6 LDG.E.U8 R82, desc[UR22][R66.64] ;  /* 0x0000001642526981 */ /* 0x0000e8000c1e1100 */
[----:B------:R-:W-:Y:S04]  /*5c90*/  STL [R1+0x560], R86 ;  /* 0x0005605601007387 */ /* 0x000fe80000100800 */
[----:B------:R-:W-:Y:S04]  /*5ca0*/  STL [R1+0x4c4], R80 ;  /* 0x0004c45001007387 */ /* 0x000fe80000100800 */
[----:B------:R-:W-:Y:S01]  /*5cb0*/  STL [R1+0x55c], R79 ;  /* 0x00055c4f01007387 */ /* 0x000fe20000100800 */
[----:B------:R-:W-:-:S02]  /*5cc0*/  PRMT R27, RZ, 0x7610, R27 ;  /* 0x00007610ff1b7816 */ /* 0x000fc4000000001b */
[----:B------:R-:W-:Y:S01]  /*5cd0*/  PRMT R93, RZ, 0x7610, R93 ;  /* 0x00007610ff5d7816 */ /* 0x000fe2000000005d */
[----:B----4-:R1:W-:Y:S04]  /*5ce0*/  STL [R1+0x4], R76 ;  /* 0x0000044c01007387 */ /* 0x0103e80000100800 */
[----:B-1----:R-:W4:Y:S04]  /*5cf0*/  LDL.LU R76, [R1+0x7d4] ;  /* 0x0007d400014c7983 */ /* 0x002f280000300800 */
[----:B------:R-:W4:Y:S04]  /*5d00*/  LDL.LU R79, [R1+0x7d0] ;  /* 0x0007d000014f7983 */ /* 0x000f280000300800 */
[----:B------:R-:W4:Y:S04]  /*5d10*/  LDL.LU R86, [R1+0x7cc] ;  /* 0x0007cc0001567983 */ /* 0x000f280000300800 */
[----:B--2---:R1:W-:Y:S04]  /*5d20*/  STL [R1+0x68], R78 ;  /* 0x0000684e01007387 */ /* 0x0043e80000100800 */
[----:B------:R-:W2:Y:S04]  /*5d30*/  LDL.LU R80, [R1+0x7c8] ;  /* 0x0007c80001507983 */ /* 0x000ea80000300800 */
[----:B------:R-:W2:Y:S01]  /*5d40*/  LDL.LU R33, [R1+0x7c4] ;  /* 0x0007c40001217983 */ /* 0x000ea20000300800 */
[----:B-1----:R-:W-:-:S04]  /*5d50*/  IADD3 R78, P5, PT, R6, UR5, RZ ;  /* 0x00000005064e7c10 */ /* 0x002fc8000ffbe0ff */
[----:B0-----:R-:W-:Y:S01]  /*5d60*/  IADD3.X R66, PT, PT, R7, UR16, RZ, P5, !PT ;  /* 0x0000001007427c10 */ /* 0x001fe2000affe4ff */
[----:B------:R-:W-:Y:S01]  /*5d70*/  IMAD.MOV.U32 R67, RZ, RZ, R78 ;  /* 0x000000ffff437224 */ /* 0x000fe200078e004e */
[----:B------:R0:W-:Y:S04]  /*5d80*/  STL [R1+0x4d0], R78 ;  /* 0x0004d04e01007387 */ /* 0x0001e80000100800 */
[-C--:B------:R-:W-:Y:S01]  /*5d90*/  @P6 LOP3.LUT R67, R67, R66.reuse, RZ, 0x3c, !PT ;  /* 0x0000004243436212 */ /* 0x080fe200078e3cff */
[----:B------:R1:W-:Y:S01]  /*5da0*/  STL [R1+0x4cc], R66 ;  /* 0x0004cc4201007387 */ /* 0x0003e20000100800 */
[----:B0-----:R-:W-:Y:S02]  /*5db0*/  IADD3 R78, P5, PT, R8, UR5, RZ ;  /* 0x00000005084e7c10 */ /* 0x001fe4000ffbe0ff */
[----:B-1----:R-:W-:-:S04]  /*5dc0*/  @P6 LOP3.LUT R66, R67, R66, RZ, 0x3c, !PT ;  /* 0x0000004243426212 */ /* 0x002fc800078e3cff */
[----:B------:R-:W-:Y:S01]  /*5dd0*/  @P6 LOP3.LUT R67, R67, R66, RZ, 0x3c, !PT ;  /* 0x0000004243436212 */ /* 0x000fe200078e3cff */
[----:B------:R-:W-:Y:S04]  /*5de0*/  STL [R1+0x4d8], R78 ;  /* 0x0004d84e01007387 */ /* 0x000fe80000100800 */
[----:B------:R0:W2:Y:S04]  /*5df0*/  @P6 LDG.E.U8 R27, desc[UR22][R66.64] ;  /* 0x00000016421b6981 */ /* 0x0000a8000c1e1100 */
[----:B---3--:R1:W-:Y:S02]  /*5e00*/  STL [R1+0x10], R82 ;  /* 0x0000105201007387 */ /* 0x0083e40000100800 */
[----:B-1----:R-:W-:Y:S01]  /*5e10*/  IADD3.X R82, PT, PT, R9, UR16, RZ, P5, !PT ;  /* 0x0000001009527c10 */ /* 0x002fe2000affe4ff */
[----:B0-----:R-:W-:-:S04]  /*5e20*/  @P6 IMAD.MOV.U32 R66, RZ, RZ, R78 ;  /* 0x000000ffff426224 */ /* 0x001fc800078e004e */
[----:B------:R-:W-:-:S05]  /*5e30*/  @P6 IMAD.MOV.U32 R67, RZ, RZ, R82 ;  /* 0x000000ffff436224 */ /* 0x000fca00078e0052 */
[----:B------:R0:W3:Y:S01]  /*5e40*/  @P6 LDG.E.U8 R93, desc[UR22][R66.64] ;  /* 0x00000016425d6981 */ /* 0x0000e2000c1e1100 */
[----:B------:R-:W-:-:S03]  /*5e50*/  UIMAD UR4, UR6, 0x5, URZ ;  /* 0x00000005060478a4 */ /* 0x000fc6000f8e02ff */
[----:B------:R1:W-:Y:S01]  /*5e60*/  STL [R1+0x4d4], R82 ;  /* 0x0004d45201007387 */ /* 0x0003e20000100800 */
[----:B------:R-:W-:Y:S02]  /*5e70*/  USHF.R.S32.HI UR15, URZ, 0x1f, UR4 ;  /* 0x0000001fff0f7899 */ /* 0x000fe40008011404 */
[----:B------:R-:W-:Y:S01]  /*5e80*/  UIMAD UR5, UR6, 0xd, URZ ;  /* 0x0000000d060578a4 */ /* 0x000fe2000f8e02ff */
[----:B------:R-:W-:-:S05]  /*5e90*/  ISETP.GE.U32.AND P2, PT, R65, 0x7fffffd3, PT ;  /* 0x7fffffd34100780c */ /* 0x000fca0003f46070 */
[----:B------:R-:W-:Y:S01]  /*5ea0*/  IADD3 R78, P6, PT, R2, UR5, RZ ;  /* 0x00000005024e7c10 */ /* 0x000fe2000ffde0ff */
[----:B------:R-:W-:Y:S01]  /*5eb0*/  USHF.R.S32.HI UR16, URZ, 0x1f, UR5 ;  /* 0x0000001fff107899 */ /* 0x000fe20008011405 */
[----:B------:R-:W-:-:S05]  /*5ec0*/  PRMT R28, RZ, 0x7610, R28 ;  /* 0x00007610ff1c7816 */ /* 0x000fca000000001c */
[----:B-1----:R-:W-:Y:S01]  /*5ed0*/  IADD3.X R82, PT, PT, R3, UR16, RZ, P6, !PT ;  /* 0x0000001003527c10 */ /* 0x002fe2000b7fe4ff */
[----:B--2---:R1:W-:Y:S02]  /*5ee0*/  STL [R1], R27 ;  /* 0x0000001b01007387 */ /* 0x0043e40000100800 */
[----:B-1----:R-:W-:-:S04]  /*5ef0*/  IADD3 R27, P5, PT, R2, UR4, RZ ;  /* 0x00000004021b7c10 */ /* 0x002fc8000ffbe0ff */
[----:B0-----:R-:W-:Y:S01]  /*5f00*/  IADD3.X R66, PT, PT, R3, UR15, RZ, P5, !PT ;  /* 0x0000000f03427c10 */ /* 0x001fe2000affe4ff */
[----:B------:R-:W-:Y:S01]  /*5f10*/  IMAD.MOV.U32 R67, RZ, RZ, R27 ;  /* 0x000000ffff437224 */ /* 0x000fe200078e001b */
[----:B------:R-:W-:Y:S04]  /*5f20*/  STL [R1+0x120], R27 ;  /* 0x0001201b01007387 */ /* 0x000fe80000100800 */
[----:B------:R-:W-:Y:S01]  /*5f30*/  @!P1 LOP3.LUT R67, R67, R66, RZ, 0x3c, !PT ;  /* 0x0000004243439212 */ /* 0x000fe200078e3cff */
[----:B---3--:R0:W-:Y:S04]  /*5f40*/  STL [R1+0x7ac], R93 ;  /* 0x0007ac5d01007387 */ /* 0x0081e80000100800 */
[----:B------:R-:W-:Y:S04]  /*5f50*/  STL [R1+0x430], R78 ;  /* 0x0004304e01007387 */ /* 0x000fe80000100800 */
[----:B------:R1:W-:Y:S01]  /*5f60*/  STL [R1+0x11c], R66 ;  /* 0x00011c4201007387 */ /* 0x0003e20000100800 */
[----:B0-----:R-:W-:-:S02]  /*5f70*/  PRMT R93, RZ, 0x7610, R93 ;  /* 0x00007610ff5d7816 */ /* 0x001fc4000000005d */
[----:B-1----:R-:W-:-:S04]  /*5f80*/  @!P1 LOP3.LUT R66, R67, R66, RZ, 0x3c, !PT ;  /* 0x0000004243429212 */ /* 0x002fc800078e3cff */
[----:B------:R-:W-:-:S05]  /*5f90*/  @!P1 LOP3.LUT R67, R67, R66, RZ, 0x3c, !PT ;  /* 0x0000004243439212 */ /* 0x000fca00078e3cff */
[----:B------:R0:W2:Y:S02]  /*5fa0*/  @!P1 LDG.E.U8 R93, desc[UR22][R66.64] ;  /* 0x00000016425d9981 */ /* 0x0000a4000c1e1100 */
[----:B0-----:R-:W-:Y:S02]  /*5fb0*/  @!P2 IMAD.MOV.U32 R66, RZ, RZ, R78 ;  /* 0x000000ffff42a224 */ /* 0x001fe400078e004e */
[----:B------:R-:W-:-:S05]  /*5fc0*/  @!P2 IMAD.MOV.U32 R67, RZ, RZ, R82 ;  /* 0x000000ffff43a224 */ /* 0x000fca00078e0052 */
[----:B------:R0:W3:Y:S01]  /*5fd0*/  @!P2 LDG.E.U8 R28, desc[UR22][R66.64] ;  /* 0x00000016421ca981 */ /* 0x0000e2000c1e1100 */
[----:B------:R-:W-:-:S03]  /*5fe0*/  IADD3 R27, P6, PT, R4, UR14, RZ ;  /* 0x0000000e041b7c10 */ /* 0x000fc6000ffde0ff */
[----:B------:R-:W-:Y:S04]  /*5ff0*/  STL [R1+0x42c], R82 ;  /* 0x00042c5201007387 */ /* 0x000fe80000100800 */
[----:B------:R1:W-:Y:S01]  /*6000*/  STL [R1+0x568], R27 ;  /* 0x0005681b01007387 */ /* 0x0003e20000100800 */
[----:B------:R-:W-:Y:S01]  /*6010*/  ISETP.GT.U32.AND P5, PT, R29, R57, PT ;  /* 0x000000391d00720c */ /* 0x000fe20003fa4070 */
[----:B0-----:R-:W-:Y:S01]  /*6020*/  @P3 IMAD.MOV.U32 R66, RZ, RZ, R27 ;  /* 0x000000ffff423224 */ /* 0x001fe200078e001b */
[----:B------:R-:W-:Y:S02]  /*6030*/  PRMT R87, RZ, 0x7610, R87 ;  /* 0x00007610ff577816 */ /* 0x000fe40000000057 */
[----:B------:R-:W-:-:S09]  /*6040*/  PRMT R83, RZ, 0x7610, R83 ;  /* 0x00007610ff537816 */ /* 0x000fd20000000053 */
[----:B------:R-:W-:Y:S01]  /*6050*/  @!P5 IMAD.IADD R57, R57, 0x1, -R29 ;  /* 0x000000013939d824 */ /* 0x000fe200078e0a1d */
[----:B-1----:R-:W-:Y:S02]  /*6060*/  IADD3 R27, P5, PT, R8, UR14, RZ ;  /* 0x0000000e081b7c10 */ /* 0x002fe4000ffbe0ff */
[----:B------:R-:W-:Y:S01]  /*6070*/  PRMT R90, RZ, 0x7610, R90 ;  /* 0x00007610ff5a7816 */ /* 0x000fe2000000005a */
[----:B---3--:R0:W-:Y:S02]  /*6080*/  STL [R1+0x74], R28 ;  /* 0x0000741c01007387 */ /* 0x0081e40000100800 */
[----:B0-----:R-:W-:-:S05]  /*6090*/  IADD3.X R28, PT, PT, R5, UR17, RZ, P6, !PT ;  /* 0x00000011051c7c10 */ /* 0x001fca000b7fe4ff */
[----:B------:R-:W-:Y:S01]  /*60a0*/  @P3 IMAD.MOV.U32 R67, RZ, RZ, R28 ;  /* 0x000000ffff433224 */ /* 0x000fe200078e001c */
[----:B------:R-:W-:-:S04]  /*60b0*/  IADD3 R78, P6, PT, R6, UR14, RZ ;  /* 0x0000000e064e7c10 */ /* 0x000fc8000ffde0ff */
[----:B------:R0:W3:Y:S01]  /*60c0*/  @P3 LDG.E.U8 R87, desc[UR22][R66.64] ;  /* 0x0000001642573981 */ /* 0x0000e2000c1e1100 */
[----:B------:R-:W-:-:S03]  /*60d0*/  IADD3.X R82, PT, PT, R7, UR17, RZ, P6, !PT ;  /* 0x0000001107527c10 */ /* 0x000fc6000b7fe4ff */
[----:B------:R1:W-:Y:S01]  /*60e0*/  STL [R1+0x564], R28 ;  /* 0x0005641c01007387 */ /* 0x0003e20000100800 */
[----:B0-----:R-:W-:Y:S02]  /*60f0*/  @P3 IMAD.MOV.U32 R66, RZ, RZ, R78 ;  /* 0x000000ffff423224 */ /* 0x001fe400078e004e */
[----:B------:R-:W-:Y:S01]  /*6100*/  @P3 IMAD.MOV.U32 R67, RZ, RZ, R82 ;  /* 0x000000ffff433224 */ /* 0x000fe200078e0052 */
[----:B-1----:R-:W-:Y:S02]  /*6110*/  IADD3.X R28, PT, PT, R9, UR17, RZ, P5, !PT ;  /* 0x00000011091c7c10 */ /* 0x002fe4000affe4ff */
[----:B------:R-:W-:Y:S02]  /*6120*/  PRMT R89, RZ, 0x7610, R89 ;  /* 0x00007610ff597816 */ /* 0x000fe40000000059 */
[----:B------:R0:W4:Y:S01]  /*6130*/  @P3 LDG.E.U8 R83, desc[UR22][R66.64] ;  /* 0x0000001642533981 */ /* 0x000122000c1e1100 */
[----:B------:R-:W-:Y:S02]  /*6140*/  ISETP.GT.U32.AND P6, PT, R29, R62, PT ;  /* 0x0000003e1d00720c */ /* 0x000fe40003fc4070 */
[----:B------:R-:W-:-:S02]  /*6150*/  PRMT R84, RZ, 0x7610, R84 ;  /* 0x00007610ff547816 */ /* 0x000fc40000000054 */
[----:B------:R-:W-:Y:S02]  /*6160*/  PRMT R91, RZ, 0x7610, R91 ;  /* 0x00007610ff5b7816 */ /* 0x000fe4000000005b */
[----:B------:R-:W-:Y:S02]  /*6170*/  PRMT R85, RZ, 0x7610, R85 ;  /* 0x00007610ff557816 */ /* 0x000fe40000000055 */
[----:B------:R-:W-:Y:S01]  /*6180*/  PRMT R88, RZ, 0x7610, R88 ;  /* 0x00007610ff587816 */ /* 0x000fe20000000058 */
[----:B0-----:R-:W-:Y:S01]  /*6190*/  @P3 IMAD.MOV.U32 R66, RZ, RZ, R27 ;  /* 0x000000ffff423224 */ /* 0x001fe200078e001b */
[----:B------:R-:W-:Y:S01]  /*61a0*/  PRMT R81, RZ, 0x7610, R81 ;  /* 0x00007610ff517816 */ /* 0x000fe20000000051 */
[----:B------:R-:W-:Y:S01]  /*61b0*/  @P3 IMAD.MOV.U32 R67, RZ, RZ, R28 ;  /* 0x000000ffff433224 */ /* 0x000fe200078e001c */
[----:B------:R-:W-:Y:S01]  /*61c0*/  PRMT R75, RZ, 0x7610, R75 ;  /* 0x00007610ff4b7816 */ /* 0x000fe2000000004b */
[----:B------:R-:W-:Y:S01]  /*61d0*/  UIMAD UR14, UR6, 0x6, URZ ;  /* 0x00000006060e78a4 */ /* 0x000fe2000f8e02ff */
[----:B------:R-:W-:Y:S01]  /*61e0*/  PRMT R65, RZ, 0x7610, R65 ;  /* 0x00007610ff417816 */ /* 0x000fe20000000041 */
[----:B------:R-:W0:Y:S01]  /*61f0*/  LDCU UR17, c[0x0][0x3b0] ;  /* 0x00007600ff1177ac */ /* 0x000e220008000800 */
[----:B------:R1:W4:Y:S01]  /*6200*/  @P3 LDG.E.U8 R90, desc[UR22][R66.64] ;  /* 0x00000016425a3981 */ /* 0x000322000c1e1100 */
[C---:B------:R-:W-:Y:S01]  /*6210*/  ISETP.GT.U32.AND P5, PT, R29.reuse, R61, PT ;  /* 0x0000003d1d00720c */ /* 0x040fe20003fa4070 */
[----:B------:R-:W-:Y:S01]  /*6220*/  @!P6 IMAD.IADD R62, R62, 0x1, -R29 ;  /* 0x000000013e3ee824 */ /* 0x000fe200078e0a1d */
[----:B------:R-:W-:-:S11]  /*6230*/  ISETP.GT.U32.AND P6, PT, R29, R60, PT ;  /* 0x0000003c1d00720c */ /* 0x000fd60003fc4070 */
[--C-:B------:R-:W-:Y:S02]  /*6240*/  @!P5 IMAD.IADD R61, R61, 0x1, -R29.reuse ;  /* 0x000000013d3dd824 */ /* 0x100fe400078e0a1d */
[----:B------:R-:W-:Y:S01]  /*6250*/  @!P6 IMAD.IADD R60, R60, 0x1, -R29 ;  /* 0x000000013c3ce824 */ /* 0x000fe200078e0a1d */
[----:B---3--:R-:W-:Y:S04]  /*6260*/  STL [R1+0x7b0], R87 ;  /* 0x0007b05701007387 */ /* 0x008fe80000100800 */
[----:B------:R-:W-:Y:S04]  /*6270*/  STL [R1+0x570], R78 ;  /* 0x0005704e01007387 */ /* 0x000fe80000100800 */
[----:B------:R-:W-:Y:S04]  /*6280*/  STL [R1+0x56c], R82 ;  /* 0x00056c5201007387 */ /* 0x000fe80000100800 */
[----:B------:R3:W-:Y:S04]  /*6290*/  STL [R1+0x57c], R27 ;  /* 0x00057c1b01007387 */ /* 0x0007e80000100800 */
[----:B--2---:R-:W-:Y:S01]  /*62a0*/  STL [R1+0x34], R93 ;  /* 0x0000345d01007387 */ /* 0x004fe20000100800 */
[----:B---3--:R-:W-:-:S03]  /*62b0*/  IADD3 R27, P5, PT, R4, UR4, RZ ;  /* 0x00000004041b7c10 */ /* 0x008fc6000ffbe0ff */
[----:B------:R2:W-:Y:S02]  /*62c0*/  STL [R1+0x574], R28 ;  /* 0x0005741c01007387 */ /* 0x0005e40000100800 */
[----:B-1----:R-:W-:Y:S01]  /*62d0*/  @!P1 IMAD.MOV.U32 R66, RZ, RZ, R27 ;  /* 0x000000ffff429224 */ /* 0x002fe200078e001b */
[----:B--2---:R-:W-:-:S05]  /*62e0*/  IADD3.X R28, PT, PT, R5, UR15, RZ, P5, !PT ;  /* 0x0000000f051c7c10 */ /* 0x004fca000affe4ff */
[----:B------:R-:W-:Y:S01]  /*62f0*/  @!P1 IMAD.MOV.U32 R67, RZ, RZ, R28 ;  /* 0x000000ffff439224 */ /* 0x000fe200078e001c */
[----:B----4-:R1:W-:Y:S04]  /*6300*/  STL [R1+0x7b4], R83 ;  /* 0x0007b45301007387 */ /* 0x0103e80000100800 */
[----:B------:R2:W3:Y:S04]  /*6310*/  @!P1 LDG.E.U8 R89, desc[UR22][R66.64] ;  /* 0x0000001642599981 */ /* 0x0004e8000c1e1100 */
[----:B------:R-:W-:Y:S01]  /*6320*/  STL [R1+0x7b8], R90 ;  /* 0x0007b85a01007387 */ /* 0x000fe20000100800 */
[----:B------:R-:W-:Y:S01]  /*6330*/  ISETP.GT.U32.AND P3, PT, R29, R64, PT ;  /* 0x000000401d00720c */ /* 0x000fe20003f64070 */
[----:B-1----:R-:W1:Y:S02]  /*6340*/  LDC R83, c[0x0][0x3a0] ;  /* 0x0000e800ff537b82 */ /* 0x002e640000000800 */
[----:B------:R4:W-:Y:S04]  /*6350*/  STL [R1+0x128], R27 ;  /* 0x0001281b01007387 */ /* 0x0009e80000100800 */
[----:B------:R0:W-:Y:S01]  /*6360*/  STL [R1+0x124], R28 ;  /* 0x0001241c01007387 */ /* 0x0001e20000100800 */
[----:B----4-:R-:W-:-:S04]  /*6370*/  IADD3 R27, P6, PT, R6, UR4, RZ ;  /* 0x00000004061b7c10 */ /* 0x010fc8000ffde0ff */
[----:B0-----:R-:W-:Y:S01]  /*6380*/  IADD3.X R28, PT, PT, R7, UR15, RZ, P6, !PT ;  /* 0x0000000f071c7c10 */ /* 0x001fe2000b7fe4ff */
[----:B--2---:R-:W-:-:S04]  /*6390*/  @!P1 IMAD.MOV.U32 R66, RZ, RZ, R27 ;  /* 0x000000ffff429224 */ /* 0x004fc800078e001b */
[----:B------:R-:W-:-:S05]  /*63a0*/  @!P1 IMAD.MOV.U32 R67, RZ, RZ, R28 ;  /* 0x000000ffff439224 */ /* 0x000fca00078e001c */
[----:B------:R0:W2:Y:S01]  /*63b0*/  @!P1 LDG.E.U8 R84, desc[UR22][R66.64] ;  /* 0x0000001642549981 */ /* 0x0000a2000c1e1100 */
[----:B------:R-:W-:Y:S01]  /*63c0*/  @!P3 IMAD.IADD R64, R64, 0x1, -R29 ;  /* 0x000000014040b824 */ /* 0x000fe200078e0a1d */
[C---:B------:R-:W-:Y:S02]  /*63d0*/  ISETP.GT.U32.AND P3, PT, R29.reuse, R51, PT ;  /* 0x000000331d00720c */ /* 0x040fe40003f64070 */
[----:B------:R-:W-:-:S11]  /*63e0*/  ISETP.GT.U32.AND P5, PT, R29, R63, PT ;  /* 0x0000003f1d00720c */ /* 0x000fd60003fa4070 */
[--C-:B------:R-:W-:Y:S02]  /*63f0*/  @!P3 IMAD.IADD R51, R51, 0x1, -R29.reuse ;  /* 0x000000013333b824 */ /* 0x100fe400078e0a1d */
[----:B------:R-:W-:Y:S01]  /*6400*/  @!P5 IMAD.IADD R63, R63, 0x1, -R29 ;  /* 0x000000013f3fd824 */ /* 0x000fe200078e0a1d */
[C---:B------:R-:W-:Y:S02]  /*6410*/  ISETP.GT.U32.AND P5, PT, R29.reuse, R49, PT ;  /* 0x000000311d00720c */ /* 0x040fe40003fa4070 */
[----:B------:R-:W-:-:S11]  /*6420*/  ISETP.GT.U32.AND P6, PT, R29, R50, PT ;  /* 0x000000321d00720c */ /* 0x000fd60003fc4070 */
[--C-:B------:R-:W-:Y:S01]  /*6430*/  @!P5 IMAD.IADD R49, R49, 0x1, -R29.reuse ;  /* 0x000000013131d824 */ /* 0x100fe200078e0a1d */
[C---:B------:R-:W-:Y:S01]  /*6440*/  ISETP.GT.U32.AND P5, PT, R29.reuse, R54, PT ;  /* 0x000000361d00720c */ /* 0x040fe20003fa4070 */
[----:B------:R-:W-:Y:S01]  /*6450*/  @!P6 IMAD.IADD R50, R50, 0x1, -R29 ;  /* 0x000000013232e824 */ /* 0x000fe200078e0a1d */
[----:B------:R-:W-:-:S11]  /*6460*/  ISETP.GT.U32.AND P6, PT, R29, R56, PT ;  /* 0x000000381d00720c */ /* 0x000fd60003fc4070 */
[--C-:B------:R-:W-:Y:S02]  /*6470*/  @!P5 IMAD.IADD R54, R54, 0x1, -R29.reuse ;  /* 0x000000013636d824 */ /* 0x100fe400078e0a1d */
[----:B------:R-:W-:Y:S01]  /*6480*/  @!P6 IMAD.IADD R56, R56, 0x1, -R29 ;  /* 0x000000013838e824 */ /* 0x000fe200078e0a1d */
[----:B------:R-:W-:-:S13]  /*6490*/  ISETP.GE.AND P6, PT, R31, RZ, PT ;  /* 0x000000ff1f00720c */ /* 0x000fda0003fc6270 */
[----:B------:R-:W-:Y:S01]  /*64a0*/  @!P6 IMAD.MOV R37, RZ, RZ, -R37 ;  /* 0x000000ffff25e224 */ /* 0x000fe200078e0a25 */
[----:B---3--:R-:W-:Y:S04]  /*64b0*/  STL [R1+0x7bc], R89 ;  /* 0x0007bc5901007387 */ /* 0x008fe80000100800 */
[----:B------:R3:W-:Y:S04]  /*64c0*/  STL [R1+0x130], R27 ;  /* 0x0001301b01007387 */ /* 0x0007e80000100800 */
[----:B------:R4:W-:Y:S01]  /*64d0*/  STL [R1+0x12c], R28 ;  /* 0x00012c1c01007387 */ /* 0x0009e20000100800 */
[----:B---3--:R-:W-:-:S04]  /*64e0*/  IADD3 R27, P3, PT, R8, UR4, RZ ;  /* 0x00000004081b7c10 */ /* 0x008fc8000ff7e0ff */
[----:B----4-:R-:W-:Y:S02]  /*64f0*/  IADD3.X R28, PT, PT, R9, UR15, RZ, P3, !PT ;  /* 0x0000000f091c7c10 */ /* 0x010fe40009ffe4ff */
[----:B------:R-:W-:Y:S01]  /*6500*/  ISETP.GT.U32.AND P3, PT, R29, R32, PT ;  /* 0x000000201d00720c */ /* 0x000fe20003f64070 */
[----:B0-----:R-:W-:Y:S02]  /*6510*/  @!P1 IMAD.MOV.U32 R66, RZ, RZ, R27 ;  /* 0x000000ffff429224 */ /* 0x001fe400078e001b */
[----:B------:R-:W-:-:S05]  /*6520*/  @!P1 IMAD.MOV.U32 R67, RZ, RZ, R28 ;  /* 0x000000ffff439224 */ /* 0x000fca00078e001c */
[----:B------:R0:W3:Y:S01]  /*6530*/  @!P1 LDG.E.U8 R91, desc[UR22][R66.64] ;  /* 0x00000016425b9981 */ /* 0x0000e2000c1e1100 */
[----:B------:R-:W-:-:S03]  /*6540*/  ISETP.GT.U32.AND P1, PT, R29, R55, PT ;  /* 0x000000371d00720c */ /* 0x000fc60003f24070 */
[----:B--2---:R-:W-:Y:S01]  /*6550*/  STL [R1+0x7c0], R84 ;  /* 0x0007c05401007387 */ /* 0x004fe20000100800 */
[----:B------:R-:W-:-:S03]  /*6560*/  @!P3 IMAD.IADD R32, R32, 0x1, -R29 ;  /* 0x000000012020b824 */ /* 0x000fc600078e0a1d */
[----:B------:R2:W-:Y:S04]  /*6570*/  STL [R1+0x138], R27 ;  /* 0x0001381b01007387 */ /* 0x0005e80000100800 */
[----:B------:R4:W-:Y:S01]  /*6580*/  STL [R1+0x134], R28 ;  /* 0x0001341c01007387 */ /* 0x0009e20000100800 */
[----:B--2---:R-:W-:-:S04]  /*6590*/  IADD3 R27, P3, PT, R4, UR5, RZ ;  /* 0x00000005041b7c10 */ /* 0x004fc8000ff7e0ff */
[----:B----4-:R-:W-:Y:S01]  /*65a0*/  IADD3.X R28, PT, PT, R5, UR16, RZ, P3, !PT ;  /* 0x00000010051c7c10 */ /* 0x010fe20009ffe4ff */
[----:B------:R2:W-:Y:S01]  /*65b0*/  STL [R1+0x438], R27 ;  /* 0x0004381b01007387 */ /* 0x0005e20000100800 */
[----:B0-----:R-:W-:-:S03]  /*65c0*/  @!P2 IMAD.MOV.U32 R66, RZ, RZ, R27 ;  /* 0x000000ffff42a224 */ /* 0x001fc600078e001b */
[----:B------:R-:W-:Y:S01]  /*65d0*/  @!P2 IMAD.MOV.U32 R67, RZ, RZ, R28 ;  /* 0x000000ffff43a224 */ /* 0x000fe200078e001c */
[----:B------:R0:W-:Y:S01]  /*65e0*/  STL [R1+0x434], R28 ;  /* 0x0004341c01007387 */ /* 0x0001e20000100800 */
[----:B------:R-:W-:Y:S01]  /*65f0*/  @!P1 IMAD.IADD R55, R55, 0x1, -R29 ;  /* 0x0000000137379824 */ /* 0x000fe200078e0a1d */
[----:B--2---:R-:W-:Y:S02]  /*6600*/  IADD3 R27, P5, PT, R6, UR5, RZ ;  /* 0x00000005061b7c10 */ /* 0x004fe4000ffbe0ff */
[----:B------:R2:W4:Y:S01]  /*6610*/  @!P2 LDG.E.U8 R85, desc[UR22][R66.64] ;  /* 0x000000164255a981 */ /* 0x000522000c1e1100 */
[----:B------:R-:W-:Y:S02]  /*6620*/  ISETP.GT.U32.AND P1, PT, R29, R53, PT ;  /* 0x000000351d00720c */ /* 0x000fe40003f24070 */
[----:B0-----:R-:W-:Y:S01]  /*6630*/  IADD3.X R28, PT, PT, R7, UR16, RZ, P5, !PT ;  /* 0x00000010071c7c10 */ /* 0x001fe2000affe4ff */
[----:B------:R0:W-:Y:S01]  /*6640*/  STL [R1+0x418], R27 ;  /* 0x0004181b01007387 */ /* 0x0001e20000100800 */
[----:B--2---:R-:W-:-:S03]  /*6650*/  @!P2 IMAD.MOV.U32 R66, RZ, RZ, R27 ;  /* 0x000000ffff42a224 */ /* 0x004fc600078e001b */
[----:B------:R2:W-:Y:S01]  /*6660*/  STL [R1+0x38c], R28 ;  /* 0x00038c1c01007387 */ /* 0x0005e20000100800 */
[----:B------:R-:W-:Y:S01]  /*6670*/  @!P2 IMAD.MOV.U32 R67, RZ, RZ, R28 ;  /* 0x000000ffff43a224 */ /* 0x000fe200078e001c */
[----:B0-----:R-:W-:-:S04]  /*6680*/  IADD3 R27, P5, PT, R8, UR5, RZ ;  /* 0x00000005081b7c10 */ /* 0x001fc8000ffbe0ff */
[----:B------:R0:W3:Y:S01]  /*6690*/  @!P2 LDG.E.U8 R88, desc[UR22][R66.64] ;  /* 0x000000164258a981 */ /* 0x0000e2000c1e1100 */
[----:B--2---:R-:W-:Y:S01]  /*66a0*/  IADD3.X R28, PT, PT, R9, UR16, RZ, P5, !PT ;  /* 0x00000010091c7c10 */ /* 0x004fe2000affe4ff */
[----:B------:R-:W-:Y:S01]  /*66b0*/  @!P1 IMAD.IADD R53, R53, 0x1, -R29 ;  /* 0x0000000135359824 */ /* 0x000fe200078e0a1d */
[----:B------:R-:W-:Y:S01]  /*66c0*/  ISETP.GE.AND P3, PT, R68, RZ, PT ;  /* 0x000000ff4400720c */ /* 0x000fe20003f66270 */
[----:B------:R-:W-:Y:S01]  /*66d0*/  UIMAD UR4, UR6, 0x15, URZ ;  /* 0x00000015060478a4 */ /* 0x000fe2000f8e02ff */
[----:B------:R2:W-:Y:S01]  /*66e0*/  STL [R1+0x394], R27 ;  /* 0x0003941b01007387 */ /* 0x0005e20000100800 */
[----:B------:R-:W-:Y:S01]  /*66f0*/  USHF.R.S32.HI UR15, URZ, 0x1f, UR14 ;  /* 0x0000001fff0f7899 */ /* 0x000fe2000801140e */
[----:B0-----:R-:W-:Y:S01]  /*6700*/  @!P2 IMAD.MOV.U32 R66, RZ, RZ, R27 ;  /* 0x000000ffff42a224 */ /* 0x001fe200078e001b */
[----:B------:R-:W0:Y:S01]  /*6710*/  LDCU UR16, c[0x0][0x3b0] ;  /* 0x00007600ff1077ac */ /* 0x000e220008000800 */
[----:B------:R-:W-:Y:S01]  /*6720*/  @!P2 IMAD.MOV.U32 R67, RZ, RZ, R28 ;  /* 0x000000ffff43a224 */ /* 0x000fe200078e001c */
[----:B------:R-:W-:-:S02]  /*6730*/  ISETP.GE.AND P1, PT, R69, RZ, PT ;  /* 0x000000ff4500720c */ /* 0x000fc40003f26270 */
[----:B------:R-:W-:Y:S02]  /*6740*/  ISETP.GE.AND P5, PT, R70, RZ, PT ;  /* 0x000000ff4600720c */ /* 0x000fe40003fa6270 */
[----:B------:R0:W3:Y:S01]  /*6750*/  @!P2 LDG.E.U8 R81, desc[UR22][R66.64] ;  /* 0x000000164251a981 */ /* 0x0000e2000c1e1100 */
[----:B------:R-:W-:Y:S02]  /*6760*/  ISETP.GE.AND P2, PT, R72, RZ, PT ;  /* 0x000000ff4800720c */ /* 0x000fe40003f46270 */
[----:B------:R-:W-:Y:S01]  /*6770*/  SHF.R.U32.HI R29, RZ, 0xa, R30 ;  /* 0x0000000aff1d7819 */ /* 0x000fe2000001161e */
[----:B------:R-:W-:Y:S01]  /*6780*/  @!P3 IMAD.MOV R36, RZ, RZ, -R36 ;  /* 0x000000ffff24b224 */ /* 0x000fe200078e0a24 */
[----:B------:R-:W-:-:S04]  /*6790*/  ISETP.GE.AND P3, PT, R71, RZ, PT ;  /* 0x000000ff4700720c */ /* 0x000fc80003f66270 */
[----:B------:R-:W-:Y:S01]  /*67a0*/  @!P1 IMAD.MOV R35, RZ, RZ, -R35 ;  /* 0x000000ffff239224 */ /* 0x000fe200078e0a23 */
[----:B------:R-:W-:Y:S01]  /*67b0*/  LOP3.LUT P1, RZ, R29, 0x1, RZ, 0xc0, !PT ;  /* 0x000000011dff7812 */ /* 0x000fe2000782c0ff */
[----:B------:R-:W-:Y:S01]  /*67c0*/  @!P5 IMAD.MOV R34, RZ, RZ, -R34 ;  /* 0x000000ffff22d224 */ /* 0x000fe200078e0a22 */
[----:B------:R-:W-:Y:S02]  /*67d0*/  ISETP.GE.AND P5, PT, R73, RZ, PT ;  /* 0x000000ff4900720c */ /* 0x000fe40003fa6270 */
[----:B------:R-:W-:Y:S01]  /*67e0*/  @!P2 IMAD.MOV R40, RZ, RZ, -R40 ;  /* 0x000000ffff28a224 */ /* 0x000fe200078e0a28 */
[----:B------:R-:W-:Y:S01]  /*67f0*/  ISETP.GE.AND P2, PT, R74, RZ, PT ;  /* 0x000000ff4a00720c */ /* 0x000fe20003f46270 */
[----:B------:R-:W-:Y:S02]  /*6800*/  USHF.R.S32.HI UR5, URZ, 0x1f, UR4 ;  /* 0x0000001fff057899 */ /* 0x000fe40008011404 */
[----:B--2---:R-:W-:Y:S01]  /*6810*/  IADD3 R27, P6, PT, R2, UR4, RZ ;  /* 0x00000004021b7c10 */ /* 0x004fe2000ffde0ff */
[----:B------:R2:W-:Y:S01]  /*6820*/  STL [R1+0x390], R28 ;  /* 0x0003901c01007387 */ /* 0x0005e20000100800 */
[----:B------:R-:W-:Y:S01]  /*6830*/  @!P3 IMAD.MOV R39, RZ, RZ, -R39 ;  /* 0x000000ffff27b224 */ /* 0x000fe200078e0a27 */
[----:B------:R-:W-:-:S02]  /*6840*/  ISETP.GE.AND P3, PT, R76, RZ, PT ;  /* 0x000000ff4c00720c */ /* 0x000fc40003f66270 */
[----:B------:R1:W-:Y:S01]  /*6850*/  STL [R1+0x3bc], R27 ;  /* 0x0003bc1b01007387 */ /* 0x0003e20000100800 */
[----:B0-----:R-:W-:Y:S01]  /*6860*/  @P1 IMAD.MOV.U32 R66, RZ, RZ, R27 ;  /* 0x000000ffff421224 */ /* 0x001fe200078e001b */
[----:B--2---:R-:W-:Y:S02]  /*6870*/  IADD3.X R28, PT, PT, R3, UR5, RZ, P6, !PT ;  /* 0x00000005031c7c10 */ /* 0x004fe4000b7fe4ff */
[----:B------:R-:W-:Y:S01]  /*6880*/  ISETP.GE.AND P6, PT, R77, RZ, PT ;  /* 0x000000ff4d00720c */ /* 0x000fe20003fc6270 */
[----:B------:R-:W-:Y:S01]  /*6890*/  @!P5 IMAD.MOV R38, RZ, RZ, -R38 ;  /* 0x000000ffff26d224 */ /* 0x000fe200078e0a26 */
[----:B-1----:R-:W-:Y:S01]  /*68a0*/  IADD3 R27, P5, PT, R4, UR4, RZ ;  /* 0x00000004041b7c10 */ /* 0x002fe2000ffbe0ff */
[----:B------:R-:W-:Y:S01]  /*68b0*/  @!P2 IMAD.MOV R43, RZ, RZ, -R43 ;  /* 0x000000ffff2ba224 */ /* 0x000fe200078e0a2b */
[----:B------:R-:W-:Y:S01]  /*68c0*/  ISETP.GE.AND P2, PT, R86, RZ, PT ;  /* 0x000000ff5600720c */ /* 0x000fe20003f46270 */
[----:B------:R0:W-:Y:S01]  /*68d0*/  STL [R1+0x3b8], R28 ;  /* 0x0003b81c01007387 */ /* 0x0001e20000100800 */
[----:B------:R-:W-:-:S03]  /*68e0*/  @P1 IMAD.MOV.U32 R67, RZ, RZ, R28 ;  /* 0x000000ffff431224 */ /* 0x000fc600078e001c */
[----:B------:R1:W-:Y:S04]  /*68f0*/  STL [R1+0x3c4], R27 ;  /* 0x0003c41b01007387 */ /* 0x0003e80000100800 */
[----:B------:R2:W3:Y:S01]  /*6900*/  @P1 LDG.E.U8 R75, desc[UR22][R66.64] ;  /* 0x00000016424b1981 */ /* 0x0004e2000c1e1100 */
[----:B0-----:R-:W-:Y:S02]  /*6910*/  IADD3.X R28, PT, PT, R5, UR5, RZ, P5, !PT ;  /* 0x00000005051c7c10 */ /* 0x001fe4000affe4ff */
[----:B------:R-:W-:Y:S01]  /*6920*/  ISETP.GE.AND P5, PT, R79, RZ, PT ;  /* 0x000000ff4f00720c */ /* 0x000fe20003fa6270 */
[----:B------:R-:W-:Y:S01]  /*6930*/  @!P6 IMAD.MOV R42, RZ, RZ, -R42 ;  /* 0x000000ffff2ae224 */ /* 0x000fe200078e0a2a */
[----:B------:R-:W-:Y:S01]  /*6940*/  PRMT R74, RZ, 0x7610, R74 ;  /* 0x00007610ff4a7816 */ /* 0x000fe2000000004a */
[----:B--2---:R-:W-:Y:S01]  /*6950*/  @P1 IMAD.MOV.U32 R66, RZ, RZ, R27 ;  /* 0x000000ffff421224 */ /* 0x004fe200078e001b */
[----:B-1----:R-:W-:Y:S01]  /*6960*/  IADD3 R27, P6, PT, R6, UR4, RZ ;  /* 0x00000004061b7c10 */ /* 0x002fe2000ffde0ff */
[----:B------:R0:W-:Y:S01]  /*6970*/  STL [R1+0x3c0], R28 ;  /* 0x0003c01c01007387 */ /* 0x0001e20000100800 */
[----:B------:R-:W-:-:S02]  /*6980*/  @P1 IMAD.MOV.U32 R67, RZ, RZ, R28 ;  /* 0x000000ffff431224 */ /* 0x000fc400078e001c */
[----:B------:R-:W-:Y:S01]  /*6990*/  @!P3 IMAD.MOV R41, RZ, RZ, -R41 ;  /* 0x000000ffff29b224 */ /* 0x000fe200078e0a29 */
[----:B------:R-:W-:Y:S01]  /*69a0*/  ISETP.GE.AND P3, PT, R80, RZ, PT ;  /* 0x000000ff5000720c */ /* 0x000fe20003f66270 */
[----:B------:R-:W-:Y:S01]  /*69b0*/  @!P2 IMAD.MOV R44, RZ, RZ, -R44 ;  /* 0x000000ffff2ca224 */ /* 0x000fe200078e0a2c */
[----:B------:R1:W2:Y:S01]  /*69c0*/  @P1 LDG.E.U8 R74, desc[UR22][R66.64] ;  /* 0x00000016424a1981 */ /* 0x0002a2000c1e1100 */
[----:B0-----:R-:W-:Y:S02]  /*69d0*/  IADD3.X R28, PT, PT, R7, UR5, RZ, P6, !PT ;  /* 0x00000005071c7c10 */ /* 0x001fe4000b7fe4ff */
[----:B------:R-:W-:Y:S02]  /*69e0*/  ISETP.GE.AND P6, PT, R24, RZ, PT ;  /* 0x000000ff1800720c */ /* 0x000fe40003fc6270 */
[----:B------:R-:W-:Y:S01]  /*69f0*/  IADD3 R24, P2, PT, R8, UR4, RZ ;  /* 0x0000000408187c10 */ /* 0x000fe2000ff5e0ff */
[----:B------:R-:W-:Y:S01]  /*6a00*/  @!P5 IMAD.MOV R45, RZ, RZ, -R45 ;  /* 0x000000ffff2dd224 */ /* 0x000fe200078e0a2d */
[----:B------:R-:W-:Y:S01]  /*6a10*/  PRMT R73, RZ, 0x7610, R73 ;  /* 0x00007610ff497816 */ /* 0x000fe20000000049 */
[----:B-1----:R-:W-:Y:S01]  /*6a20*/  @P1 IMAD.MOV.U32 R66, RZ, RZ, R27 ;  /* 0x000000ffff421224 */ /* 0x002fe200078e001b */
[----:B------:R-:W-:Y:S01]  /*6a30*/  ISETP.GE.AND P5, PT, R25, RZ, PT ;  /* 0x000000ff1900720c */ /* 0x000fe20003fa6270 */
[----:B------:R-:W-:Y:S01]  /*6a40*/  @P1 IMAD.MOV.U32 R67, RZ, RZ, R28 ;  /* 0x000000ffff431224 */ /* 0x000fe200078e001c */
[----:B------:R-:W-:-:S02]  /*6a50*/  IADD3.X R25, PT, PT, R9, UR5, RZ, P2, !PT ;  /* 0x0000000509197c10 */ /* 0x000fc400097fe4ff */
[----:B------:R-:W-:Y:S02]  /*6a60*/  PRMT R72, RZ, 0x7610, R72 ;  /* 0x00007610ff487816 */ /* 0x000fe40000000048 */
[----:B------:R0:W2:Y:S01]  /*6a70*/  @P1 LDG.E.U8 R73, desc[UR22][R66.64] ;  /* 0x0000001642491981 */ /* 0x0000a2000c1e1100 */
[----:B------:R-:W-:Y:S01]  /*6a80*/  @!P3 IMAD.MOV R52, RZ, RZ, -R52 ;  /* 0x000000ffff34b224 */ /* 0x000fe200078e0a34 */
[----:B------:R-:W-:Y:S02]  /*6a90*/  ISETP.GE.AND P3, PT, R22, RZ, PT ;  /* 0x000000ff1600720c */ /* 0x000fe40003f66270 */
[----:B------:R-:W-:Y:S01]  /*6aa0*/  ISETP.GE.AND P2, PT, R26, RZ, PT ;  /* 0x000000ff1a00720c */ /* 0x000fe20003f46270 */
[----:B0-----:R-:W-:Y:S02]  /*6ab0*/  @P1 IMAD.MOV.U32 R66, RZ, RZ, R24 ;  /* 0x000000ffff421224 */ /* 0x001fe400078e0018 */
[----:B------:R-:W-:-:S05]  /*6ac0*/  @P1 IMAD.MOV.U32 R67, RZ, RZ, R25 ;  /* 0x000000ffff431224 */ /* 0x000fca00078e0019 */
[----:B------:R0:W2:Y:S01]  /*6ad0*/  @P1 LDG.E.U8 R72, desc[UR22][R66.64] ;  /* 0x0000001642481981 */ /* 0x0000a2000c1e1100 */
[----:B------:R-:W-:Y:S02]  /*6ae0*/  ISETP.GE.AND P1, PT, R23, RZ, PT ;  /* 0x000000ff1700720c */ /* 0x000fe40003f26270 */
[----:B------:R-:W-:Y:S01]  /*6af0*/  @!P3 IMAD.MOV R58, RZ, RZ, -R58 ;  /* 0x000000ffff3ab224 */ /* 0x000fe200078e0a3a */
[----:B------:R-:W-:Y:S01]  /*6b00*/  ISETP.GE.AND P3, PT, R20, RZ, PT ;  /* 0x000000ff1400720c */ /* 0x000fe20003f66270 */
[----:B------:R-:W-:Y:S01]  /*6b10*/  @!P2 IMAD.MOV R46, RZ, RZ, -R46 ;  /* 0x000000ffff2ea224 */ /* 0x000fe200078e0a2e */
[----:B------:R-:W-:Y:S01]  /*6b20*/  ISETP.GE.AND P2, PT, R21, RZ, PT ;  /* 0x000000ff1500720c */ /* 0x000fe20003f46270 */
[----:B------:R-:W-:-:S07]  /*6b30*/  UIMAD UR4, UR6, 0x1d, URZ ;  /* 0x0000001d060478a4 */ /* 0x000fce000f8e02ff */
[----:B------:R-:W-:Y:S01]  /*6b40*/  @!P1 IMAD.MOV R59, RZ, RZ, -R59 ;  /* 0x000000ffff3b9224 */ /* 0x000fe200078e0a3b */
[----:B------:R-:W-:Y:S01]  /*6b50*/  ISETP.GE.AND P1, PT, R19, RZ, PT ;  /* 0x000000ff1300720c */ /* 0x000fe20003f26270 */
[----:B------:R-:W-:Y:S01]  /*6b60*/  USHF.R.S32.HI UR5, URZ, 0x1f, UR4 ;  /* 0x0000001fff057899 */ /* 0x000fe20008011404 */
[----:B------:R-:W-:Y:S01]  /*6b70*/  @!P6 IMAD.MOV R47, RZ, RZ, -R47 ;  /* 0x000000ffff2fe224 */ /* 0x000fe200078e0a2f */
[----:B------:R-:W-:Y:S01]  /*6b80*/  IADD3 R21, P6, PT, R2, UR4, RZ ;  /* 0x0000000402157c10 */ /* 0x000fe2000ffde0ff */
[----:B------:R-:W-:Y:S01]  /*6b90*/  @!P3 IMAD.MOV R61, RZ, RZ, -R61 ;  /* 0x000000ffff3db224 */ /* 0x000fe200078e0a3d */
[----:B------:R-:W-:Y:S01]  /*6ba0*/  ISETP.GE.AND P3, PT, R16, RZ, PT ;  /* 0x000000ff1000720c */ /* 0x000fe20003f66270 */
[----:B------:R-:W-:Y:S01]  /*6bb0*/  @!P2 IMAD.MOV R57, RZ, RZ, -R57 ;  /* 0x000000ffff39a224 */ /* 0x000fe200078e0a39 */
[----:B------:R-:W-:Y:S02]  /*6bc0*/  IADD3.X R22, PT, PT, R3, UR5, RZ, P6, !PT ;  /* 0x0000000503167c10 */ /* 0x000fe4000b7fe4ff */
[----:B------:R-:W-:-:S02]  /*6bd0*/  ISETP.GE.AND P2, PT, R18, RZ, PT ;  /* 0x000000ff1200720c */ /* 0x000fc40003f46270 */
[----:B------:R-:W-:Y:S02]  /*6be0*/  IADD3 R18, P6, PT, R4, UR4, RZ ;  /* 0x0000000404127c10 */ /* 0x000fe4000ffde0ff */
[----:B------:R-:W-:Y:S01]  /*6bf0*/  @!P1 IMAD.MOV R62, RZ, RZ, -R62 ;  /* 0x000000ffff3e9224 */ /* 0x000fe200078e0a3e */
[----:B------:R-:W-:Y:S02]  /*6c00*/  ISETP.GE.AND P1, PT, R17, RZ, PT ;  /* 0x000000ff1100720c */ /* 0x000fe40003f26270 */
[----:B------:R-:W-:Y:S02]  /*6c10*/  IADD3.X R19, PT, PT, R5, UR5, RZ, P6, !PT ;  /* 0x0000000505137c10 */ /* 0x000fe4000b7fe4ff */
[----:B------:R-:W-:Y:S01]  /*6c20*/  IADD3 R16, P6, PT, R6, UR4, RZ ;  /* 0x0000000406107c10 */ /* 0x000fe2000ffde0ff */
[----:B------:R-:W-:-:S03]  /*6c30*/  @!P3 IMAD.MOV R63, RZ, RZ, -R63 ;  /* 0x000000ffff3fb224 */ /* 0x000fc600078e0a3f */
[----:B------:R-:W-:Y:S02]  /*6c40*/  IADD3.X R17, PT, PT, R7, UR5, RZ, P6, !PT ;  /* 0x0000000507117c10 */ /* 0x000fe4000b7fe4ff */
[----:B------:R-:W-:Y:S02]  /*6c50*/  ISETP.GE.AND P6, PT, R13, RZ, PT ;  /* 0x000000ff0d00720c */ /* 0x000fe40003fc6270 */
[----:B------:R-:W-:Y:S01]  /*6c60*/  IADD3 R13, P3, PT, R8, UR4, RZ ;  /* 0x00000004080d7c10 */ /* 0x000fe2000ff7e0ff */
[----:B------:R-:W-:Y:S01]  /*6c70*/  @!P1 IMAD.MOV R64, RZ, RZ, -R64 ;  /* 0x000000ffff409224 */ /* 0x000fe200078e0a40 */
[----:B------:R-:W-:Y:S02]  /*6c80*/  ISETP.GE.AND P1, PT, R14, RZ, PT ;  /* 0x000000ff0e00720c */ /* 0x000fe40003f26270 */
[----:B------:R-:W-:Y:S02]  /*6c90*/  IADD3.X R14, PT, PT, R9, UR5, RZ, P3, !PT ;  /* 0x00000005090e7c10 */ /* 0x000fe40009ffe4ff */
[----:B------:R-:W-:Y:S01]  /*6ca0*/  ISETP.GE.AND P3, PT, R15, RZ, PT ;  /* 0x000000ff0f00720c */ /* 0x000fe20003f66270 */
[----:B------:R-:W-:Y:S04]  /*6cb0*/  STL [R1+0x3cc], R27 ;  /* 0x0003cc1b01007387 */ /* 0x000fe80000100800 */
[----:B------:R-:W-:Y:S01]  /*6cc0*/  STL [R1+0x3c8], R28 ;  /* 0x0003c81c01007387 */ /* 0x000fe20000100800 */
[----:B------:R-:W-:-:S03]  /*6cd0*/  @!P6 IMAD.MOV R49, RZ, RZ, -R49 ;  /* 0x000000ffff31e224 */ /* 0x000fc600078e0a31 */
[----:B------:R-:W-:Y:S01]  /*6ce0*/  STL [R1+0x3d4], R24 ;  /* 0x0003d41801007387 */ /* 0x000fe20000100800 */
[----:B------:R-:W-:-:S03]  /*6cf0*/  @!P1 IMAD.MOV R50, RZ, RZ, -R50 ;  /* 0x000000ffff329224 */ /* 0x000fc600078e0a32 */
[----:B------:R-:W-:Y:S01]  /*6d00*/  @!P3 IMAD.MOV R32, RZ, RZ, -R32 ;  /* 0x000000ffff20b224 */ /* 0x000fe200078e0a20 */
[----:B------:R1:W-:Y:S01]  /*6d10*/  STL [R1+0x3d0], R25 ;  /* 0x0003d01901007387 */ /* 0x0003e20000100800 */
[----:B------:R-:W-:Y:S02]  /*6d20*/  ISETP.GE.AND P3, PT, R10, RZ, PT ;  /* 0x000000ff0a00720c */ /* 0x000fe40003f66270 */
[----:B------:R-:W-:Y:S01]  /*6d30*/  IADD3 R10, P6, PT, R2, UR14, RZ ;  /* 0x0000000e020a7c10 */ /* 0x000fe2000ffde0ff */
[----:B------:R-:W-:Y:S01]  /*6d40*/  STL [R1+0x3fc], R21 ;  /* 0x0003fc1501007387 */ /* 0x000fe20000100800 */
[----:B------:R-:W-:-:S03]  /*6d50*/  ISETP.GE.AND P1, PT, R11, RZ, PT ;  /* 0x000000ff0b00720c */ /* 0x000fc60003f26270 */
[----:B------:R-:W-:Y:S01]  /*6d60*/  STL [R1+0x3f8], R22 ;  /* 0x0003f81601007387 */ /* 0x000fe20000100800 */
[----:B------:R-:W-:-:S03]  /*6d70*/  IADD3.X R11, PT, PT, R3, UR15, RZ, P6, !PT ;  /* 0x0000000f030b7c10 */ /* 0x000fc6000b7fe4ff */
[----:B------:R-:W-:Y:S04]  /*6d80*/  STL [R1+0x404], R18 ;  /* 0x0004041201007387 */ /* 0x000fe80000100800 */
[----:B------:R-:W-:Y:S04]  /*6d90*/  STL [R1+0x400], R19 ;  /* 0x0004001301007387 */ /* 0x000fe80000100800 */
[----:B------:R-:W-:Y:S04]  /*6da0*/  STL [R1+0x40c], R16 ;  /* 0x00040c1001007387 */ /* 0x000fe80000100800 */
[----:B------:R0:W-:Y:S04]  /*6db0*/  STL [R1+0x408], R17 ;  /* 0x0004081101007387 */ /* 0x0001e80000100800 */
[----:B------:R-:W-:Y:S04]  /*6dc0*/  STL [R1+0x414], R13 ;  /* 0x0004140d01007387 */ /* 0x000fe80000100800 */
[----:B------:R0:W-:Y:S04]  /*6dd0*/  STL [R1+0x410], R14 ;  /* 0x0004100e01007387 */ /* 0x0001e80000100800 */
[----:B------:R-:W-:Y:S04]  /*6de0*/  STL [R1+0x140], R10 ;  /* 0x0001400a01007387 */ /* 0x000fe80000100800 */
[----:B------:R0:W-:Y:S04]  /*6df0*/  STL [R1+0x13c], R11 ;  /* 0x00013c0b01007387 */ /* 0x0001e80000100800 */
[----:B------:R-:W2:Y:S01]  /*6e00*/  LDL.LU R87, [R1+0x144] ;  /* 0x0001440001577983 */ /* 0x000ea20000300800 */
[----:B------:R-:W-:Y:S01]  /*6e10*/  @!P1 IMAD.MOV R55, RZ, RZ, -R55 ;  /* 0x000000ffff379224 */ /* 0x000fe200078e0a37 */
[----:B------:R-:W-:-:S02]  /*6e20*/  ISETP.NE.AND P1, PT, R33, RZ, PT ;  /* 0x000000ff2100720c */ /* 0x000fc40003f25270 */
[----:B------:R-:W-:Y:S01]  /*6e30*/  LOP3.LUT R33, RZ, R33, RZ, 0x33, !PT ;  /* 0x00000021ff217212 */ /* 0x000fe200078e33ff */
[----:B------:R-:W3:Y:S04]  /*6e40*/  LDL.LU R90, [R1+0x150] ;  /* 0x00015000015a7983 */ /* 0x000ee80000300800 */
[----:B------:R-:W3:Y:S01]  /*6e50*/  LDL.LU R93, [R1+0x14c] ;  /* 0x00014c00015d7983 */ /* 0x000ee20000300800 */
[----:B------:R-:W-:-:S03]  /*6e60*/  SEL R76, R33, R39, !P1 ;  /* 0x00000027214c7207 */ /* 0x000fc60004800000 */
[----:B------:R-:W3:Y:S01]  /*6e70*/  LDL.LU R84, [R1+0x158] ;  /* 0x0001580001547983 */ /* 0x000ee20000300800 */
[----:B-1----:R-:W-:-:S03]  /*6e80*/  SEL R25, R33, R52, !P1 ;  /* 0x0000003421197207 */ /* 0x002fc60004800000 */
[----:B------:R-:W3:Y:S04]  /*6e90*/  LDL.LU R89, [R1+0x154] ;  /* 0x0001540001597983 */ /* 0x000ee80000300800 */
[----:B------:R-:W3:Y:S04]  /*6ea0*/  LDL.LU R39, [R1+0x220] ;  /* 0x0002200001277983 */ /* 0x000ee80000300800 */
[----:B------:R-:W3:Y:S01]  /*6eb0*/  LDL.LU R52, [R1+0x228] ;  /* 0x0002280001347983 */ /* 0x000ee20000300800 */
[----:B------:R-:W-:Y:S01]  /*6ec0*/  @!P2 IMAD.MOV R60, RZ, RZ, -R60 ;  /* 0x000000ffff3ca224 */ /* 0x000fe200078e0a3c */
[----:B------:R-:W-:-:S02]  /*6ed0*/  SHF.R.U32.HI R29, RZ, 0x2, R30 ;  /* 0x00000002ff1d7819 */ /* 0x000fc4000001161e */
[----:B------:R-:W-:Y:S01]  /*6ee0*/  ISETP.GE.AND P2, PT, R92, RZ, PT ;  /* 0x000000ff5c00720c */ /* 0x000fe20003f46270 */
[----:B------:R-:W-:Y:S01]  /*6ef0*/  @!P5 IMAD.MOV R48, RZ, RZ, -R48 ;  /* 0x000000ffff30d224 */ /* 0x000fe200078e0a30 */
[----:B------:R-:W-:Y:S02]  /*6f00*/  LOP3.LUT P5, RZ, R29, 0x1, RZ, 0xc0, !PT ;  /* 0x000000011dff7812 */ /* 0x000fe400078ac0ff */
[----:B------:R-:W-:-:S09]  /*6f10*/  PRMT R71, RZ, 0x7610, R71 ;  /* 0x00007610ff477816 */ /* 0x000fd20000000047 */
[----:B------:R-:W-:Y:S01]  /*6f20*/  @!P2 IMAD.MOV R51, RZ, RZ, -R51 ;  /* 0x000000ffff33a224 */ /* 0x000fe200078e0a33 */
[----:B------:R-:W-:Y:S01]  /*6f30*/  ISETP.GE.AND P2, PT, R12, RZ, PT ;  /* 0x000000ff0c00720c */ /* 0x000fe20003f46270 */
[----:B0-----:R-:W-:Y:S02]  /*6f40*/  @P5 IMAD.MOV.U32 R66, RZ, RZ, R21 ;  /* 0x000000ffff425224 */ /* 0x001fe400078e0015 */
[----:B------:R-:W-:Y:S01]  /*6f50*/  @P5 IMAD.MOV.U32 R67, RZ, RZ, R22 ;  /* 0x000000ffff435224 */ /* 0x000fe200078e0016 */
[----:B------:R-:W-:-:S04]  /*6f60*/  PRMT R70, RZ, 0x7610, R70 ;  /* 0x00007610ff467816 */ /* 0x000fc80000000046 */
[----:B------:R0:W4:Y:S01]  /*6f70*/  @P5 LDG.E.U8 R71, desc[UR22][R66.64] ;  /* 0x0000001642475981 */ /* 0x000122000c1e1100 */
[----:B------:R-:W-:-:S04]  /*6f80*/  PRMT R69, RZ, 0x7610, R69 ;  /* 0x00007610ff457816 */ /* 0x000fc80000000045 */
[----:B------:R-:W-:Y:S02]  /*6f90*/  @!P2 IMAD.MOV R56, RZ, RZ, -R56 ;  /* 0x000000ffff38a224 */ /* 0x000fe400078e0a38 */
[----:B0-----:R-:W-:Y:S02]  /*6fa0*/  @P5 IMAD.MOV.U32 R66, RZ, RZ, R18 ;  /* 0x000000ffff425224 */ /* 0x001fe400078e0012 */
[----:B------:R-:W-:Y:S01]  /*6fb0*/  @P5 IMAD.MOV.U32 R67, RZ, RZ, R19 ;  /* 0x000000ffff435224 */ /* 0x000fe200078e0013 */
[----:B------:R-:W-:Y:S02]  /*6fc0*/  ISETP.GE.AND P2, PT, R0, RZ, PT ;  /* 0x000000ff0000720c */ /* 0x000fe40003f46270 */
[----:B------:R-:W0:Y:S02]  /*6fd0*/  S2R R0, SR_TID.X ;  /* 0x0000000000007919 */ /* 0x000e240000002100 */
[----:B------:R1:W4:Y:S01]  /*6fe0*/  @P5 LDG.E.U8 R70, desc[UR22][R66.64] ;  /* 0x0000001642465981 */ /* 0x000322000c1e1100 */
[----:B------:R-:W-:Y:S01]  /*6ff0*/  PRMT R68, RZ, 0x7610, R68 ;  /* 0x00007610ff447816 */ /* 0x000fe20000000044 */
[----:B------:R-:W-:-:S02]  /*7000*/  VIADD R29, R83, 0xfffffff9 ;  /* 0xfffffff9531d7836 */ /* 0x000fc40000000000 */
[----:B-1----:R-:W-:Y:S02]  /*7010*/  @P5 IMAD.MOV.U32 R66, RZ, RZ, R16 ;  /* 0x000000ffff425224 */ /* 0x002fe400078e0010 */
[----:B------:R-:W-:-:S05]  /*7020*/  @P5 IMAD.MOV.U32 R67, RZ, RZ, R17 ;  /* 0x000000ffff435224 */ /* 0x000fca00078e0011 */
[----:B------:R1:W4:Y:S02]  /*7030*/  @P5 LDG.E.U8 R69, desc[UR22][R66.64] ;  /* 0x0000001642455981 */ /* 0x000324000c1e1100 */
[----:B-1----:R-:W-:Y:S02]  /*7040*/  @P5 IMAD.MOV.U32 R66, RZ, RZ, R13 ;  /* 0x000000ffff425224 */ /* 0x002fe400078e000d */
[----:B------:R-:W-:-:S05]  /*7050*/  @P5 IMAD.MOV.U32 R67, RZ, RZ, R14 ;  /* 0x000000ffff435224 */ /* 0x000fca00078e000e */
[----:B------:R1:W4:Y:S01]  /*7060*/  @P5 LDG.E.U8 R68, desc[UR22][R66.64] ;  /* 0x0000001642445981 */ /* 0x000322000c1e1100 */
[----:B------:R-:W-:Y:S01]  /*7070*/  ISETP.GE.U32.AND P5, PT, R29, 0x7fffffda, PT ;  /* 0x7fffffda1d00780c */ /* 0x000fe20003fa6070 */
[----:B------:R-:W-:Y:S01]  /*7080*/  @!P3 IMAD.MOV R54, RZ, RZ, -R54 ;  /* 0x000000ffff36b224 */ /* 0x000fe200078e0a36 */
[----:B------:R-:W-:-:S04]  /*7090*/  @!UP1 UIADD3 UR4, UPT, UPT, -UR12, 0x100000, URZ ;  /* 0x001000000c049890 */ /* 0x000fc8000fffe1ff */
[----:B------:R-:W-:Y:S02]  /*70a0*/  @!UP1 USHF.L.U32 UR5, UR4, 0xb, URZ ;  /* 0x0000000b04059899 */ /* 0x000fe400080006ff */
[----:B------:R-:W-:Y:S01]  /*70b0*/  @!UP1 USHF.L.U32 UR4, UR4, 0x1, URZ ;  /* 0x0000000104049899 */ /* 0x000fe200080006ff */
[----:B------:R-:W-:Y:S01]  /*70c0*/  @!P2 IMAD.MOV R53, RZ, RZ, -R53 ;  /* 0x000000ffff35a224 */ /* 0x000fe200078e0a35 */
[C---:B------:R-:W-:Y:S01]  /*70d0*/  SEL R17, R33.reuse, R61, !P1 ;  /* 0x0000003d21117207 */ /* 0x040fe20004800000 */
[----:B------:R-:W4:Y:S01]  /*70e0*/  LDL.LU R29, [R1+0x1e4] ;  /* 0x0001e400011d7983 */ /* 0x000f220000300800 */
[C---:B------:R-:W-:Y:S01]  /*70f0*/  SEL R15, R33.reuse, R64, !P1 ;  /* 0x00000040210f7207 */ /* 0x040fe20004800000 */
[----:B------:R-:W0:Y:S01]  /*7100*/  LDCU UR12, c[0x0][0x3b0] ;  /* 0x00007600ff0c77ac */ /* 0x000e220008000800 */
[----:B-1----:R-:W-:Y:S02]  /*7110*/  @!P5 IMAD.MOV.U32 R66, RZ, RZ, R10 ;  /* 0x000000ffff42d224 */ /* 0x002fe400078e000a */
[----:B------:R-:W-:Y:S01]  /*7120*/  @!P5 IMAD.MOV.U32 R67, RZ, RZ, R11 ;  /* 0x000000ffff43d224 */ /* 0x000fe200078e000b */
[----:B------:R-:W-:-:S03]  /*7130*/  SEL R92, R33, R37, !P1 ;  /* 0x00000025215c7207 */ /* 0x000fc60004800000 */
[----:B------:R1:W1:Y:S01]  /*7140*/  @!UP2 SYNCS.EXCH.64 URZ, [UR10+0xa008], UR4 ;  /* 0x00a008040affa5b2 */ /* 0x0002620008000100 */
[C---:B------:R-:W-:Y:S01]  /*7150*/  SEL R86, R33.reuse, R36, !P1 ;  /* 0x0000002421567207 */ /* 0x040fe20004800000 */
[----:B------:R-:W4:Y:S01]  /*7160*/  LDL.LU R31, [R1+0x224] ;  /* 0x00022400011f7983 */ /* 0x000f220000300800 */
[----:B------:R-:W-:-:S03]  /*7170*/  SEL R80, R33, R35, !P1 ;  /* 0x0000002321507207 */ /* 0x000fc60004800000 */
[----:B------:R0:W4:Y:S01]  /*7180*/  @!P5 LDG.E.U8 R65, desc[UR22][R66.64] ;  /* 0x000000164241d981 */ /* 0x000122000c1e1100 */
[C---:B------:R-:W-:Y:S02]  /*7190*/  SEL R79, R33.reuse, R34, !P1 ;  /* 0x00000022214f7207 */ /* 0x040fe40004800000 */
[C---:B------:R-:W-:Y:S02]  /*71a0*/  SEL R77, R33.reuse, R40, !P1 ;  /* 0x00000028214d7207 */ /* 0x040fe40004800000 */
[C---:B------:R-:W-:Y:S02]  /*71b0*/  SEL R82, R33.reuse, R43, !P1 ;  /* 0x0000002b21527207 */ /* 0x040fe40004800000 */
[C---:B------:R-:W-:Y:S02]  /*71c0*/  SEL R78, R33.reuse, R42, !P1 ;  /* 0x0000002a214e7207 */ /* 0x040fe40004800000 */
[----:B0-----:R-:W-:Y:S02]  /*71d0*/  SEL R67, R33, R38, !P1 ;  /* 0x0000002621437207 */ /* 0x001fe40004800000 */
[----:B------:R-:W-:-:S02]  /*71e0*/  LOP3.LUT R38, R0, 0x7f, RZ, 0xc0, !PT ;  /* 0x0000007f00267812 */ /* 0x000fc400078ec0ff */
[C---:B------:R-:W-:Y:S02]  /*71f0*/  SEL R28, R33.reuse, R41, !P1 ;  /* 0x00000029211c7207 */ /* 0x040fe40004800000 */
[C---:B------:R-:W-:Y:S02]  /*7200*/  SEL R27, R33.reuse, R45, !P1 ;  /* 0x0000002d211b7207 */ /* 0x040fe40004800000 */
[C---:B------:R-:W-:Y:S02]  /*7210*/  SEL R26, R33.reuse, R44, !P1 ;  /* 0x0000002c211a7207 */ /* 0x040fe40004800000 */
[C---:B------:R-:W-:Y:S02]  /*7220*/  SEL R24, R33.reuse, R48, !P1 ;  /* 0x0000003021187207 */ /* 0x040fe40004800000 */
[C---:B------:R-:W-:Y:S02]  /*7230*/  SEL R23, R33.reuse, R47, !P1 ;  /* 0x0000002f21177207 */ /* 0x040fe40004800000 */
[----:B------:R-:W-:-:S02]  /*7240*/  SEL R22, R33, R46, !P1 ;  /* 0x0000002e21167207 */ /* 0x000fc40004800000 */
        /* <DEDUP_REMOVED lines=13> */
[----:B------:R-:W-:Y:S02]  /*7320*/  SEL R0, R33, R53, !P1 ;  /* 0x0000003521007207 */ /* 0x000fe40004800000 */
[----:B------:R-:W-:Y:S02]  /*7330*/  IADD3 R32, P1, PT, R4, UR14, RZ ;  /* 0x0000000e04207c10 */ /* 0x000fe4000ff3e0ff */
[----:B------:R-:W-:Y:S02]  /*7340*/  PRMT R50, RZ, 0x7610, R50 ;  /* 0x00007610ff327816 */ /* 0x000fe40000000032 */
[----:B------:R-:W-:-:S05]  /*7350*/  IADD3.X R33, PT, PT, R5, UR15, RZ, P1, !PT ;  /* 0x0000000f05217c10 */ /* 0x000fca0008ffe4ff */
[----:B------:R0:W4:Y:S04]  /*7360*/  @!P5 LDG.E.U8 R50, desc[UR22][R32.64] ;  /* 0x000000162032d981 */ /* 0x000128000c1e1100 */
[----:B--2---:R2:W-:Y:S04]  /*7370*/  STS.U8 [R38+UR10], R87 ;  /* 0x0000005726007988 */ /* 0x0045e8000800000a */
[----:B--2---:R-:W2:Y:S04]  /*7380*/  LDL.LU R87, [R1+0x1d4] ;  /* 0x0001d40001577983 */ /* 0x004ea80000300800 */
[----:B------:R0:W-:Y:S04]  /*7390*/  STL [R1+0x148], R32 ;  /* 0x0001482001007387 */ /* 0x0001e80000100800 */
[----:B------:R1:W-:Y:S01]  /*73a0*/  STL [R1+0x144], R33 ;  /* 0x0001442101007387 */ /* 0x0003e20000100800 */
[----:B0-----:R-:W-:-:S04]  /*73b0*/  IADD3 R32, P1, PT, R6, UR14, RZ ;  /* 0x0000000e06207c10 */ /* 0x001fc8000ff3e0ff */
[----:B-1----:R-:W-:Y:S01]  /*73c0*/  IADD3.X R33, PT, PT, R7, UR15, RZ, P1, !PT ;  /* 0x0000000f07217c10 */ /* 0x002fe20008ffe4ff */
[----:B------:R-:W-:Y:S04]  /*73d0*/  STL [R1+0x150], R32 ;  /* 0x0001502001007387 */ /* 0x000fe80000100800 */
[----:B---3--:R-:W-:Y:S04]  /*73e0*/  STS.U8 [R38+UR10+0x1000], R52 ;  /* 0x0010003426007988 */ /* 0x008fe8000800000a */
[----:B------:R-:W-:Y:S04]  /*73f0*/  STL [R1+0x14c], R33 ;  /* 0x00014c2101007387 */ /* 0x000fe80000100800 */
[----:B------:R0:W-:Y:S04]  /*7400*/  STS.U8 [R38+UR10+0x2000], R90 ;  /* 0x0020005a26007988 */ /* 0x0001e8000800000a */
[----:B------:R-:W3:Y:S04]  /*7410*/  LDL.LU R63, [R1+0x21c] ;  /* 0x00021c00013f7983 */ /* 0x000ee80000300800 */
[----:B------:R1:W-:Y:S04]  /*7420*/  STS.U8 [R38+UR10+0x3000], R93 ;  /* 0x0030005d26007988 */ /* 0x0003e8000800000a */
[----:B0-----:R-:W3:Y:S04]  /*7430*/  LDL.LU R90, [R1+0x218] ;  /* 0x00021800015a7983 */ /* 0x001ee80000300800 */
[----:B-1----:R-:W3:Y:S01]  /*7440*/  LDL.LU R93, [R1+0x22c] ;  /* 0x00022c00015d7983 */ /* 0x002ee20000300800 */
[----:B------:R-:W-:-:S03]  /*7450*/  PRMT R49, RZ, 0x7610, R49 ;  /* 0x00007610ff317816 */ /* 0x000fc60000000031 */
[----:B------:R-:W-:Y:S04]  /*7460*/  STS.U8 [R38+UR10+0x400], R39 ;  /* 0x0004002726007988 */ /* 0x000fe8000800000a */
[----:B------:R0:W3:Y:S01]  /*7470*/  @!P5 LDG.E.U8 R49, desc[UR22][R32.64] ;  /* 0x000000162031d981 */ /* 0x0000e2000c1e1100 */
[----:B------:R-:W-:-:S03]  /*7480*/  UIMAD UR4, UR6, 0xe, URZ ;  /* 0x0000000e060478a4 */ /* 0x000fc6000f8e02ff */
[----:B------:R1:W-:Y:S01]  /*7490*/  STS.U8 [R38+UR10+0x1400], R84 ;  /* 0x0014005426007988 */ /* 0x0003e2000800000a */
[----:B------:R-:W-:-:S03]  /*74a0*/  PRMT R48, RZ, 0x7610, R48 ;  /* 0x00007610ff307816 */ /* 0x000fc60000000030 */
[----:B------:R-:W3:Y:S01]  /*74b0*/  LDL.LU R62, [R1+0x1e0] ;  /* 0x0001e000013e7983 */ /* 0x000ee20000300800 */
[----:B0-----:R-:W-:Y:S01]  /*74c0*/  IADD3 R32, P1, PT, R8, UR14, RZ ;  /* 0x0000000e08207c10 */ /* 0x001fe2000ff3e0ff */
[----:B------:R-:W-:Y:S02]  /*74d0*/  USHF.R.S32.HI UR5, URZ, 0x1f, UR4 ;  /* 0x0000001fff057899 */ /* 0x000fe40008011404 */
[----:B------:R0:W-:Y:S01]  /*74e0*/  STS.U8 [R38+UR10+0x2400], R89 ;  /* 0x0024005926007988 */ /* 0x0001e2000800000a */
[----:B------:R-:W-:Y:S01]  /*74f0*/  PRMT R43, RZ, 0x7610, R43 ;  /* 0x00007610ff2b7816 */ /* 0x000fe2000000002b */
[----:B------:R-:W0:Y:S01]  /*7500*/  LDCU UR14, c[0x0][0x3b0] ;  /* 0x00007600ff0e77ac */ /* 0x000e220008000800 */
[----:B------:R-:W-:Y:S01]  /*7510*/  IADD3.X R33, PT, PT, R9, UR15, RZ, P1, !PT ;  /* 0x0000000f09217c10 */ /* 0x000fe20008ffe4ff */
[----:B-1----:R-:W3:Y:S01]  /*7520*/  LDL.LU R84, [R1+0x1dc] ;  /* 0x0001dc0001547983 */ /* 0x002ee20000300800 */
[----:B------:R-:W-:Y:S01]  /*7530*/  PRMT R42, RZ, 0x7610, R42 ;  /* 0x00007610ff2a7816 */ /* 0x000fe2000000002a */
[----:B------:R-:W1:Y:S02]  /*7540*/  LDCU UR15, c[0x0][0x3b0] ;  /* 0x00007600ff0f77ac */ /* 0x000e640008000800 */
[----:B------:R-:W-:Y:S04]  /*7550*/  STL [R1+0x158], R32 ;  /* 0x0001582001007387 */ /* 0x000fe80000100800 */
[----:B------:R-:W-:Y:S04]  /*7560*/  STL [R1+0x154], R33 ;  /* 0x0001542101007387 */ /* 0x000fe80000100800 */
[----:B------:R-:W3:Y:S04]  /*7570*/  LDL.LU R52, [R1+0x1d8] ;  /* 0x0001d80001347983 */ /* 0x000ee80000300800 */
[----:B0-----:R-:W3:Y:S04]  /*7580*/  LDL.LU R89, [R1+0x230] ;  /* 0x0002300001597983 */ /* 0x001ee80000300800 */
[----:B------:R-:W3:Y:S04]  /*7590*/  LDL.LU R39, [R1+0x214] ;  /* 0x0002140001277983 */ /* 0x000ee80000300800 */
[----:B------:R0:W3:Y:S04]  /*75a0*/  @!P5 LDG.E.U8 R48, desc[UR22][R32.64] ;  /* 0x000000162030d981 */ /* 0x0000e8000c1e1100 */
[----:B----4-:R4:W-:Y:S02]  /*75b0*/  STS.U8 [R38+UR10+0x3400], R29 ;  /* 0x0034001d26007988 */ /* 0x0109e4000800000a */
[----:B----4-:R-:W-:-:S02]  /*75c0*/  VIADD R29, R83, 0xfffffff1 ;  /* 0xfffffff1531d7836 */ /* 0x010fc40000000000 */
[----:B------:R4:W-:Y:S03]  /*75d0*/  STS.U8 [R38+UR10+0x800], R31 ;  /* 0x0008001f26007988 */ /* 0x0009e6000800000a */
[----:B------:R-:W-:Y:S02]  /*75e0*/  ISETP.GE.U32.AND P1, PT, R29, 0x7fffffd2, PT ;  /* 0x7fffffd21d00780c */ /* 0x000fe40003f26070 */
[----:B------:R-:W-:Y:S01]  /*75f0*/  IADD3 R29, P2, PT, R2, UR4, RZ ;  /* 0x00000004021d7c10 */ /* 0x000fe2000ff5e0ff */
[----:B----4-:R-:W4:Y:S03]  /*7600*/  LDL.LU R31, [R1+0x210] ;  /* 0x00021000011f7983 */ /* 0x010f260000300800 */
[----:B0-----:R-:W-:Y:S01]  /*7610*/  IADD3.X R32, PT, PT, R3, UR5, RZ, P2, !PT ;  /* 0x0000000503207c10 */ /* 0x001fe200097fe4ff */
[----:B--2---:R0:W-:Y:S04]  /*7620*/  STS.U8 [R38+UR10+0x1800], R87 ;  /* 0x0018005726007988 */ /* 0x0041e8000800000a */
[----:B0-----:R-:W2:Y:S04]  /*7630*/  LDL.LU R87, [R1+0x20c] ;  /* 0x00020c0001577983 */ /* 0x001ea80000300800 */
[----:B------:R-:W-:Y:S04]  /*7640*/  STL [R1+0x39c], R29 ;  /* 0x00039c1d01007387 */ /* 0x000fe80000100800 */
[----:B------:R-:W-:Y:S04]  /*7650*/  STL [R1+0x398], R32 ;  /* 0x0003982001007387 */ /* 0x000fe80000100800 */
[----:B---3--:R-:W-:Y:S04]  /*7660*/  STS.U8 [R38+UR10+0x2800], R63 ;  /* 0x0028003f26007988 */ /* 0x008fe8000800000a */
[----:B------:R0:W-:Y:S04]  /*7670*/  STS.U8 [R38+UR10+0x3800], R90 ;  /* 0x0038005a26007988 */ /* 0x0001e8000800000a */
[----:B------:R3:W-:Y:S04]  /*7680*/  STS.U8 [R38+UR10+0xc00], R93 ;  /* 0x000c005d26007988 */ /* 0x0007e8000800000a */
[----:B0-----:R-:W2:Y:S04]  /*7690*/  LDL.LU R90, [R1+0x1cc] ;  /* 0x0001cc00015a7983 */ /* 0x001ea80000300800 */
[----:B---3--:R-:W3:Y:S01]  /*76a0*/  LDL.LU R93, [R1+0x174] ;  /* 0x00017400015d7983 */ /* 0x008ee20000300800 */
[----:B------:R-:W-:-:S02]  /*76b0*/  @!P1 IMAD.MOV.U32 R33, RZ, RZ, R32 ;  /* 0x000000ffff219224 */ /* 0x000fc400078e0020 */
[----:B------:R-:W-:Y:S01]  /*76c0*/  @!P1 IMAD.MOV.U32 R32, RZ, RZ, R29 ;  /* 0x000000ffff209224 */ /* 0x000fe200078e001d */
[----:B------:R-:W-:-:S04]  /*76d0*/  IADD3 R29, P2, PT, R4, UR4, RZ ;  /* 0x00000004041d7c10 */ /* 0x000fc8000ff5e0ff */
[----:B------:R0:W3:Y:S04]  /*76e0*/  @!P1 LDG.E.U8 R43, desc[UR22][R32.64] ;  /* 0x00000016202b9981 */ /* 0x0000e8000c1e1100 */
[----:B------:R-:W-:Y:S01]  /*76f0*/  STL [R1+0x3a4], R29 ;  /* 0x0003a41d01007387 */ /* 0x000fe20000100800 */
[----:B0-----:R-:W-:-:S05]  /*7700*/  IADD3.X R32, PT, PT, R5, UR5, RZ, P2, !PT ;  /* 0x0000000505207c10 */ /* 0x001fca00097fe4ff */
[----:B------:R0:W-:Y:S01]  /*7710*/  STL [R1+0x3a0], R32 ;  /* 0x0003a02001007387 */ /* 0x0001e20000100800 */
[----:B------:R-:W-:Y:S02]  /*7720*/  @!P1 IMAD.MOV.U32 R33, RZ, RZ, R32 ;  /* 0x000000ffff219224 */ /* 0x000fe400078e0020 */
[----:B0-----:R-:W-:Y:S01]  /*7730*/  @!P1 IMAD.MOV.U32 R32, RZ, RZ, R29 ;  /* 0x000000ffff209224 */ /* 0x001fe200078e001d */
[----:B------:R-:W-:-:S04]  /*7740*/  LOP3.LUT R29, R38, 0x10, RZ, 0x3c, !PT ;  /* 0x00000010261d7812 */ /* 0x000fc800078e3cff */
[----:B------:R0:W3:Y:S01]  /*7750*/  @!P1 LDG.E.U8 R42, desc[UR22][R32.64] ;  /* 0x00000016202a9981 */ /* 0x0000e2000c1e1100 */
[----:B------:R-:W-:-:S03]  /*7760*/  PRMT R41, RZ, 0x7610, R41 ;  /* 0x00007610ff297816 */ /* 0x000fc60000000029 */
[----:B------:R-:W-:Y:S01]  /*7770*/  STS.U8 [R38+UR10+0x1c00], R62 ;  /* 0x001c003e26007988 */ /* 0x000fe2000800000a */
[----:B0-----:R-:W-:-:S03]  /*7780*/  IADD3 R32, P2, PT, R6, UR4, RZ ;  /* 0x0000000406207c10 */ /* 0x001fc6000ff5e0ff */
[----:B------:R0:W-:Y:S01]  /*7790*/  STS.U8 [R38+UR10+0x2c00], R84 ;  /* 0x002c005426007988 */ /* 0x0001e2000800000a */
[----:B------:R-:W-:-:S03]  /*77a0*/  IADD3.X R33, PT, PT, R7, UR5, RZ, P2, !PT ;  /* 0x0000000507217c10 */ /* 0x000fc600097fe4ff */
[----:B------:R-:W-:Y:S04]  /*77b0*/  STS.U8 [R38+UR10+0x3c00], R52 ;  /* 0x003c003426007988 */ /* 0x000fe8000800000a */
[----:B0-----:R-:W3:Y:S04]  /*77c0*/  LDL.LU R84, [R1+0x160] ;  /* 0x0001600001547983 */ /* 0x001ee80000300800 */
[----:B------:R-:W-:Y:S04]  /*77d0*/  STL [R1+0x3ac], R32 ;  /* 0x0003ac2001007387 */ /* 0x000fe80000100800 */
[----:B----4-:R0:W-:Y:S04]  /*77e0*/  STS.U8 [R29+UR10+0x2080], R31 ;  /* 0x0020801f1d007988 */ /* 0x0101e8000800000a */
[----:B------:R-:W-:Y:S04]  /*77f0*/  STL [R1+0x3a8], R33 ;  /* 0x0003a82101007387 */ /* 0x000fe80000100800 */
[----:B------:R-:W4:Y:S01]  /*7800*/  LDL.LU R63, [R1+0x1d0] ;  /* 0x0001d000013f7983 */ /* 0x000f220000300800 */
[----:B0-----:R-:W-:-:S03]  /*7810*/  IADD3 R31, P2, PT, R8, UR4, RZ ;  /* 0x00000004081f7c10 */ /* 0x001fc6000ff5e0ff */
[----:B------:R0:W-:Y:S04]  /*7820*/  STS.U8 [R29+UR10+0x80], R89 ;  /* 0x000080591d007988 */ /* 0x0001e8000800000a */
[----:B------:R-:W4:Y:S04]  /*7830*/  LDL.LU R62, [R1+0x15c] ;  /* 0x00015c00013e7983 */ /* 0x000f280000300800 */
[----:B------:R1:W4:Y:S04]  /*7840*/  @!P1 LDG.E.U8 R41, desc[UR22][R32.64] ;  /* 0x0000001620299981 */ /* 0x000328000c1e1100 */
[----:B0-----:R-:W4:Y:S04]  /*7850*/  LDL.LU R89, [R1+0x100] ;  /* 0x0001000001597983 */ /* 0x001f280000300800 */
[----:B------:R-:W4:Y:S01]  /*7860*/  LDL.LU R52, [R1+0x170] ;  /* 0x0001700001347983 */ /* 0x000f220000300800 */
[----:B-1----:R-:W-:-:S03]  /*7870*/  IADD3.X R32, PT, PT, R9, UR5, RZ, P2, !PT ;  /* 0x0000000509207c10 */ /* 0x002fc600097fe4ff */
[----:B------:R-:W-:Y:S04]  /*7880*/  STS.U8 [R29+UR10+0x1080], R39 ;  /* 0x001080271d007988 */ /* 0x000fe8000800000a */
[----:B--2---:R0:W-:Y:S04]  /*7890*/  STS.U8 [R29+UR10+0x3080], R87 ;  /* 0x003080571d007988 */ /* 0x0041e8000800000a */
[----:B0-----:R-:W2:Y:S04]  /*78a0*/  LDL.LU R87, [R1+0xfc] ;  /* 0x0000fc0001577983 */ /* 0x001ea80000300800 */
[----:B------:R-:W2:Y:S04]  /*78b0*/  LDL.LU R38, [R1+0xdc] ;  /* 0x0000dc0001267983 */ /* 0x000ea80000300800 */
[----:B------:R-:W-:Y:S04]  /*78c0*/  STL [R1+0x3b4], R31 ;  /* 0x0003b41f01007387 */ /* 0x000fe80000100800 */
[----:B------:R-:W-:Y:S04]  /*78d0*/  STL [R1+0x3b0], R32 ;  /* 0x0003b02001007387 */ /* 0x000fe80000100800 */
[----:B---3--:R0:W-:Y:S04]  /*78e0*/  STS.U8 [R29+UR10+0x1480], R93 ;  /* 0x0014805d1d007988 */ /* 0x0081e8000800000a */
[----:B0-----:R-:W3:Y:S04]  /*78f0*/  LDL.LU R93, [R1+0x168] ;  /* 0x00016800015d7983 */ /* 0x001ee80000300800 */
[----:B------:R0:W-:Y:S04]  /*7900*/  STS.U8 [R29+UR10+0x480], R90 ;  /* 0x0004805a1d007988 */ /* 0x0001e8000800000a */
[----:B0-----:R-:W3:Y:S04]  /*7910*/  LDL.LU R90, [R1+0xe8] ;  /* 0x0000e800015a7983 */ /* 0x001ee80000300800 */
[----:B------:R-:W3:Y:S01]  /*7920*/  LDL.LU R39, [R1+0xe4] ;  /* 0x0000e40001277983 */ /* 0x000ee20000300800 */
[----:B------:R-:W-:Y:S01]  /*7930*/  PRMT R40, RZ, 0x7610, R40 ;  /* 0x00007610ff287816 */ /* 0x000fe20000000028 */
[----:B------:R-:W-:-:S02]  /*7940*/  @!P1 IMAD.MOV.U32 R33, RZ, RZ, R32 ;  /* 0x000000ffff219224 */ /* 0x000fc400078e0020 */
[----:B------:R-:W-:Y:S01]  /*7950*/  @!P1 IMAD.MOV.U32 R32, RZ, RZ, R31 ;  /* 0x000000ffff209224 */ /* 0x000fe200078e001f */
[----:B------:R-:W-:Y:S01]  /*7960*/  SHF.R.U32.HI R31, RZ, 0x9, R30 ;  /* 0x00000009ff1f7819 */ /* 0x000fe2000001161e */
[----:B------:R-:W-:-:S03]  /*7970*/  UIMAD UR4, UR6, 0x16, URZ ;  /* 0x00000016060478a4 */ /* 0x000fc6000f8e02ff */
[----:B------:R0:W3:Y:S01]  /*7980*/  @!P1 LDG.E.U8 R40, desc[UR22][R32.64] ;  /* 0x0000001620289981 */ /* 0x0000e2000c1e1100 */
[----:B------:R-:W-:Y:S01]  /*7990*/  LOP3.LUT P1, RZ, R31, 0x1, RZ, 0xc0, !PT ;  /* 0x000000011fff7812 */ /* 0x000fe2000782c0ff */
[----:B------:R-:W-:Y:S02]  /*79a0*/  USHF.R.S32.HI UR5, URZ, 0x1f, UR4 ;  /* 0x0000001fff057899 */ /* 0x000fe40008011404 */
[----:B------:R-:W-:Y:S02]  /*79b0*/  IADD3 R31, P2, PT, R2, UR4, RZ ;  /* 0x00000004021f7c10 */ /* 0x000fe4000ff5e0ff */
[----:B------:R-:W-:Y:S02]  /*79c0*/  PRMT R37, RZ, 0x7610, R37 ;  /* 0x00007610ff257816 */ /* 0x000fe40000000025 */
[----:B0-----:R-:W-:-:S06]  /*79d0*/  IADD3.X R32, PT, PT, R3, UR5, RZ, P2, !PT ;  /* 0x0000000503207c10 */ /* 0x001fcc00097fe4ff */
[----:B------:R-:W-:Y:S01]  /*79e0*/  @P1 IMAD.MOV.U32 R33, RZ, RZ, R32 ;  /* 0x000000ffff211224 */ /* 0x000fe200078e0020 */
[----:B------:R0:W-:Y:S04]  /*79f0*/  STS.U8 [R29+UR10+0x2480], R84 ;  /* 0x002480541d007988 */ /* 0x0001e8000800000a */
[----:B0-----:R-:W3:Y:S04]  /*7a00*/  LDL.LU R84, [R1+0xb4] ;  /* 0x0000b40001547983 */ /* 0x001ee80000300800 */
[----:B------:R-:W-:Y:S04]  /*7a10*/  STL [R1+0x3dc], R31 ;  /* 0x0003dc1f01007387 */ /* 0x000fe80000100800 */
[----:B------:R0:W-:Y:S02]  /*7a20*/  STL [R1+0x3d8], R32 ;  /* 0x0003d82001007387 */ /* 0x0001e40000100800 */
[----:B0-----:R-:W-:Y:S01]  /*7a30*/  @P1 IMAD.MOV.U32 R32, RZ, RZ, R31 ;  /* 0x000000ffff201224 */ /* 0x001fe200078e001f */
[----:B------:R-:W-:-:S04]  /*7a40*/  IADD3 R31, P2, PT, R4, UR4, RZ ;  /* 0x00000004041f7c10 */ /* 0x000fc8000ff5e0ff */
[----:B------:R0:W3:Y:S01]  /*7a50*/  @P1 LDG.E.U8 R37, desc[UR22][R32.64] ;  /* 0x0000001620251981 */ /* 0x0000e2000c1e1100 */
[----:B------:R-:W-:-:S03]  /*7a60*/  PRMT R36, RZ, 0x7610, R36 ;  /* 0x00007610ff247816 */ /* 0x000fc60000000024 */
[----:B------:R-:W-:Y:S01]  /*7a70*/  STL [R1+0x3e4], R31 ;  /* 0x0003e41f01007387 */ /* 0x000fe20000100800 */
[----:B0-----:R-:W-:-:S05]  /*7a80*/  IADD3.X R32, PT, PT, R5, UR5, RZ, P2, !PT ;  /* 0x0000000505207c10 */ /* 0x001fca00097fe4ff */
[----:B------:R0:W-:Y:S01]  /*7a90*/  STL [R1+0x3e0], R32 ;  /* 0x0003e02001007387 */ /* 0x0001e20000100800 */
[----:B------:R-:W-:Y:S02]  /*7aa0*/  @P1 IMAD.MOV.U32 R33, RZ, RZ, R32 ;  /* 0x000000ffff211224 */ /* 0x000fe400078e0020 */
[----:B0-----:R-:W-:Y:S01]  /*7ab0*/  @P1 IMAD.MOV.U32 R32, RZ, RZ, R31 ;  /* 0x000000ffff201224 */ /* 0x001fe200078e001f */
[----:B------:R-:W-:Y:S01]  /*7ac0*/  IADD3 R31, P2, PT, R6, UR4, RZ ;  /* 0x00000004061f7c10 */ /* 0x000fe2000ff5e0ff */
[----:B----4-:R0:W-:Y:S04]  /*7ad0*/  STS.U8 [R29+UR10+0x1880], R89 ;  /* 0x001880591d007988 */ /* 0x0101e8000800000a */
[----:B------:R1:W4:Y:S04]  /*7ae0*/  @P1 LDG.E.U8 R36, desc[UR22][R32.64] ;  /* 0x0000001620241981 */ /* 0x000328000c1e1100 */
[----:B0-----:R-:W4:Y:S01]  /*7af0*/  LDL.LU R89, [R1+0x16c] ;  /* 0x00016c0001597983 */ /* 0x001f220000300800 */
[----:B-1----:R-:W-:-:S03]  /*7b00*/  IADD3.X R32, PT, PT, R7, UR5, RZ, P2, !PT ;  /* 0x0000000507207c10 */ /* 0x002fc600097fe4ff */
[----:B------:R-:W-:Y:S04]  /*7b10*/  STS.U8 [R29+UR10+0x3480], R63 ;  /* 0x0034803f1d007988 */ /* 0x000fe8000800000a */
[----:B------:R-:W-:Y:S04]  /*7b20*/  STS.U8 [R29+UR10+0x880], R62 ;  /* 0x0008803e1d007988 */ /* 0x000fe8000800000a */
[----:B------:R-:W-:Y:S04]  /*7b30*/  STS.U8 [R29+UR10+0x2880], R52 ;  /* 0x002880341d007988 */ /* 0x000fe8000800000a */
[----:B--2---:R0:W-:Y:S04]  /*7b40*/  STS.U8 [R29+UR10+0x3880], R87 ;  /* 0x003880571d007988 */ /* 0x0041e8000800000a */
[----:B------:R-:W-:Y:S04]  /*7b50*/  STS.U8 [R29+UR10+0xc80], R38 ;  /* 0x000c80261d007988 */ /* 0x000fe8000800000a */
[----:B0-----:R-:W2:Y:S04]  /*7b60*/  LDL.LU R87, [R1+0xf4] ;  /* 0x0000f40001577983 */ /* 0x001ea80000300800 */
[----:B------:R-:W-:Y:S04]  /*7b70*/  STL [R1+0x3ec], R31 ;  /* 0x0003ec1f01007387 */ /* 0x000fe80000100800 */
[----:B------:R-:W-:Y:S04]  /*7b80*/  STL [R1+0x3e8], R32 ;  /* 0x0003e82001007387 */ /* 0x000fe80000100800 */
[----:B---3--:R0:W-:Y:S02]  /*7b90*/  STS.U8 [R29+UR10+0x1c80], R93 ;  /* 0x001c805d1d007988 */ /* 0x0081e4000800000a */
[----:B0-----:R-:W0:Y:S02]  /*7ba0*/  S2R R93, SR_TID.X ;  /* 0x00000000005d7919 */ /* 0x001e240000002100 */
[----:B------:R1:W-:Y:S04]  /*7bb0*/  STS.U8 [R29+UR10+0x2c80], R90 ;  /* 0x002c805a1d007988 */ /* 0x0003e8000800000a */
[----:B------:R0:W-:Y:S04]  /*7bc0*/  STS.U8 [R29+UR10+0x3c80], R39 ;  /* 0x003c80271d007988 */ /* 0x0001e8000800000a */
[----:B-1----:R-:W3:Y:S04]  /*7bd0*/  LDL.LU R90, [R1+0x178] ;  /* 0x00017800015a7983 */ /* 0x002ee80000300800 */
[----:B------:R-:W3:Y:S01]  /*7be0*/  LDL.LU R63, [R1+0xf0] ;  /* 0x0000f000013f7983 */ /* 0x000ee20000300800 */
[----:B0-----:R-:W-:-:S03]  /*7bf0*/  LOP3.LUT R29, R93, 0x7f, RZ, 0xc0, !PT ;  /* 0x0000007f5d1d7812 */ /* 0x001fc600078ec0ff */
[----:B------:R-:W3:Y:S01]  /*7c00*/  LDL.LU R93, [R1+0xec] ;  /* 0x0000ec00015d7983 */ /* 0x000ee20000300800 */
[----:B------:R-:W-:Y:S01]  /*7c10*/  PRMT R35, RZ, 0x7610, R35 ;  /* 0x00007610ff237816 */ /* 0x000fe20000000023 */
[----:B------:R-:W-:Y:S02]  /*7c20*/  @P1 IMAD.MOV.U32 R33, RZ, RZ, R32 ;  /* 0x000000ffff211224 */ /* 0x000fe400078e0020 */
[----:B------:R-:W-:Y:S01]  /*7c30*/  @P1 IMAD.MOV.U32 R32, RZ, RZ, R31 ;  /* 0x000000ffff201224 */ /* 0x000fe200078e001f */
[----:B------:R-:W-:-:S04]  /*7c40*/  IADD3 R31, P2, PT, R8, UR4, RZ ;  /* 0x00000004081f7c10 */ /* 0x000fc8000ff5e0ff */
[----:B------:R0:W3:Y:S04]  /*7c50*/  @P1 LDG.E.U8 R35, desc[UR22][R32.64] ;  /* 0x0000001620231981 */ /* 0x0000e8000c1e1100 */
[----:B------:R-:W-:Y:S01]  /*7c60*/  STL [R1+0x3f4], R31 ;  /* 0x0003f41f01007387 */ /* 0x000fe20000100800 */
[----:B0-----:R-:W-:-:S05]  /*7c70*/  IADD3.X R32, PT, PT, R9, UR5, RZ, P2, !PT ;  /* 0x0000000509207c10 */ /* 0x001fca00097fe4ff */
[----:B------:R0:W-:Y:S04]  /*7c80*/  STL [R1+0x3f0], R32 ;  /* 0x0003f02001007387 */ /* 0x0001e80000100800 */
[----:B------:R-:W3:Y:S04]  /*7c90*/  LDL.LU R62, [R1+0x164] ;  /* 0x00016400013e7983 */ /* 0x000ee80000300800 */
[----:B------:R-:W3:Y:S04]  /*7ca0*/  LDL.LU R38, [R1+0xe0] ;  /* 0x0000e00001267983 */ /* 0x000ee80000300800 */
[----:B------:R-:W3:Y:S01]  /*7cb0*/  LDL.LU R39, [R1+0x9c] ;  /* 0x00009c0001277983 */ /* 0x000ee20000300800 */
[----:B------:R-:W-:Y:S01]  /*7cc0*/  @P1 IMAD.MOV.U32 R33, RZ, RZ, R32 ;  /* 0x000000ffff211224 */ /* 0x000fe200078e0020 */
[----:B------:R-:W-:Y:S01]  /*7cd0*/  UIMAD UR4, UR6, 0x1e, URZ ;  /* 0x0000001e060478a4 */ /* 0x000fe2000f8e02ff */
[----:B0-----:R-:W-:Y:S01]  /*7ce0*/  @P1 IMAD.MOV.U32 R32, RZ, RZ, R31 ;  /* 0x000000ffff201224 */ /* 0x001fe200078e001f */
[--C-:B------:R-:W-:Y:S01]  /*7cf0*/  SHF.R.U32.HI R31, RZ, 0x8, R30.reuse ;  /* 0x00000008ff1f7819 */ /* 0x100fe2000001161e */
[----:B------:R-:W3:Y:S01]  /*7d00*/  LDL.LU R52, [R1+0xf8] ;  /* 0x0000f80001347983 */ /* 0x000ee20000300800 */
[----:B------:R-:W-:-:S02]  /*7d10*/  SHF.R.U32.HI R30, RZ, 0x1, R30 ;  /* 0x00000001ff1e7819 */ /* 0x000fc4000001161e */
[----:B------:R-:W-:Y:S01]  /*7d20*/  PRMT R34, RZ, 0x7610, R34 ;  /* 0x00007610ff227816 */ /* 0x000fe20000000022 */
[----:B------:R-:W-:Y:S01]  /*7d30*/  USHF.R.S32.HI UR5, URZ, 0x1f, UR4 ;  /* 0x0000001fff057899 */ /* 0x000fe20008011404 */
[----:B------:R-:W-:Y:S02]  /*7d40*/  LOP3.LUT R53, R29, 0x20, RZ, 0x3c, !PT ;  /* 0x000000201d357812 */ /* 0x000fe400078e3cff */
[----:B------:R-:W-:Y:S02]  /*7d50*/  LOP3.LUT P2, RZ, R30, 0x1, RZ, 0xc0, !PT ;  /* 0x000000011eff7812 */ /* 0x000fe4000784c0ff */
[----:B------:R-:W-:Y:S01]  /*7d60*/  IADD3 R30, P3, PT, R2, UR4, RZ ;  /* 0x00000004021e7c10 */ /* 0x000fe2000ff7e0ff */
[----:B------:R0:W3:Y:S01]  /*7d70*/  @P1 LDG.E.U8 R34, desc[UR22][R32.64] ;  /* 0x0000001620221981 */ /* 0x0000e2000c1e1100 */
[----:B------:R-:W-:Y:S02]  /*7d80*/  LOP3.LUT P1, RZ, R31, 0x1, RZ, 0xc0, !PT ;  /* 0x000000011fff7812 */ /* 0x000fe4000782c0ff */
[----:B------:R-:W-:Y:S01]  /*7d90*/  IADD3.X R31, PT, PT, R3, UR5, RZ, P3, !PT ;  /* 0x00000005031f7c10 */ /* 0x000fe20009ffe4ff */
[----:B------:R1:W-:Y:S04]  /*7da0*/  STS.U8 [R53+UR10+0x100], R84 ;  /* 0x0001005435007988 */ /* 0x0003e8000800000a */
[----:B-1----:R-:W3:Y:S04]  /*7db0*/  LDL.LU R84, [R1+0xac] ;  /* 0x0000ac0001547983 */ /* 0x002ee80000300800 */
[----:B----4-:R-:W-:Y:S04]  /*7dc0*/  STS.U8 [R53+UR10+0x1100], R89 ;  /* 0x0011005935007988 */ /* 0x010fe8000800000a */
[----:B--2---:R1:W-:Y:S04]  /*7dd0*/  STS.U8 [R53+UR10+0x2100], R87 ;  /* 0x0021005735007988 */ /* 0x0043e8000800000a */
[----:B-1----:R-:W2:Y:S04]  /*7de0*/  LDL.LU R87, [R1+0xa8] ;  /* 0x0000a80001577983 */ /* 0x002ea80000300800 */
[----:B------:R-:W-:Y:S04]  /*7df0*/  STL [R1+0x250], R30 ;  /* 0x0002501e01007387 */ /* 0x000fe80000100800 */
[----:B------:R-:W-:Y:S04]  /*7e00*/  STL [R1+0x24c], R31 ;  /* 0x00024c1f01007387 */ /* 0x000fe80000100800 */
[----:B------:R-:W4:Y:S04]  /*7e10*/  LDL.LU R89, [R1+0xcc] ;  /* 0x0000cc0001597983 */ /* 0x000f280000300800 */
[----:B---3--:R1:W-:Y:S04]  /*7e20*/  STS.U8 [R53+UR10+0x3100], R90 ;  /* 0x0031005a35007988 */ /* 0x0083e8000800000a */
[----:B------:R-:W-:Y:S04]  /*7e30*/  STS.U8 [R53+UR10+0x500], R63 ;  /* 0x0005003f35007988 */ /* 0x000fe8000800000a */
[----:B-1----:R-:W3:Y:S04]  /*7e40*/  LDL.LU R90, [R1+0xc4] ;  /* 0x0000c400015a7983 */ /* 0x002ee80000300800 */
[----:B------:R1:W-:Y:S04]  /*7e50*/  STS.U8 [R53+UR10+0x1500], R93 ;  /* 0x0015005d35007988 */ /* 0x0003e8000800000a */
[----:B-1----:R-:W3:Y:S01]  /*7e60*/  LDL.LU R93, [R1+0x90] ;  /* 0x00009000015d7983 */ /* 0x002ee20000300800 */
[----:B0-----:R-:W-:-:S02]  /*7e70*/  PRMT R33, RZ, 0x7610, R33 ;  /* 0x00007610ff217816 */ /* 0x001fc40000000021 */
[----:B------:R-:W-:-:S04]  /*7e80*/  PRMT R32, RZ, 0x7610, R32 ;  /* 0x00007610ff207816 */ /* 0x000fc80000000020 */
[----:B------:R0:W3:Y:S02]  /*7e90*/  @P2 LDG.E.U8 R33, desc[UR22][R30.64] ;  /* 0x000000161e212981 */ /* 0x0000e4000c1e1100 */
[----:B0-----:R-:W-:Y:S02]  /*7ea0*/  IADD3 R30, P3, PT, R4, UR4, RZ ;  /* 0x00000004041e7c10 */ /* 0x001fe4000ff7e0ff */
[----:B------:R-:W-:Y:S02]  /*7eb0*/  STS.U8 [R53+UR10+0x2500], R62 ;  /* 0x0025003e35007988 */ /* 0x000fe4000800000a */
[----:B------:R-:W-:Y:S02]  /*7ec0*/  IADD3.X R31, PT, PT, R5, UR5, RZ, P3, !PT ;  /* 0x00000005051f7c10 */ /* 0x000fe40009ffe4ff */
[----:B------:R0:W-:Y:S04]  /*7ed0*/  STS.U8 [R53+UR10+0x3500], R38 ;  /* 0x0035002635007988 */ /* 0x0001e8000800000a */
[----:B------:R-:W-:Y:S04]  /*7ee0*/  STL [R1+0x258], R30 ;  /* 0x0002581e01007387 */ /* 0x000fe80000100800 */
[----:B------:R1:W-:Y:S01]  /*7ef0*/  STL [R1+0x254], R31 ;  /* 0x0002541f01007387 */ /* 0x0003e20000100800 */
[----:B0-----:R-:W-:-:S03]  /*7f00*/  IADD3 R38, P3, PT, R6, UR4, RZ ;  /* 0x0000000406267c10 */ /* 0x001fc6000ff7e0ff */
[----:B------:R1:W3:Y:S04]  /*7f10*/  @P2 LDG.E.U8 R32, desc[UR22][R30.64] ;  /* 0x000000161e202981 */ /* 0x0002e8000c1e1100 */
[----:B------:R0:W-:Y:S04]  /*7f20*/  STS.U8 [R53+UR10+0x900], R39 ;  /* 0x0009002735007988 */ /* 0x0001e8000800000a */
[----:B------:R-:W3:Y:S01]  /*7f30*/  LDL.LU R63, [R1+0xd8] ;  /* 0x0000d800013f7983 */ /* 0x000ee20000300800 */
[----:B-1----:R-:W-:Y:S02]  /*7f40*/  PRMT R31, RZ, 0x7610, R31 ;  /* 0x00007610ff1f7816 */ /* 0x002fe4000000001f */
[----:B0-----:R-:W-:Y:S01]  /*7f50*/  IADD3.X R39, PT, PT, R7, UR5, RZ, P3, !PT ;  /* 0x0000000507277c10 */ /* 0x001fe20009ffe4ff */
[----:B------:R0:W-:Y:S04]  /*7f60*/  STL [R1+0x260], R38 ;  /* 0x0002602601007387 */ /* 0x0001e80000100800 */
[----:B------:R0:W3:Y:S01]  /*7f70*/  @P2 LDG.E.U8 R31, desc[UR22][R38.64] ;  /* 0x00000016261f2981 */ /* 0x0000e2000c1e1100 */
[----:B------:R-:W-:-:S03]  /*7f80*/  PRMT R30, RZ, 0x7610, R30 ;  /* 0x00007610ff1e7816 */ /* 0x000fc6000000001e */
[----:B------:R1:W-:Y:S04]  /*7f90*/  STL [R1+0x25c], R39 ;  /* 0x00025c2701007387 */ /* 0x0003e80000100800 */
[----:B------:R-:W3:Y:S01]  /*7fa0*/  LDL.LU R62, [R1+0xa4] ;  /* 0x0000a400013e7983 */ /* 0x000ee20000300800 */
[----:B0-----:R-:W-:-:S04]  /*7fb0*/  IADD3 R38, P3, PT, R8, UR4, RZ ;  /* 0x0000000408267c10 */ /* 0x001fc8000ff7e0ff */
[----:B-1----:R-:W-:Y:S01]  /*7fc0*/  IADD3.X R39, PT, PT, R9, UR5, RZ, P3, !PT ;  /* 0x0000000509277c10 */ /* 0x002fe20009ffe4ff */
[----:B------:R0:W-:Y:S04]  /*7fd0*/  STS.U8 [R53+UR10+0x1900], R52 ;  /* 0x0019003435007988 */ /* 0x0001e8000800000a */
[----:B------:R1:W3:Y:S01]  /*7fe0*/  @P2 LDG.E.U8 R30, desc[UR22][R38.64] ;  /* 0x00000016261e2981 */ /* 0x0002e2000c1e1100 */
[----:B------:R-:W-:-:S03]  /*7ff0*/  UIMAD UR4, UR6, 0x7, URZ ;  /* 0x00000007060478a4 */ /* 0x000fc6000f8e02ff */
[----:B0-----:R-:W3:Y:S04]  /*8000*/  LDL.LU R52, [R1+0x94] ;  /* 0x0000940001347983 */ /* 0x001ee80000300800 */
[----:B------:R1:W-:Y:S01]  /*8010*/  STL [R1+0x268], R38 ;  /* 0x0002682601007387 */ /* 0x0003e20000100800 */
[----:B------:R-:W-:Y:S01]  /*8020*/  USHF.R.S32.HI UR5, URZ, 0x1f, UR4 ;  /* 0x0000001fff057899 */ /* 0x000fe20008011404 */
[----:B-1----:R-:W-:-:S05]  /*8030*/  VIADD R38, R83, 0xfffffff8 ;  /* 0xfffffff853267836 */ /* 0x002fca0000000000 */
[----:B------:R-:W-:Y:S02]  /*8040*/  ISETP.GE.U32.AND P2, PT, R38, 0x7fffffd9, PT ;  /* 0x7fffffd92600780c */ /* 0x000fe40003f46070 */
[----:B------:R-:W-:Y:S01]  /*8050*/  IADD3 R38, P3, PT, R2, UR4, RZ ;  /* 0x0000000402267c10 */ /* 0x000fe2000ff7e0ff */
[----:B------:R0:W-:Y:S01]  /*8060*/  STS.U8 [R53+UR10+0x2900], R84 ;  /* 0x0029005435007988 */ /* 0x0001e2000800000a */
[----:B------:R-:W-:-:S03]  /*8070*/  PRMT R47, RZ, 0x7610, R47 ;  /* 0x00007610ff2f7816 */ /* 0x000fc6000000002f */
[----:B------:R1:W-:Y:S04]  /*8080*/  STL [R1+0x264], R39 ;  /* 0x0002642701007387 */ /* 0x0003e80000100800 */
[----:B0-----:R-:W3:Y:S01]  /*8090*/  LDL.LU R84, [R1+0x80] ;  /* 0x0000800001547983 */ /* 0x001ee20000300800 */
[----:B-1----:R-:W-:-:S05]  /*80a0*/  IADD3.X R39, PT, PT, R3, UR5, RZ, P3, !PT ;  /* 0x0000000503277c10 */ /* 0x002fca0009ffe4ff */
[----:B------:R0:W3:Y:S04]  /*80b0*/  @!P2 LDG.E.U8 R47, desc[UR22][R38.64] ;  /* 0x00000016262fa981 */ /* 0x0000e8000c1e1100 */
[----:B--2---:R1:W-:Y:S04]  /*80c0*/  STS.U8 [R53+UR10+0x3900], R87 ;  /* 0x0039005735007988 */ /* 0x0043e8000800000a */
[----:B-1----:R-:W2:Y:S04]  /*80d0*/  LDL.LU R87, [R1+0x7c] ;  /* 0x00007c0001577983 */ /* 0x002ea80000300800 */
[----:B----4-:R1:W-:Y:S04]  /*80e0*/  STS.U8 [R53+UR10+0xd00], R89 ;  /* 0x000d005935007988 */ /* 0x0103e8000800000a */
[----:B-1----:R-:W4:Y:S04]  /*80f0*/  LDL.LU R89, [R1+0x8c] ;  /* 0x00008c0001597983 */ /* 0x002f280000300800 */
[----:B---3--:R1:W-:Y:S04]  /*8100*/  STS.U8 [R53+UR10+0x1d00], R90 ;  /* 0x001d005a35007988 */ /* 0x0083e8000800000a */
[----:B-1----:R-:W3:Y:S04]  /*8110*/  LDL.LU R90, [R1+0x88] ;  /* 0x00008800015a7983 */ /* 0x002ee80000300800 */
[----:B------:R1:W-:Y:S04]  /*8120*/  STS.U8 [R53+UR10+0x2d00], R93 ;  /* 0x002d005d35007988 */ /* 0x0003e8000800000a */
[----:B-1----:R-:W2:Y:S04]  /*8130*/  LDL.LU R93, [R1+0x64] ;  /* 0x00006400015d7983 */ /* 0x002ea80000300800 */
[----:B------:R-:W-:Y:S04]  /*8140*/  STL [R1+0x160], R38 ;  /* 0x0001602601007387 */ /* 0x000fe80000100800 */
[----:B------:R1:W-:Y:S04]  /*8150*/  STL [R1+0x15c], R39 ;  /* 0x00015c2701007387 */ /* 0x0003e80000100800 */
[----:B-1----:R-:W2:Y:S01]  /*8160*/  LDL.LU R39, [R1+0xa0] ;  /* 0x0000a00001277983 */ /* 0x002ea20000300800 */
[----:B0-----:R-:W-:-:S02]  /*8170*/  IADD3 R38, P3, PT, R4, UR4, RZ ;  /* 0x0000000404267c10 */ /* 0x001fc4000ff7e0ff */
[----:B------:R-:W-:Y:S01]  /*8180*/  PRMT R46, RZ, 0x7610, R46 ;  /* 0x00007610ff2e7816 */ /* 0x000fe2000000002e */
[----:B------:R0:W-:Y:S02]  /*8190*/  STS.U8 [R53+UR10+0x3d00], R63 ;  /* 0x003d003f35007988 */ /* 0x0001e4000800000a */
[----:B0-----:R-:W-:Y:S02]  /*81a0*/  LOP3.LUT R53, R29, 0x30, RZ, 0x3c, !PT ;  /* 0x000000301d357812 */ /* 0x001fe400078e3cff */
[----:B------:R-:W3:Y:S04]  /*81b0*/  LDL.LU R63, [R1+0x84] ;  /* 0x00008400013f7983 */ /* 0x000ee80000300800 */
[----:B------:R0:W-:Y:S04]  /*81c0*/  STS.U8 [R53+UR10+0x180], R62 ;  /* 0x0001803e35007988 */ /* 0x0001e8000800000a */
[----:B0-----:R-:W3:Y:S04]  /*81d0*/  LDL.LU R62, [R1+0x5c] ;  /* 0x00005c00013e7983 */ /* 0x001ee80000300800 */
[----:B--2---:R0:W-:Y:S04]  /*81e0*/  STS.U8 [R53+UR10+0x1180], R39 ;  /* 0x0011802735007988 */ /* 0x0041e8000800000a */
[----:B------:R1:W-:Y:S01]  /*81f0*/  STS.U8 [R53+UR10+0x2180], R52 ;  /* 0x0021803435007988 */ /* 0x0003e2000800000a */
[----:B0-----:R-:W-:-:S03]  /*8200*/  IADD3.X R39, PT, PT, R5, UR5, RZ, P3, !PT ;  /* 0x0000000505277c10 */ /* 0x001fc60009ffe4ff */
[----:B-1----:R-:W2:Y:S04]  /*8210*/  LDL.LU R52, [R1+0x54] ;  /* 0x0000540001347983 */ /* 0x002ea80000300800 */
[----:B------:R-:W-:Y:S04]  /*8220*/  STL [R1+0x168], R38 ;  /* 0x0001682601007387 */ /* 0x000fe80000100800 */
[----:B------:R0:W-:Y:S04]  /*8230*/  STL [R1+0x164], R39 ;  /* 0x0001642701007387 */ /* 0x0001e80000100800 */
[----:B------:R1:W2:Y:S04]  /*8240*/  @!P2 LDG.E.U8 R46, desc[UR22][R38.64] ;  /* 0x00000016262ea981 */ /* 0x0002a8000c1e1100 */
[----:B0-----:R-:W2:Y:S01]  /*8250*/  LDL.LU R39, [R1+0x98] ;  /* 0x0000980001277983 */ /* 0x001ea20000300800 */
[----:B-1----:R-:W-:-:S02]  /*8260*/  IADD3 R38, P3, PT, R6, UR4, RZ ;  /* 0x0000000406267c10 */ /* 0x002fc4000ff7e0ff */
[----:B------:R-:W-:Y:S02]  /*8270*/  PRMT R45, RZ, 0x7610, R45 ;  /* 0x00007610ff2d7816 */ /* 0x000fe4000000002d */
[----:B------:R-:W-:Y:S01]  /*8280*/  PRMT R44, RZ, 0x7610, R44 ;  /* 0x00007610ff2c7816 */ /* 0x000fe2000000002c */
[----:B--2---:R0:W-:Y:S04]  /*8290*/  STS.U8 [R53+UR10+0x3180], R39 ;  /* 0x0031802735007988 */ /* 0x0041e8000800000a */
[----:B------:R-:W-:Y:S01]  /*82a0*/  STS.U8 [R53+UR10+0x580], R84 ;  /* 0x0005805435007988 */ /* 0x000fe2000800000a */
[----:B0-----:R-:W-:-:S03]  /*82b0*/  IADD3.X R39, PT, PT, R7, UR5, RZ, P3, !PT ;  /* 0x0000000507277c10 */ /* 0x001fc60009ffe4ff */
[----:B------:R0:W-:Y:S04]  /*82c0*/  STS.U8 [R53+UR10+0x1580], R87 ;  /* 0x0015805735007988 */ /* 0x0001e8000800000a */
[----:B------:R1:W2:Y:S04]  /*82d0*/  @!P2 LDG.E.U8 R45, desc[UR22][R38.64] ;  /* 0x00000016262da981 */ /* 0x0002a8000c1e1100 */
[----:B0-----:R-:W2:Y:S04]  /*82e0*/  LDL.LU R87, [R1+0x70] ;  /* 0x0000700001577983 */ /* 0x001ea80000300800 */
[----:B------:R1:W-:Y:S04]  /*82f0*/  STL [R1+0x170], R38 ;  /* 0x0001702601007387 */ /* 0x0003e80000100800 */
[----:B------:R0:W-:Y:S04]  /*8300*/  STL [R1+0x16c], R39 ;  /* 0x00016c2701007387 */ /* 0x0001e80000100800 */
[----:B----4-:R-:W-:Y:S01]  /*8310*/  STS.U8 [R53+UR10+0x2580], R89 ;  /* 0x0025805935007988 */ /* 0x010fe2000800000a */
[----:B-1----:R-:W-:-:S03]  /*8320*/  IADD3 R38, P3, PT, R8, UR4, RZ ;  /* 0x0000000408267c10 */ /* 0x002fc6000ff7e0ff */
[----:B---3--:R-:W-:Y:S01]  /*8330*/  STS.U8 [R53+UR10+0x3580], R90 ;  /* 0x0035805a35007988 */ /* 0x008fe2000800000a */
[----:B0-----:R-:W-:-:S03]  /*8340*/  IADD3.X R39, PT, PT, R9, UR5, RZ, P3, !PT ;  /* 0x0000000509277c10 */ /* 0x001fc60009ffe4ff */
[----:B------:R-:W3:Y:S04]  /*8350*/  LDL.LU R84, [R1+0x6c] ;  /* 0x00006c0001547983 */ /* 0x000ee80000300800 */
[----:B------:R0:W-:Y:S04]  /*8360*/  STS.U8 [R53+UR10+0x980], R93 ;  /* 0x0009805d35007988 */ /* 0x0001e8000800000a */
[----:B------:R1:W4:Y:S01]  /*8370*/  @!P2 LDG.E.U8 R44, desc[UR22][R38.64] ;  /* 0x00000016262ca981 */ /* 0x000322000c1e1100 */
[----:B------:R-:W-:-:S03]  /*8380*/  UIMAD UR4, UR6, 0xf, URZ ;  /* 0x0000000f060478a4 */ /* 0x000fc6000f8e02ff */
[----:B0-----:R-:W4:Y:S04]  /*8390*/  LDL.LU R93, [R1+0x50] ;  /* 0x00005000015d7983 */ /* 0x001f280000300800 */
[----:B------:R1:W-:Y:S01]  /*83a0*/  STL [R1+0x178], R38 ;  /* 0x0001782601007387 */ /* 0x0003e20000100800 */
[----:B------:R-:W-:-:S03]  /*83b0*/  USHF.R.S32.HI UR5, URZ, 0x1f, UR4 ;  /* 0x0000001fff057899 */ /* 0x000fc60008011404 */
[----:B------:R-:W-:Y:S01]  /*83c0*/  STS.U8 [R53+UR10+0x1980], R63 ;  /* 0x0019803f35007988 */ /* 0x000fe2000800000a */
[----:B-1----:R-:W-:-:S03]  /*83d0*/  VIADD R38, R83, 0xfffffff0 ;  /* 0xfffffff053267836 */ /* 0x002fc60000000000 */
[----:B------:R-:W-:Y:S02]  /*83e0*/  STS.U8 [R53+UR10+0x2980], R62 ;  /* 0x0029803e35007988 */ /* 0x000fe4000800000a */
[----:B------:R-:W-:Y:S02]  /*83f0*/  ISETP.GE.U32.AND P2, PT, R38, 0x7fffffd1, PT ;  /* 0x7fffffd12600780c */ /* 0x000fe40003f46070 */
[----:B------:R0:W-:Y:S04]  /*8400*/  STS.U8 [R53+UR10+0x3980], R52 ;  /* 0x0039803435007988 */ /* 0x0001e8000800000a */
[----:B------:R1:W-:Y:S04]  /*8410*/  STL [R1+0x174], R39 ;  /* 0x0001742701007387 */ /* 0x0003e80000100800 */
[----:B------:R-:W4:Y:S01]  /*8420*/  LDL.LU R89, [R1+0x40] ;  /* 0x0000400001597983 */ /* 0x000f220000300800 */
[----:B0-----:R-:W-:-:S03]  /*8430*/  IADD3 R52, P3, PT, R2, UR4, RZ ;  /* 0x0000000402347c10 */ /* 0x001fc6000ff7e0ff */
[----:B------:R-:W4:Y:S01]  /*8440*/  LDL.LU R90, [R1+0x3c] ;  /* 0x00003c00015a7983 */ /* 0x000f220000300800 */
[----:B-1----:R-:W-:Y:S02]  /*8450*/  PRMT R39, RZ, 0x7610, R39 ;  /* 0x00007610ff277816 */ /* 0x002fe40000000027 */
[----:B------:R-:W-:Y:S01]  /*8460*/  IADD3.X R53, PT, PT, R3, UR5, RZ, P3, !PT ;  /* 0x0000000503357c10 */ /* 0x000fe20009ffe4ff */
[----:B------:R-:W4:Y:S04]  /*8470*/  LDL.LU R83, [R1+0x48] ;  /* 0x0000480001537983 */ /* 0x000f280000300800 */
[----:B------:R-:W4:Y:S04]  /*8480*/  LDL.LU R63, [R1+0x14] ;  /* 0x00001400013f7983 */ /* 0x000f280000300800 */
[----:B------:R-:W-:Y:S04]  /*8490*/  STL [R1+0x210], R52 ;  /* 0x0002103401007387 */ /* 0x000fe80000100800 */
[----:B------:R0:W-:Y:S04]  /*84a0*/  STL [R1+0x20c], R53 ;  /* 0x00020c3501007387 */ /* 0x0001e80000100800 */
[----:B------:R1:W4:Y:S04]  /*84b0*/  @!P2 LDG.E.U8 R39, desc[UR22][R52.64] ;  /* 0x000000163427a981 */ /* 0x000328000c1e1100 */
[----:B0-----:R-:W4:Y:S01]  /*84c0*/  LDL.LU R53, [R1+0x44] ;  /* 0x0000440001357983 */ /* 0x001f220000300800 */
[----:B-1----:R-:W-:-:S02]  /*84d0*/  LOP3.LUT R52, R29, 0x30, RZ, 0x3c, !PT ;  /* 0x000000301d347812 */ /* 0x002fc400078e3cff */
[----:B------:R-:W-:-:S03]  /*84e0*/  PRMT R38, RZ, 0x7610, R38 ;  /* 0x00007610ff267816 */ /* 0x000fc60000000026 */
[----:B--2---:R0:W-:Y:S04]  /*84f0*/  STS.U8 [R52+UR10+0xd80], R87 ;  /* 0x000d805734007988 */ /* 0x0041e8000800000a */
[----:B0-----:R-:W2:Y:S04]  /*8500*/  LDL.LU R87, [R1+0x30] ;  /* 0x0000300001577983 */ /* 0x001ea80000300800 */
[----:B------:R-:W2:Y:S04]  /*8510*/  LDL.LU R62, [R1+0x4] ;  /* 0x00000400013e7983 */ /* 0x000ea80000300800 */
[----:B---3--:R0:W-:Y:S04]  /*8520*/  STS.U8 [R52+UR10+0x1d80], R84 ;  /* 0x001d805434007988 */ /* 0x0081e8000800000a */
[----:B0-----:R-:W3:Y:S04]  /*8530*/  LDL.LU R84, [R1+0x7c0] ;  /* 0x0007c00001547983 */ /* 0x001ee80000300800 */
[----:B----4-:R0:W-:Y:S02]  /*8540*/  STS.U8 [R52+UR10+0x2d80], R53 ;  /* 0x002d803534007988 */ /* 0x0101e4000800000a */
[----:B0-----:R-:W-:-:S04]  /*8550*/  IADD3 R52, P3, PT, R4, UR4, RZ ;  /* 0x0000000404347c10 */ /* 0x001fc8000ff7e0ff */
[----:B------:R-:W-:Y:S01]  /*8560*/  IADD3.X R53, PT, PT, R5, UR5, RZ, P3, !PT ;  /* 0x0000000505357c10 */ /* 0x000fe20009ffe4ff */
[----:B------:R-:W-:Y:S04]  /*8570*/  STL [R1+0x218], R52 ;  /* 0x0002183401007387 */ /* 0x000fe80000100800 */
[----:B------:R0:W-:Y:S04]  /*8580*/  STL [R1+0x214], R53 ;  /* 0x0002143501007387 */ /* 0x0001e80000100800 */
[----:B------:R1:W4:Y:S04]  /*8590*/  @!P2 LDG.E.U8 R38, desc[UR22][R52.64] ;  /* 0x000000163426a981 */ /* 0x000328000c1e1100 */
[----:B0-----:R-:W2:Y:S01]  /*85a0*/  LDL.LU R53, [R1+0x1c] ;  /* 0x00001c0001357983 */ /* 0x001ea20000300800 */
[----:B-1----:R-:W-:-:S05]  /*85b0*/  LOP3.LUT R52, R29, 0x30, RZ, 0x3c, !PT ;  /* 0x000000301d347812 */ /* 0x002fca00078e3cff */
[----:B------:R0:W-:Y:S02]  /*85c0*/  STS.U8 [R52+UR10+0x3d80], R93 ;  /* 0x003d805d34007988 */ /* 0x0001e4000800000a */
[----:B0-----:R-:W-:Y:S02]  /*85d0*/  LOP3.LUT R52, R29, 0x40, RZ, 0x3c, !PT ;  /* 0x000000401d347812 */ /* 0x001fe400078e3cff */
[----:B------:R-:W3:Y:S04]  /*85e0*/  LDL.LU R93, [R1+0x10] ;  /* 0x00001000015d7983 */ /* 0x000ee80000300800 */
[----:B------:R0:W-:Y:S04]  /*85f0*/  STS.U8 [R52+UR10+0x200], R89 ;  /* 0x0002005934007988 */ /* 0x0001e8000800000a */
[----:B------:R1:W-:Y:S01]  /*8600*/  STS.U8 [R52+UR10+0x1200], R90 ;  /* 0x0012005a34007988 */ /* 0x0003e2000800000a */
[----:B------:R-:W-:-:S03]  /*8610*/  PRMT R51, RZ, 0x7610, R51 ;  /* 0x00007610ff337816 */ /* 0x000fc60000000033 */
[----:B0-----:R-:W3:Y:S04]  /*8620*/  LDL.LU R89, [R1+0x7bc] ;  /* 0x0007bc0001597983 */ /* 0x001ee80000300800 */
[----:B-1----:R-:W3:Y:S04]  /*8630*/  LDL.LU R90, [R1+0x7b8] ;  /* 0x0007b800015a7983 */ /* 0x002ee80000300800 */
[----:B--2---:R0:W-:Y:S02]  /*8640*/  STS.U8 [R52+UR10+0x2200], R53 ;  /* 0x0022003534007988 */ /* 0x0041e4000800000a */
[----:B0-----:R-:W-:-:S04]  /*8650*/  IADD3 R52, P3, PT, R6, UR4, RZ ;  /* 0x0000000406347c10 */ /* 0x001fc8000ff7e0ff */
[----:B------:R-:W-:Y:S01]  /*8660*/  IADD3.X R53, PT, PT, R7, UR5, RZ, P3, !PT ;  /* 0x0000000507357c10 */ /* 0x000fe20009ffe4ff */
[----:B------:R0:W-:Y:S04]  /*8670*/  STL [R1+0x220], R52 ;  /* 0x0002203401007387 */ /* 0x0001e80000100800 */
[----:B------:R1:W-:Y:S04]  /*8680*/  STL [R1+0x21c], R53 ;  /* 0x00021c3501007387 */ /* 0x0003e80000100800 */
[----:B------:R1:W2:Y:S04]  /*8690*/  @!P2 LDG.E.U8 R51, desc[UR22][R52.64] ;  /* 0x000000163433a981 */ /* 0x0002a8000c1e1100 */
[----:B0-----:R-:W2:Y:S01]  /*86a0*/  LDL.LU R52, [R1+0x18] ;  /* 0x0000180001347983 */ /* 0x001ea20000300800 */
[----:B-1----:R-:W-:-:S05]  /*86b0*/  LOP3.LUT R53, R29, 0x40, RZ, 0x3c, !PT ;  /* 0x000000401d357812 */ /* 0x002fca00078e3cff */
[----:B------:R0:W-:Y:S01]  /*86c0*/  STS.U8 [R53+UR10+0x3200], R83 ;  /* 0x0032005335007988 */ /* 0x0001e2000800000a */
[----:B------:R-:W-:-:S03]  /*86d0*/  PRMT R60, RZ, 0x7610, R60 ;  /* 0x00007610ff3c7816 */ /* 0x000fc6000000003c */
[----:B0-----:R-:W3:Y:S04]  /*86e0*/  LDL.LU R83, [R1+0x7b4] ;  /* 0x0007b40001537983 */ /* 0x001ee80000300800 */
[----:B--2---:R0:W-:Y:S04]  /*86f0*/  STS.U8 [R53+UR10+0x600], R52 ;  /* 0x0006003435007988 */ /* 0x0041e8000800000a */
[----:B------:R1:W-:Y:S01]  /*8700*/  STS.U8 [R53+UR10+0x1600], R63 ;  /* 0x0016003f35007988 */ /* 0x0003e2000800000a */
[----:B0-----:R-:W-:-:S04]  /*8710*/  IADD3 R52, P3, PT, R8, UR4, RZ ;  /* 0x0000000408347c10 */ /* 0x001fc8000ff7e0ff */
[----:B-1----:R-:W-:Y:S01]  /*8720*/  IADD3.X R53, PT, PT, R9, UR5, RZ, P3, !PT ;  /* 0x0000000509357c10 */ /* 0x002fe20009ffe4ff */
[----:B------:R0:W-:Y:S04]  /*8730*/  STL [R1+0x228], R52 ;  /* 0x0002283401007387 */ /* 0x0001e80000100800 */
[----:B------:R1:W-:Y:S04]  /*8740*/  STL [R1+0x224], R53 ;  /* 0x0002243501007387 */ /* 0x0003e80000100800 */
[----:B------:R-:W2:Y:S04]  /*8750*/  LDL.LU R63, [R1+0x34] ;  /* 0x00003400013f7983 */ /* 0x000ea80000300800 */
[----:B------:R1:W2:Y:S04]  /*8760*/  @!P2 LDG.E.U8 R60, desc[UR22][R52.64] ;  /* 0x00000016343ca981 */ /* 0x0002a8000c1e1100 */
[----:B0-----:R-:W2:Y:S01]  /*8770*/  LDL.LU R52, [R1+0x24] ;  /* 0x0000240001347983 */ /* 0x001ea20000300800 */
[----:B-1----:R-:W-:Y:S01]  /*8780*/  LOP3.LUT R53, R29, 0x40, RZ, 0x3c, !PT ;  /* 0x000000401d357812 */ /* 0x002fe200078e3cff */
[----:B------:R-:W-:-:S04]  /*8790*/  UIMAD UR4, UR6, 0x17, URZ ;  /* 0x00000017060478a4 */ /* 0x000fc8000f8e02ff */
[----:B------:R0:W-:Y:S01]  /*87a0*/  STS.U8 [R53+UR10+0x2600], R87 ;  /* 0x0026005735007988 */ /* 0x0001e2000800000a */
[----:B------:R-:W-:Y:S01]  /*87b0*/  USHF.R.S32.HI UR5, URZ, 0x1f, UR4 ;  /* 0x0000001fff057899 */ /* 0x000fe20008011404 */
[----:B------:R-:W-:Y:S02]  /*87c0*/  PRMT R59, RZ, 0x7610, R59 ;  /* 0x00007610ff3b7816 */ /* 0x000fe4000000003b */
[----:B0-----:R-:W3:Y:S04]  /*87d0*/  LDL.LU R87, [R1+0x7b0] ;  /* 0x0007b00001577983 */ /* 0x001ee80000300800 */
[----:B--2---:R0:W-:Y:S04]  /*87e0*/  STS.U8 [R53+UR10+0x3600], R52 ;  /* 0x0036003435007988 */ /* 0x0041e8000800000a */
[----:B------:R1:W-:Y:S01]  /*87f0*/  STS.U8 [R53+UR10+0xa00], R62 ;  /* 0x000a003e35007988 */ /* 0x0003e2000800000a */
[----:B0-----:R-:W-:-:S04]  /*8800*/  IADD3 R52, P2, PT, R2, UR4, RZ ;  /* 0x0000000402347c10 */ /* 0x001fc8000ff5e0ff */
[----:B-1----:R-:W-:Y:S01]  /*8810*/  IADD3.X R53, PT, PT, R3, UR5, RZ, P2, !PT ;  /* 0x0000000503357c10 */ /* 0x002fe200097fe4ff */
[----:B------:R-:W2:Y:S04]  /*8820*/  LDL.LU R62, [R1+0x74] ;  /* 0x00007400013e7983 */ /* 0x000ea80000300800 */
[----:B------:R-:W-:Y:S04]  /*8830*/  STL [R1+0x230], R52 ;  /* 0x0002303401007387 */ /* 0x000fe80000100800 */
[----:B------:R0:W-:Y:S04]  /*8840*/  STL [R1+0x22c], R53 ;  /* 0x00022c3501007387 */ /* 0x0001e80000100800 */
[----:B------:R0:W2:Y:S02]  /*8850*/  @P1 LDG.E.U8 R59, desc[UR22][R52.64] ;  /* 0x00000016343b1981 */ /* 0x0000a4000c1e1100 */
[----:B0-----:R-:W-:-:S02]  /*8860*/  LOP3.LUT R53, R29, 0x40, RZ, 0x3c, !PT ;  /* 0x000000401d357812 */ /* 0x001fc400078e3cff */
[----:B------:R-:W2:Y:S04]  /*8870*/  LDL.LU R52, [R1] ;  /* 0x0000000001347983 */ /* 0x000ea80000300800 */
[----:B---3--:R0:W-:Y:S04]  /*8880*/  STS.U8 [R53+UR10+0x1a00], R93 ;  /* 0x001a005d35007988 */ /* 0x0081e8000800000a */
[----:B0-----:R-:W3:Y:S01]  /*8890*/  LDL.LU R93, [R1+0x7ac] ;  /* 0x0007ac00015d7983 */ /* 0x001ee20000300800 */
[----:B------:R-:W-:-:S03]  /*88a0*/  PRMT R58, RZ, 0x7610, R58 ;  /* 0x00007610ff3a7816 */ /* 0x000fc6000000003a */
[----:B--2---:R0:W-:Y:S02]  /*88b0*/  STS.U8 [R53+UR10+0x2a00], R52 ;  /* 0x002a003435007988 */ /* 0x0041e4000800000a */
[----:B0-----:R-:W-:Y:S02]  /*88c0*/  IADD3 R52, P2, PT, R4, UR4, RZ ;  /* 0x0000000404347c10 */ /* 0x001fe4000ff5e0ff */
[----:B---3--:R0:W-:Y:S04]  /*88d0*/  STS.U8 [R53+UR10+0x3a00], R93 ;  /* 0x003a005d35007988 */ /* 0x0081e8000800000a */
[----:B------:R-:W-:Y:S01]  /*88e0*/  STL [R1+0x238], R52 ;  /* 0x0002383401007387 */ /* 0x000fe20000100800 */
[----:B0-----:R-:W-:-:S05]  /*88f0*/  IADD3.X R53, PT, PT, R5, UR5, RZ, P2, !PT ;  /* 0x0000000505357c10 */ /* 0x001fca00097fe4ff */
[----:B------:R0:W-:Y:S04]  /*8900*/  STL [R1+0x234], R53 ;  /* 0x0002343501007387 */ /* 0x0001e80000100800 */
[----:B------:R1:W2:Y:S04]  /*8910*/  @P1 LDG.E.U8 R58, desc[UR22][R52.64] ;  /* 0x00000016343a1981 */ /* 0x0002a8000c1e1100 */
[----:B0-----:R-:W3:Y:S01]  /*8920*/  LDL.LU R53, [R1+0x68] ;  /* 0x0000680001357983 */ /* 0x001ee20000300800 */
[----:B------:R-:W-:Y:S02]  /*8930*/  LOP3.LUT R93, R29, 0x40, RZ, 0x3c, !PT ;  /* 0x000000401d5d7812 */ /* 0x000fe400078e3cff */
[----:B-1----:R-:W-:-:S02]  /*8940*/  IADD3 R52, P2, PT, R6, UR4, RZ ;  /* 0x0000000406347c10 */ /* 0x002fc4000ff5e0ff */
[----:B------:R-:W-:-:S03]  /*8950*/  PRMT R57, RZ, 0x7610, R57 ;  /* 0x00007610ff397816 */ /* 0x000fc60000000039 */
[----:B------:R-:W-:Y:S01]  /*8960*/  STL [R1+0x240], R52 ;  /* 0x0002403401007387 */ /* 0x000fe20000100800 */
[----:B------:R-:W-:Y:S02]  /*8970*/  PRMT R56, RZ, 0x7610, R56 ;  /* 0x00007610ff387816 */ /* 0x000fe40000000038 */
[----:B------:R-:W-:Y:S02]  /*8980*/  PRMT R55, RZ, 0x7610, R55 ;  /* 0x00007610ff377816 */ /* 0x000fe40000000037 */
[----:B------:R-:W-:Y:S01]  /*8990*/  PRMT R54, RZ, 0x7610, R54 ;  /* 0x00007610ff367816 */ /* 0x000fe20000000036 */
[----:B---3--:R0:W-:Y:S02]  /*89a0*/  STS.U8 [R93+UR10+0xe00], R53 ;  /* 0x000e00355d007988 */ /* 0x0081e4000800000a */
[----:B0-----:R-:W-:Y:S02]  /*89b0*/  IADD3.X R53, PT, PT, R7, UR5, RZ, P2, !PT ;  /* 0x0000000507357c10 */ /* 0x001fe400097fe4ff */
[----:B------:R-:W-:Y:S04]  /*89c0*/  STS.U8 [R93+UR10+0x1e00], R87 ;  /* 0x001e00575d007988 */ /* 0x000fe8000800000a */
[----:B------:R0:W3:Y:S04]  /*89d0*/  @P1 LDG.E.U8 R57, desc[UR22][R52.64] ;  /* 0x0000001634391981 */ /* 0x0000e8000c1e1100 */
[----:B------:R1:W-:Y:S01]  /*89e0*/  STL [R1+0x23c], R53 ;  /* 0x00023c3501007387 */ /* 0x0003e20000100800 */
[----:B0-----:R-:W-:-:S03]  /*89f0*/  IADD3 R52, P2, PT, R8, UR4, RZ ;  /* 0x0000000408347c10 */ /* 0x001fc6000ff5e0ff */
[----:B------:R0:W-:Y:S01]  /*8a00*/  STS.U8 [R93+UR10+0x2e00], R83 ;  /* 0x002e00535d007988 */ /* 0x0001e2000800000a */
[----:B------:R-:W-:Y:S01]  /*8a10*/  UIMAD UR4, UR6, 0x1f, URZ ;  /* 0x0000001f060478a4 */ /* 0x000fe2000f8e02ff */
[----:B-1----:R-:W-:Y:S02]  /*8a20*/  IADD3.X R53, PT, PT, R9, UR5, RZ, P2, !PT ;  /* 0x0000000509357c10 */ /* 0x002fe400097fe4ff */
[----:B------:R-:W-:Y:S01]  /*8a30*/  STS.U8 [R93+UR10+0x3e00], R90 ;  /* 0x003e005a5d007988 */ /* 0x000fe2000800000a */
[----:B------:R-:W-:-:S03]  /*8a40*/  USHF.R.S32.HI UR5, URZ, 0x1f, UR4 ;  /* 0x0000001fff057899 */ /* 0x000fc60008011404 */
[----:B------:R1:W-:Y:S01]  /*8a50*/  STL [R1+0x248], R52 ;  /* 0x0002483401007387 */ /* 0x0003e20000100800 */
[----:B0-----:R-:W-:-:S03]  /*8a60*/  LOP3.LUT R83, R29, 0x50, RZ, 0x3c, !PT ;  /* 0x000000501d537812 */ /* 0x001fc600078e3cff */
[----:B------:R1:W3:Y:S04]  /*8a70*/  @P1 LDG.E.U8 R56, desc[UR22][R52.64] ;  /* 0x0000001634381981 */ /* 0x0002e8000c1e1100 */
[----:B------:R-:W-:Y:S04]  /*8a80*/  STS.U8 [R83+UR10+0x280], R63 ;  /* 0x0002803f53007988 */ /* 0x000fe8000800000a */
[----:B------:R-:W-:Y:S01]  /*8a90*/  STS.U8 [R83+UR10+0x1280], R89 ;  /* 0x0012805953007988 */ /* 0x000fe2000800000a */
[----:B-1----:R-:W-:-:S03]  /*8aa0*/  IADD3 R52, P1, PT, R2, UR4, RZ ;  /* 0x0000000402347c10 */ /* 0x002fc6000ff3e0ff */
[----:B------:R-:W-:Y:S04]  /*8ab0*/  STS.U8 [R83+UR10+0x2280], R84 ;  /* 0x0022805453007988 */ /* 0x000fe8000800000a */
[----:B------:R0:W-:Y:S04]  /*8ac0*/  STL [R1+0x244], R53 ;  /* 0x0002443501007387 */ /* 0x0001e80000100800 */
[----:B------:R-:W-:Y:S04]  /*8ad0*/  STS.U8 [R83+UR10+0x3280], R91 ;  /* 0x0032805b53007988 */ /* 0x000fe8000800000a */
[----:B------:R1:W-:Y:S01]  /*8ae0*/  STS.U8 [R83+UR10+0x680], R62 ;  /* 0x0006803e53007988 */ /* 0x0003e2000800000a */
[----:B0-----:R-:W-:-:S03]  /*8af0*/  IADD3.X R53, PT, PT, R3, UR5, RZ, P1, !PT ;  /* 0x0000000503357c10 */ /* 0x001fc60008ffe4ff */
[----:B------:R0:W-:Y:S01]  /*8b00*/  STL [R1+0x270], R52 ;  /* 0x0002703401007387 */ /* 0x0001e20000100800 */
[----:B-1----:R-:W-:-:S03]  /*8b10*/  IADD3 R62, P1, PT, R4, UR4, RZ ;  /* 0x00000004043e7c10 */ /* 0x002fc6000ff3e0ff */
[----:B------:R-:W-:Y:S01]  /*8b20*/  STS.U8 [R83+UR10+0x1680], R85 ;  /* 0x0016805553007988 */ /* 0x000fe2000800000a */
[----:B------:R-:W-:-:S03]  /*8b30*/  IADD3.X R63, PT, PT, R5, UR5, RZ, P1, !PT ;  /* 0x00000005053f7c10 */ /* 0x000fc60008ffe4ff */
[----:B------:R1:W-:Y:S04]  /*8b40*/  STL [R1+0x26c], R53 ;  /* 0x00026c3501007387 */ /* 0x0003e80000100800 */
[----:B------:R0:W3:Y:S04]  /*8b50*/  @!P0 LDG.E.U8 R55, desc[UR22][R52.64] ;  /* 0x0000001634378981 */ /* 0x0000e8000c1e1100 */
[----:B------:R-:W-:Y:S04]  /*8b60*/  STS.U8 [R83+UR10+0x2680], R88 ;  /* 0x0026805853007988 */ /* 0x000fe8000800000a */
[----:B------:R2:W-:Y:S01]  /*8b70*/  STL [R1+0x278], R62 ;  /* 0x0002783e01007387 */ /* 0x0005e20000100800 */
[----:B0-----:R-:W-:-:S03]  /*8b80*/  @!P0 IMAD.MOV.U32 R52, RZ, RZ, R62 ;  /* 0x000000ffff348224 */ /* 0x001fc600078e003e */
[----:B------:R-:W-:Y:S01]  /*8b90*/  STS.U8 [R83+UR10+0x3680], R81 ;  /* 0x0036805153007988 */ /* 0x000fe2000800000a */
[----:B-1----:R-:W-:-:S03]  /*8ba0*/  @!P0 IMAD.MOV.U32 R53, RZ, RZ, R63 ;  /* 0x000000ffff358224 */ /* 0x002fc600078e003f */
[----:B------:R-:W-:Y:S01]  /*8bb0*/  STS.U8 [R83+UR10+0xa80], R75 ;  /* 0x000a804b53007988 */ /* 0x000fe2000800000a */
[----:B--2---:R-:W-:-:S03]  /*8bc0*/  IADD3 R62, P1, PT, R6, UR4, RZ ;  /* 0x00000004063e7c10 */ /* 0x004fc6000ff3e0ff */
[----:B------:R-:W-:Y:S04]  /*8bd0*/  STS.U8 [R83+UR10+0x1a80], R74 ;  /* 0x001a804a53007988 */ /* 0x000fe8000800000a */
[----:B------:R0:W-:Y:S04]  /*8be0*/  STL [R1+0x274], R63 ;  /* 0x0002743f01007387 */ /* 0x0001e80000100800 */
[----:B------:R-:W-:Y:S04]  /*8bf0*/  STS.U8 [R83+UR10+0x2a80], R73 ;  /* 0x002a804953007988 */ /* 0x000fe8000800000a */
[----:B------:R1:W-:Y:S01]  /*8c00*/  STS.U8 [R83+UR10+0x3a80], R72 ;  /* 0x003a804853007988 */ /* 0x0003e2000800000a */
[----:B0-----:R-:W-:-:S03]  /*8c10*/  IADD3.X R63, PT, PT, R7, UR5, RZ, P1, !PT ;  /* 0x00000005073f7c10 */ /* 0x001fc60008ffe4ff */
[----:B------:R0:W2:Y:S01]  /*8c20*/  @!P0 LDG.E.U8 R54, desc[UR22][R52.64] ;  /* 0x0000001634368981 */ /* 0x0000a2000c1e1100 */
[----:B-1----:R-:W-:-:S03]  /*8c30*/  IADD3 R72, P1, PT, R8, UR4, RZ ;  /* 0x0000000408487c10 */ /* 0x002fc6000ff3e0ff */
[----:B------:R1:W-:Y:S01]  /*8c40*/  STL [R1+0x280], R62 ;  /* 0x0002803e01007387 */ /* 0x0003e20000100800 */
[----:B------:R-:W1:Y:S01]  /*8c50*/  LDCU UR4, c[0x0][0x3b0] ;  /* 0x00007600ff0477ac */ /* 0x000e620008000800 */
[----:B0-----:R-:W-:Y:S02]  /*8c60*/  PRMT R53, RZ, 0x7610, R53 ;  /* 0x00007610ff357816 */ /* 0x001fe40000000035 */
[----:B------:R-:W-:Y:S01]  /*8c70*/  IADD3.X R73, PT, PT, R9, UR5, RZ, P1, !PT ;  /* 0x0000000509497c10 */ /* 0x000fe20008ffe4ff */
[----:B------:R0:W-:Y:S01]  /*8c80*/  STL [R1+0x27c], R63 ;  /* 0x00027c3f01007387 */ /* 0x0001e20000100800 */
[----:B------:R-:W-:Y:S01]  /*8c90*/  PRMT R52, RZ, 0x7610, R52 ;  /* 0x00007610ff347816 */ /* 0x000fe20000000034 */
[----:B------:R-:W2:Y:S02]  /*8ca0*/  LDCU UR5, c[0x0][0x3b0] ;  /* 0x00007600ff0577ac */ /* 0x000ea40008000800 */
[----:B------:R1:W2:Y:S02]  /*8cb0*/  @!P0 LDG.E.U8 R53, desc[UR22][R62.64] ;  /* 0x000000163e358981 */ /* 0x0002a4000c1e1100 */
[----:B-1----:R-:W-:-:S02]  /*8cc0*/  @!P0 IMAD.MOV.U32 R62, RZ, RZ, R72 ;  /* 0x000000ffff3e8224 */ /* 0x002fc400078e0048 */
[----:B0-----:R-:W-:-:S05]  /*8cd0*/  @!P0 IMAD.MOV.U32 R63, RZ, RZ, R73 ;  /* 0x000000ffff3f8224 */ /* 0x001fca00078e0049 */
[----:B------:R0:W2:Y:S01]  /*8ce0*/  @!P0 LDG.E.U8 R52, desc[UR22][R62.64] ;  /* 0x000000163e348981 */ /* 0x0000a2000c1e1100 */
[----:B------:R-:W1:Y:S03]  /*8cf0*/  S2R R93, SR_TID.X ;  /* 0x00000000005d7919 */ /* 0x000e660000002100 */
[----:B------:R-:W-:Y:S01]  /*8d00*/  STS.U8 [R83+UR10+0xe80], R71 ;  /* 0x000e804753007988 */ /* 0x000fe2000800000a */
[----:B0-----:R-:W-:-:S03]  /*8d10*/  LOP3.LUT R62, R29, 0x60, RZ, 0x3c, !PT ;  /* 0x000000601d3e7812 */ /* 0x001fc600078e3cff */
[----:B------:R-:W-:Y:S04]  /*8d20*/  STS.U8 [R83+UR10+0x1e80], R70 ;  /* 0x001e804653007988 */ /* 0x000fe8000800000a */
        /* <DEDUP_REMOVED lines=13> */
[----:B------:R-:W-:Y:S01]  /*8e00*/  STS.U8 [R62+UR10+0x3b00], R34 ;  /* 0x003b00223e007988 */ /* 0x000fe2000800000a */
[----:B------:R-:W-:-:S03]  /*8e10*/  LOP3.LUT R29, R29, 0x70, RZ, 0x3c, !PT ;  /* 0x000000701d1d7812 */ /* 0x000fc600078e3cff */
[----:B------:R-:W-:Y:S04]  /*8e20*/  STS.U8 [R62+UR10+0xf00], R33 ;  /* 0x000f00213e007988 */ /* 0x000fe8000800000a */
[----:B------:R-:W-:Y:S04]  /*8e30*/  STS.U8 [R62+UR10+0x1f00], R32 ;  /* 0x001f00203e007988 */ /* 0x000fe8000800000a */
[----:B------:R-:W-:Y:S04]  /*8e40*/  STS.U8 [R62+UR10+0x2f00], R31 ;  /* 0x002f001f3e007988 */ /* 0x000fe8000800000a */
[----:B------:R1:W-:Y:S04]  /*8e50*/  STS.U8 [R62+UR10+0x3f00], R30 ;  /* 0x003f001e3e007988 */ /* 0x0003e8000800000a */
[----:B------:R-:W-:Y:S01]  /*8e60*/  STS.U8 [R29+UR10+0x380], R47 ;  /* 0x0003802f1d007988 */ /* 0x000fe2000800000a */
[----:B-1----:R-:W-:-:S03]  /*8e70*/  LOP3.LUT R30, R93, 0x1f, RZ, 0xc0, !PT ;  /* 0x0000001f5d1e7812 */ /* 0x002fc600078ec0ff */
[----:B------:R-:W-:Y:S02]  /*8e80*/  STS.U8 [R29+UR10+0x1380], R46 ;  /* 0x0013802e1d007988 */ /* 0x000fe4000800000a */
[----:B------:R-:W-:Y:S02]  /*8e90*/  IMAD R30, R30, UR7, RZ ;  /* 0x000000071e1e7c24 */ /* 0x000fe4000f8e02ff */
[----:B------:R-:W-:Y:S01]  /*8ea0*/  STS.U8 [R29+UR10+0x2380], R45 ;  /* 0x0023802d1d007988 */ /* 0x000fe2000800000a */
[----:B------:R-:W-:-:S03]  /*8eb0*/  IMAD R32, R92, UR4, RZ ;  /* 0x000000045c207c24 */ /* 0x000fc6000f8e02ff */
[----:B------:R-:W-:Y:S01]  /*8ec0*/  STS.U8 [R29+UR10+0x3380], R44 ;  /* 0x0033802c1d007988 */ /* 0x000fe2000800000a */
[----:B------:R-:W-:Y:S01]  /*8ed0*/  IADD3 R31, P0, PT, R30, UR18, RZ ;  /* 0x000000121e1f7c10 */ /* 0x000fe2000ff1e0ff */
[----:B------:R-:W-:Y:S01]  /*8ee0*/  IMAD R42, R28, UR4, RZ ;  /* 0x000000041c2a7c24 */ /* 0x000fe2000f8e02ff */
[----:B------:R-:W0:Y:S01]  /*8ef0*/  LDCU UR18, c[0x0][0x3b0] ;  /* 0x00007600ff1277ac */ /* 0x000e220008000800 */
[----:B------:R1:W-:Y:S04]  /*8f00*/  STS.U8 [R29+UR10+0x780], R39 ;  /* 0x000780271d007988 */ /* 0x0003e8000800000a */
[----:B----4-:R4:W-:Y:S04]  /*8f10*/  STS.U8 [R29+UR10+0x1780], R38 ;  /* 0x001780261d007988 */ /* 0x0109e8000800000a */
[----:B------:R-:W-:Y:S01]  /*8f20*/  STS.U8 [R29+UR10+0x2780], R51 ;  /* 0x002780331d007988 */ /* 0x000fe2000800000a */
[----:B------:R-:W-:Y:S01]  /*8f30*/  LEA.HI.X.SX32 R30, R30, UR19, 0x1, P0 ;  /* 0x000000131e1e7c11 */ /* 0x000fe200080f0eff */
[----:B------:R-:W-:-:S02]  /*8f40*/  IMAD R33, R86, UR4, RZ ;  /* 0x0000000456217c24 */ /* 0x000fc4000f8e02ff */
[----:B------:R-:W-:Y:S01]  /*8f50*/  STS.U8 [R29+UR10+0x3780], R60 ;  /* 0x0037803c1d007988 */ /* 0x000fe2000800000a */
[C---:B------:R-:W-:Y:S01]  /*8f60*/  IADD3 R28, P0, PT, R32.reuse, R31, RZ ;  /* 0x0000001f201c7210 */ /* 0x040fe20007f1e0ff */
[----:B-1----:R-:W-:Y:S01]  /*8f70*/  IMAD R39, R61, UR4, RZ ;  /* 0x000000043d277c24 */ /* 0x002fe2000f8e02ff */
[----:B------:R-:W1:Y:S01]  /*8f80*/  LDCU UR19, c[0x0][0x3b0] ;  /* 0x00007600ff1377ac */ /* 0x000e620008000800 */
[----:B------:R0:W-:Y:S04]  /*8f90*/  STS.U8 [R29+UR10+0xb80], R59 ;  /* 0x000b803b1d007988 */ /* 0x0001e8000800000a */
[----:B------:R-:W-:Y:S01]  /*8fa0*/  STS.U8 [R29+UR10+0x1b80], R58 ;  /* 0x001b803a1d007988 */ /* 0x000fe2000800000a */
[----:B------:R-:W-:Y:S01]  /*8fb0*/  LEA.HI.X.SX32 R32, R32, R30, 0x1, P0 ;  /* 0x0000001e20207211 */ /* 0x000fe200000f0eff */
[----:B------:R-:W-:-:S02]  /*8fc0*/  IMAD R61, R11, UR30, RZ ;  /* 0x0000001e0b3d7c24 */ /* 0x000fc4000f8e02ff */
[----:B------:R-:W-:Y:S02]  /*8fd0*/  IMAD R41, R78, UR4, RZ ;  /* 0x000000044e297c24 */ /* 0x000fe4000f8e02ff */
[----:B------:R-:W-:Y:S02]  /*8fe0*/  IMAD R43, R27, UR4, RZ ;  /* 0x000000041b2b7c24 */ /* 0x000fe4000f8e02ff */
[----:B------:R-:W-:Y:S02]  /*8ff0*/  IMAD R46, R24, UR12, RZ ;  /* 0x0000000c182e7c24 */ /* 0x000fe4000f8e02ff */
[----:B----4-:R-:W-:Y:S01]  /*9000*/  IMAD R38, R67, UR4, RZ ;  /* 0x0000000443267c24 */ /* 0x010fe2000f8e02ff */
[----:B---3--:R-:W-:Y:S04]  /*9010*/  STS.U8 [R29+UR10+0x2b80], R57 ;  /* 0x002b80391d007988 */ /* 0x008fe8000800000a */
[----:B------:R3:W-:Y:S01]  /*9020*/  STS.U8 [R29+UR10+0x3b80], R56 ;  /* 0x003b80381d007988 */ /* 0x0007e2000800000a */
[----:B------:R-:W-:-:S02]  /*9030*/  IMAD R49, R22, UR16, RZ ;  /* 0x0000001016317c24 */ /* 0x000fc4000f8e02ff */
[----:B------:R-:W-:Y:S01]  /*9040*/  IMAD R48, R23, UR15, RZ ;  /* 0x0000000f17307c24 */ /* 0x000fe2000f8e02ff */
[-C--:B------:R-:W-:Y:S01]  /*9050*/  IADD3 R23, P1, PT, R38, R31.reuse, RZ ;  /* 0x0000001f26177210 */ /* 0x080fe20007f3e0ff */
[----:B0-----:R-:W-:Y:S02]  /*9060*/  IMAD R59, R13, UR18, RZ ;  /* 0x000000120d3b7c24 */ /* 0x001fe4000f8e02ff */
[----:B---3--:R-:W-:Y:S02]  /*9070*/  IMAD R56, R16, UR27, RZ ;  /* 0x0000001b10387c24 */ /* 0x008fe4000f8e02ff */
[----:B------:R-:W-:Y:S01]  /*9080*/  IMAD R34, R80, UR4, RZ ;  /* 0x0000000450227c24 */ /* 0x000fe2000f8e02ff */
[----:B------:R-:W-:Y:S01]  /*9090*/  STS.U8 [R29+UR10+0xf80], R55 ;  /* 0x000f80371d007988 */ /* 0x000fe2000800000a */
[----:B------:R-:W-:Y:S01]  /*90a0*/  IMAD R37, R76, UR4, RZ ;  /* 0x000000044c257c24 */ /* 0x000fe2000f8e02ff */
[----:B------:R-:W-:Y:S01]  /*90b0*/  LEA.HI.X.SX32 R22, R38, R30, 0x1, P1 ;  /* 0x0000001e26167211 */ /* 0x000fe200008f0eff */
[----:B------:R-:W-:Y:S01]  /*90c0*/  IMAD R51, R20, UR20, RZ ;  /* 0x0000001414337c24 */ /* 0x000fe2000f8e02ff */
[-C--:B------:R-:W-:Y:S01]  /*90d0*/  IADD3 R20, P1, PT, R42, R31.reuse, RZ ;  /* 0x0000001f2a147210 */ /* 0x080fe20007f3e0ff */
[----:B--2---:R-:W-:Y:S04]  /*90e0*/  STS.U8 [R29+UR10+0x1f80], R54 ;  /* 0x001f80361d007988 */ /* 0x004fe8000800000a */
[----:B------:R-:W-:Y:S04]  /*90f0*/  STS.U8 [R29+UR10+0x2f80], R53 ;  /* 0x002f80351d007988 */ /* 0x000fe8000800000a */
[----:B------:R0:W-:Y:S02]  /*9100*/  STS.U8 [R29+UR10+0x3f80], R52 ;  /* 0x003f80341d007988 */ /* 0x0001e4000800000a */
[----:B0-----:R-:W-:-:S04]  /*9110*/  IADD3 R29, P0, PT, R33, R31, RZ ;  /* 0x0000001f211d7210 */ /* 0x001fc80007f1e0ff */
[----:B------:R-:W-:Y:S02]  /*9120*/  LEA.HI.X.SX32 R11, R33, R30, 0x1, P0 ;  /* 0x0000001e210b7211 */ /* 0x000fe400000f0eff */
[----:B------:R-:W-:-:S04]  /*9130*/  IADD3 R91, P0, PT, R39, R31, RZ ;  /* 0x0000001f275b7210 */ /* 0x000fc80007f1e0ff */
[----:B------:R-:W-:Y:S02]  /*9140*/  LEA.HI.X.SX32 R92, R39, R30, 0x1, P0 ;  /* 0x0000001e275c7211 */ /* 0x000fe400000f0eff */
[----:B------:R-:W-:-:S04]  /*9150*/  IADD3 R89, P0, PT, R41, R31, RZ ;  /* 0x0000001f29597210 */ /* 0x000fc80007f1e0ff */
[----:B------:R-:W-:Y:S02]  /*9160*/  LEA.HI.X.SX32 R90, R41, R30, 0x1, P0 ;  /* 0x0000001e295a7211 */ /* 0x000fe400000f0eff */
[----:B------:R-:W-:-:S04]  /*9170*/  IADD3 R87, P0, PT, R43, R31, RZ ;  /* 0x0000001f2b577210 */ /* 0x000fc80007f1e0ff */
[-C--:B------:R-:W-:Y:S02]  /*9180*/  LEA.HI.X.SX32 R88, R43, R30.reuse, 0x1, P0 ;  /* 0x0000001e2b587211 */ /* 0x080fe400000f0eff */
[CC--:B------:R-:W-:Y:S01]  /*9190*/  IADD3 R16, P0, PT, R46.reuse, R31.reuse, RZ ;  /* 0x0000001f2e107210 */ /* 0x0c0fe20007f1e0ff */
[----:B------:R-:W0:Y:S03]  /*91a0*/  S2R R33, SR_TID.X ;  /* 0x0000000000217919 */ /* 0x000e260000002100 */
[----:B------:R-:W-:Y:S02]  /*91b0*/  LEA.HI.X.SX32 R13, R46, R30, 0x1, P0 ;  /* 0x0000001e2e0d7211 */ /* 0x000fe400000f0eff */
[----:B------:R-:W-:Y:S01]  /*91c0*/  IADD3 R80, P0, PT, R49, R31, RZ ;  /* 0x0000001f31507210 */ /* 0x000fe20007f1e0ff */
[----:B------:R-:W-:-:S03]  /*91d0*/  IMAD R44, R26, UR4, RZ ;  /* 0x000000041a2c7c24 */ /* 0x000fc6000f8e02ff */
[-C--:B------:R-:W-:Y:S02]  /*91e0*/  LEA.HI.X.SX32 R81, R49, R30.reuse, 0x1, P0 ;  /* 0x0000001e31517211 */ /* 0x080fe400000f0eff */
[----:B------:R-:W2:Y:S01]  /*91f0*/  LDC R49, c[0x0][0x3a0] ;  /* 0x0000e800ff317b82 */ /* 0x000ea20000000800 */
[----:B------:R-:W-:Y:S01]  /*9200*/  IMAD R53, R18, UR24, RZ ;  /* 0x0000001812357c24 */ /* 0x000fe2000f8e02ff */
[-C--:B------:R-:W-:Y:S01]  /*9210*/  IADD3 R93, P2, PT, R37, R31.reuse, RZ ;  /* 0x0000001f255d7210 */ /* 0x080fe20007f5e0ff */
[----:B------:R-:W-:Y:S01]  /*9220*/  IMAD R45, R25, UR5, RZ ;  /* 0x00000005192d7c24 */ /* 0x000fe2000f8e02ff */
[-C--:B------:R-:W-:Y:S01]  /*9230*/  LEA.HI.X.SX32 R18, R42, R30.reuse, 0x1, P1 ;  /* 0x0000001e2a127211 */ /* 0x080fe200008f0eff */
[----:B------:R-:W-:Y:S01]  /*9240*/  IMAD R54, R17, UR25, RZ ;  /* 0x0000001911367c24 */ /* 0x000fe2000f8e02ff */
[-C--:B------:R-:W-:Y:S01]  /*9250*/  IADD3 R17, P1, PT, R44, R31.reuse, RZ ;  /* 0x0000001f2c117210 */ /* 0x080fe20007f3e0ff */
[----:B------:R-:W-:Y:S01]  /*9260*/  IMAD R47, R64, UR14, RZ ;  /* 0x0000000e402f7c24 */ /* 0x000fe2000f8e02ff */
[-C--:B------:R-:W-:Y:S01]  /*9270*/  LEA.HI.X.SX32 R37, R37, R30.reuse, 0x1, P2 ;  /* 0x0000001e25257211 */ /* 0x080fe200010f0eff */
[----:B------:R-:W-:Y:S01]  /*9280*/  IMAD R58, R14, UR29, RZ ;  /* 0x0000001d0e3a7c24 */ /* 0x000fe2000f8e02ff */
[----:B------:R-:W-:Y:S01]  /*9290*/  IADD3 R85, P2, PT, R45, R31, RZ ;  /* 0x0000001f2d557210 */ /* 0x000fe20007f5e0ff */
[----:B------:R-:W-:Y:S01]  /*92a0*/  IMAD R52, R19, UR21, RZ ;  /* 0x0000001513347c24 */ /* 0x000fe2000f8e02ff */
[----:B------:R-:W-:-:S02]  /*92b0*/  LEA.HI.X.SX32 R14, R44, R30, 0x1, P1 ;  /* 0x0000001e2c0e7211 */ /* 0x000fc400008f0eff */
[-C--:B------:R-:W-:Y:S01]  /*92c0*/  IADD3 R83, P1, PT, R47, R31.reuse, RZ ;  /* 0x0000001f2f537210 */ /* 0x080fe20007f3e0ff */
[----:B------:R-:W-:Y:S01]  /*92d0*/  IMAD R57, R15, UR28, RZ ;  /* 0x0000001c0f397c24 */ /* 0x000fe2000f8e02ff */
[-C--:B------:R-:W-:Y:S01]  /*92e0*/  LEA.HI.X.SX32 R86, R45, R30.reuse, 0x1, P2 ;  /* 0x0000001e2d567211 */ /* 0x080fe200010f0eff */
[----:B------:R-:W-:Y:S01]  /*92f0*/  IMAD R55, R66, UR26, RZ ;  /* 0x0000001a42377c24 */ /* 0x000fe2000f8e02ff */
[-C--:B------:R-:W-:Y:S02]  /*9300*/  IADD3 R15, P2, PT, R48, R31.reuse, RZ ;  /* 0x0000001f300f7210 */ /* 0x080fe40007f5e0ff */
[-C--:B------:R-:W-:Y:S02]  /*9310*/  LEA.HI.X.SX32 R84, R47, R30.reuse, 0x1, P1 ;  /* 0x0000001e2f547211 */ /* 0x080fe400008f0eff */
[----:B------:R-:W-:Y:S01]  /*9320*/  IADD3 R47, P0, PT, R52, R31, RZ ;  /* 0x0000001f342f7210 */ /* 0x000fe20007f1e0ff */
[----:B-1----:R-:W-:Y:S01]  /*9330*/  IMAD R60, R12, UR19, RZ ;  /* 0x000000130c3c7c24 */ /* 0x002fe2000f8e02ff */
[----:B------:R-:W-:Y:S01]  /*9340*/  STL [R1+0x288], R72 ;  /* 0x0002884801007387 */ /* 0x000fe20000100800 */
[----:B------:R-:W-:-:S02]  /*9350*/  LEA.HI.X.SX32 R12, R48, R30, 0x1, P2 ;  /* 0x0000001e300c7211 */ /* 0x000fc400010f0eff */
[----:B------:R-:W-:Y:S01]  /*9360*/  LEA.HI.X.SX32 R48, R52, R30, 0x1, P0 ;  /* 0x0000001e34307211 */ /* 0x000fe200000f0eff */
[----:B------:R1:W-:Y:S01]  /*9370*/  STL [R1+0x284], R73 ;  /* 0x0002844901007387 */ /* 0x0003e20000100800 */
[----:B------:R-:W-:Y:S01]  /*9380*/  IMAD R50, R21, UR17, RZ ;  /* 0x0000001115327c24 */ /* 0x000fe2000f8e02ff */
[-C--:B------:R-:W-:Y:S01]  /*9390*/  IADD3 R27, P6, PT, R34, R31.reuse, RZ ;  /* 0x0000001f221b7210 */ /* 0x080fe20007fde0ff */
[----:B--2---:R-:W-:Y:S01]  /*93a0*/  VIADD R64, R49, 0x1f ;  /* 0x0000001f31407836 */ /* 0x004fe20000000000 */
[----:B-1----:R-:W-:Y:S01]  /*93b0*/  IADD3 R73, P0, PT, R55, R31, RZ ;  /* 0x0000001f37497210 */ /* 0x002fe20007f1e0ff */
[----:B------:R-:W-:-:S03]  /*93c0*/  IMAD R36, R77, UR4, RZ ;  /* 0x000000044d247c24 */ /* 0x000fc6000f8e02ff */
[-C--:B------:R-:W-:Y:S01]  /*93d0*/  LEA.HI.X.SX32 R74, R55, R30.reuse, 0x1, P0 ;  /* 0x0000001e374a7211 */ /* 0x080fe200000f0eff */
[----:B------:R-:W-:Y:S01]  /*93e0*/  IMAD R62, R10, UR31, RZ ;  /* 0x0000001f0a3e7c24 */ /* 0x000fe2000f8e02ff */
[-C--:B------:R-:W-:Y:S02]  /*93f0*/  IADD3 R41, P0, PT, R58, R31.reuse, RZ ;  /* 0x0000001f3a297210 */ /* 0x080fe40007f1e0ff */
[-C--:B------:R-:W-:Y:S02]  /*9400*/  IADD3 R10, P1, PT, R50, R31.reuse, RZ ;  /* 0x0000001f320a7210 */ /* 0x080fe40007f3e0ff */
[----:B------:R-:W-:Y:S01]  /*9410*/  IADD3 R77, P2, PT, R51, R31, RZ ;  /* 0x0000001f334d7210 */ /* 0x000fe20007f5e0ff */
[----:B------:R-:W-:Y:S01]  /*9420*/  IMAD R35, R79, UR4, RZ ;  /* 0x000000044f237c24 */ /* 0x000fe2000f8e02ff */
[-C--:B------:R-:W-:Y:S02]  /*9430*/  LEA.HI.X.SX32 R26, R34, R30.reuse, 0x1, P6 ;  /* 0x0000001e221a7211 */ /* 0x080fe400030f0eff */
[----:B------:R-:W-:-:S02]  /*9440*/  LEA.HI.X.SX32 R42, R58, R30, 0x1, P0 ;  /* 0x0000001e3a2a7211 */ /* 0x000fc400000f0eff */
[----:B0-----:R-:W-:Y:S02]  /*9450*/  LOP3.LUT R34, R33, 0x1f, RZ, 0xc0, !PT ;  /* 0x0000001f21227812 */ /* 0x001fe400078ec0ff */
[----:B------:R-:W-:Y:S01]  /*9460*/  ISETP.GT.AND P0, PT, R64, 0x1f, PT ;  /* 0x0000001f4000780c */ /* 0x000fe20003f04270 */
[----:B------:R-:W-:Y:S01]  /*9470*/  IMAD R40, R82, UR4, RZ ;  /* 0x0000000452287c24 */ /* 0x000fe2000f8e02ff */
[-C--:B------:R-:W-:Y:S01]  /*9480*/  LEA.HI.X.SX32 R50, R50, R30.reuse, 0x1, P1 ;  /* 0x0000001e32327211 */ /* 0x080fe200008f0eff */
[----:B------:R-:W-:Y:S01]  /*9490*/  IMAD R63, R0, UR32, RZ ;  /* 0x00000020003f7c24 */ /* 0x000fe2000f8e02ff */
[----:B------:R-:W-:Y:S01]  /*94a0*/  LEA.HI.X.SX32 R79, R51, R30, 0x1, P2 ;  /* 0x0000001e334f7211 */ /* 0x000fe200010f0eff */
[----:B------:R-:W5:Y:S01]  /*94b0*/  LDL.LU R82, [R1+0x7a8] ;  /* 0x0007a80001527983 */ /* 0x000f620000300800 */
[-C--:B------:R-:W-:Y:S02]  /*94c0*/  IADD3 R75, P1, PT, R53, R31.reuse, RZ ;  /* 0x0000001f354b7210 */ /* 0x080fe40007f3e0ff */
[----:B------:R-:W-:Y:S01]  /*94d0*/  IADD3 R45, P2, PT, R54, R31, RZ ;  /* 0x0000001f362d7210 */ /* 0x000fe20007f5e0ff */
[----:B------:R-:W5:Y:S01]  /*94e0*/  LDL.LU R78, [R1+0x7a4] ;  /* 0x0007a400014e7983 */ /* 0x000f620000300800 */
[----:B------:R-:W-:-:S02]  /*94f0*/  ISETP.LT.AND P0, PT, R34, R49, P0 ;  /* 0x000000312200720c */ /* 0x000fc40000701270 */
[-C--:B------:R-:W-:Y:S02]  /*9500*/  LEA.HI.X.SX32 R76, R53, R30.reuse, 0x1, P1 ;  /* 0x0000001e354c7211 */ /* 0x080fe400008f0eff */
[----:B------:R-:W-:Y:S02]  /*9510*/  LEA.HI.X.SX32 R46, R54, R30, 0x1, P2 ;  /* 0x0000001e362e7211 */ /* 0x000fe400010f0eff */
[-C--:B------:R-:W-:Y:S02]  /*9520*/  IADD3 R0, P5, PT, R35, R31.reuse, RZ ;  /* 0x0000001f23007210 */ /* 0x080fe40007fbe0ff */
[-C--:B------:R-:W-:Y:S02]  /*9530*/  IADD3 R25, P3, PT, R36, R31.reuse, RZ ;  /* 0x0000001f24197210 */ /* 0x080fe40007f7e0ff */
[-C--:B------:R-:W-:Y:S02]  /*9540*/  IADD3 R21, P6, PT, R40, R31.reuse, RZ ;  /* 0x0000001f28157210 */ /* 0x080fe40007fde0ff */
[----:B------:R-:W-:-:S02]  /*9550*/  IADD3 R43, P1, PT, R56, R31, RZ ;  /* 0x0000001f382b7210 */ /* 0x000fc40007f3e0ff */
[----:B------:R-:W-:Y:S02]  /*9560*/  IADD3 R71, P2, PT, R57, R31, RZ ;  /* 0x0000001f39477210 */ /* 0x000fe40007f5e0ff */
[-C--:B------:R-:W-:Y:S02]  /*9570*/  LEA.HI.X.SX32 R35, R35, R30.reuse, 0x1, P5 ;  /* 0x0000001e23237211 */ /* 0x080fe400028f0eff */
[-C--:B------:R-:W-:Y:S02]  /*9580*/  LEA.HI.X.SX32 R24, R36, R30.reuse, 0x1, P3 ;  /* 0x0000001e24187211 */ /* 0x080fe400018f0eff */
[-C--:B------:R-:W-:Y:S02]  /*9590*/  LEA.HI.X.SX32 R19, R40, R30.reuse, 0x1, P6 ;  /* 0x0000001e28137211 */ /* 0x080fe400030f0eff */
[-C--:B------:R-:W-:Y:S02]  /*95a0*/  LEA.HI.X.SX32 R44, R56, R30.reuse, 0x1, P1 ;  /* 0x0000001e382c7211 */ /* 0x080fe400008f0eff */
[----:B------:R-:W-:-:S02]  /*95b0*/  LEA.HI.X.SX32 R72, R57, R30, 0x1, P2 ;  /* 0x0000001e39487211 */ /* 0x000fc400010f0eff */
[-C--:B------:R-:W-:Y:S02]  /*95c0*/  IADD3 R69, P1, PT, R59, R31.reuse, RZ ;  /* 0x0000001f3b457210 */ /* 0x080fe40007f3e0ff */
[-C--:B------:R-:W-:Y:S02]  /*95d0*/  IADD3 R39, P2, PT, R60, R31.reuse, RZ ;  /* 0x0000001f3c277210 */ /* 0x080fe40007f5e0ff */
[-C--:B------:R-:W-:Y:S02]  /*95e0*/  IADD3 R67, P3, PT, R61, R31.reuse, RZ ;  /* 0x0000001f3d437210 */ /* 0x080fe40007f7e0ff */
[-C--:B------:R-:W-:Y:S02]  /*95f0*/  IADD3 R36, P5, PT, R62, R31.reuse, RZ ;  /* 0x0000001f3e247210 */ /* 0x080fe40007fbe0ff */
[----:B------:R-:W-:Y:S01]  /*9600*/  IADD3 R65, P6, PT, R63, R31, RZ ;  /* 0x0000001f3f417210 */ /* 0x000fe20007fde0ff */
[----:B------:R-:W-:Y:S01]  /*9610*/  STL [R1+0x290], R28 ;  /* 0x0002901c01007387 */ /* 0x000fe20000100800 */
[----:B------:R-:W-:-:S02]  /*9620*/  LEA.HI.X.SX32 R70, R59, R30, 0x1, P1 ;  /* 0x0000001e3b467211 */ /* 0x000fc400008f0eff */
[-C--:B------:R-:W-:Y:S01]  /*9630*/  LEA.HI.X.SX32 R40, R60, R30.reuse, 0x1, P2 ;  /* 0x0000001e3c287211 */ /* 0x080fe200010f0eff */
[----:B------:R0:W-:Y:S01]  /*9640*/  STL [R1+0x28c], R32 ;  /* 0x00028c2001007387 */ /* 0x0001e20000100800 */
[-C--:B------:R-:W-:Y:S02]  /*9650*/  LEA.HI.X.SX32 R68, R61, R30.reuse, 0x1, P3 ;  /* 0x0000001e3d447211 */ /* 0x080fe400018f0eff */
[-C--:B------:R-:W-:Y:S02]  /*9660*/  LEA.HI.X.SX32 R38, R62, R30.reuse, 0x1, P5 ;  /* 0x0000001e3e267211 */ /* 0x080fe400028f0eff */
[----:B------:R-:W-:Y:S02]  /*9670*/  LEA.HI.X.SX32 R66, R63, R30, 0x1, P6 ;  /* 0x0000001e3f427211 */ /* 0x000fe400030f0eff */
[----:B------:R-:W-:Y:S01]  /*9680*/  LOP3.LUT R34, R33, 0x7f, RZ, 0xc0, !PT ;  /* 0x0000007f21227812 */ /* 0x000fe200078ec0ff */
[----:B------:R-:W-:Y:S01]  /*9690*/  @P0 IMAD.MOV.U32 R33, RZ, RZ, R32 ;  /* 0x000000ffff210224 */ /* 0x000fe200078e0020 */
[----:B------:R-:W-:Y:S01]  /*96a0*/  PRMT R30, RZ, 0x7610, R30 ;  /* 0x00007610ff1e7816 */ /* 0x000fe2000000001e */
[----:B0-----:R-:W-:-:S05]  /*96b0*/  @P0 IMAD.MOV.U32 R32, RZ, RZ, R28 ;  /* 0x000000ffff200224 */ /* 0x001fca00078e001c */
[----:B------:R0:W2:Y:S02]  /*96c0*/  @P0 LDG.E.U8 R30, desc[UR22][R32.64] ;  /* 0x00000016201e0981 */ /* 0x0000a4000c1e1100 */
[----:B0-----:R-:W-:Y:S02]  /*96d0*/  @P0 IMAD.MOV.U32 R32, RZ, RZ, R27 ;  /* 0x000000ffff200224 */ /* 0x001fe400078e001b */
[----:B------:R-:W-:Y:S01]  /*96e0*/  @P0 IMAD.MOV.U32 R33, RZ, RZ, R26 ;  /* 0x000000ffff210224 */ /* 0x000fe200078e001a */
[----:B--2---:R0:W-:Y:S02]  /*96f0*/  STS.U8 [R34+UR10+0x8000], R30 ;  /* 0x0080001e22007988 */ /* 0x0041e4000800000a */
[----:B0-----:R-:W-:-:S06]  /*9700*/  PRMT R30, RZ, 0x7610, R30 ;  /* 0x00007610ff1e7816 */ /* 0x001fcc000000001e */
        /* <DEDUP_REMOVED lines=70> */
[----:B------:R0:W2:Y:S01]  /*9b70*/  @P0 LDG.E.U8 R30, desc[UR22][R32.64] ;  /* 0x00000016201e0981 */ /* 0x0000a2000c1e1100 */
[----:B------:R-:W-:Y:S01]  /*9b80*/  @P0 IMAD.MOV.U32 R31, RZ, RZ, R11 ;  /* 0x000000ffff1f0224 */ /* 0x000fe200078e000b */
[----:B0-----:R-:W-:Y:S02]  /*9b90*/  PRMT R32, RZ, 0x7610, R32 ;  /* 0x00007610ff207816 */ /* 0x001fe40000000020 */
[----:B------:R-:W-:Y:S04]  /*9ba0*/  STL [R1+0x298], R29 ;  /* 0x0002981d01007387 */ /* 0x000fe80000100800 */
[----:B--2---:R0:W-:Y:S02]  /*9bb0*/  STS.U8 [R34+UR10+0x8f00], R30 ;  /* 0x008f001e22007988 */ /* 0x0041e4000800000a */
[----:B0-----:R-:W-:-:S05]  /*9bc0*/  @P0 IMAD.MOV.U32 R30, RZ, RZ, R29 ;  /* 0x000000ffff1e0224 */ /* 0x001fca00078e001d */
[----:B------:R0:W2:Y:S01]  /*9bd0*/  @P0 LDG.E.U8 R32, desc[UR22][R30.64] ;  /* 0x000000161e200981 */ /* 0x0000a2000c1e1100 */
[----:B------:R-:W1:Y:S01]  /*9be0*/  S2R R29, SR_TID.X ;  /* 0x00000000001d7919 */ /* 0x000e620000002100 */
[----:B------:R-:W-:Y:S01]  /*9bf0*/  @P0 IMAD.MOV.U32 R33, RZ, RZ, R35 ;  /* 0x000000ffff210224 */ /* 0x000fe200078e0023 */
[----:B0-----:R-:W-:Y:S02]  /*9c00*/  PRMT R30, RZ, 0x7610, R30 ;  /* 0x00007610ff1e7816 */ /* 0x001fe4000000001e */
[----:B-1----:R-:W-:-:S04]  /*9c10*/  LOP3.LUT R29, R29, 0x7f, RZ, 0xc0, !PT ;  /* 0x0000007f1d1d7812 */ /* 0x002fc800078ec0ff */
[----:B------:R-:W-:-:S05]  /*9c20*/  LOP3.LUT R29, R29, 0x10, RZ, 0x3c, !PT ;  /* 0x000000101d1d7812 */ /* 0x000fca00078e3cff */
[----:B--2---:R0:W-:Y:S02]  /*9c30*/  STS.U8 [R29+UR10+0x8080], R32 ;  /* 0x008080201d007988 */ /* 0x0041e4000800000a */
        /* <DEDUP_REMOVED lines=64> */
[----:B------:R-:W-:Y:S04]  /*a040*/  STL [R1+0x2a0], R27 ;  /* 0x0002a01b01007387 */ /* 0x000fe80000100800 */
[----:B------:R-:W-:Y:S04]  /*a050*/  STL [R1+0x2b0], R25 ;  /* 0x0002b01901007387 */ /* 0x000fe80000100800 */
[----:B------:R-:W-:Y:S04]  /*a060*/  STL [R1+0x2a8], R0 ;  /* 0x0002a80001007387 */ /* 0x000fe80000100800 */
[----:B------:R-:W-:Y:S04]  /*a070*/  STL [R1+0x2c0], R23 ;  /* 0x0002c01701007387 */ /* 0x000fe80000100800 */
[----:B------:R-:W-:Y:S04]  /*a080*/  STL [R1+0x2b8], R93 ;  /* 0x0002b85d01007387 */ /* 0x000fe80000100800 */
[----:B--2---:R0:W-:Y:S02]  /*a090*/  STS.U8 [R29+UR10+0x8d80], R30 ;  /* 0x008d801e1d007988 */ /* 0x0041e4000800000a */
[----:B0-----:R-:W-:-:S06]  /*a0a0*/  PRMT R30, RZ, 0x7610, R30 ;  /* 0x00007610ff1e7816 */ /* 0x001fcc000000001e */
[----:B------:R0:W2:Y:S04]  /*a0b0*/  @P0 LDG.E.U8 R30, desc[UR22][R32.64] ;  /* 0x00000016201e0981 */ /* 0x0000a8000c1e1100 */
[----:B------:R-:W-:Y:S04]  /*a0c0*/  STL [R1+0x294], R11 ;  /* 0x0002940b01007387 */ /* 0x000fe80000100800 */
[----:B------:R1:W-:Y:S04]  /*a0d0*/  STL [R1+0x29c], R26 ;  /* 0x00029c1a01007387 */ /* 0x0003e80000100800 */
[----:B------:R-:W-:Y:S04]  /*a0e0*/  STL [R1+0x2c8], R91 ;  /* 0x0002c85b01007387 */ /* 0x000fe80000100800 */
[----:B------:R-:W-:Y:S04]  /*a0f0*/  STL [R1+0x2d0], R21 ;  /* 0x0002d01501007387 */ /* 0x000fe80000100800 */
[----:B------:R-:W-:Y:S04]  /*a100*/  STL [R1+0x2a4], R35 ;  /* 0x0002a42301007387 */ /* 0x000fe80000100800 */
[----:B------:R3:W-:Y:S04]  /*a110*/  STL [R1+0x2ac], R24 ;  /* 0x0002ac1801007387 */ /* 0x0007e80000100800 */
[----:B------:R-:W-:Y:S04]  /*a120*/  STL [R1+0x2b4], R37 ;  /* 0x0002b42501007387 */ /* 0x000fe80000100800 */
[----:B------:R4:W-:Y:S04]  /*a130*/  STL [R1+0x2bc], R22 ;  /* 0x0002bc1601007387 */ /* 0x0009e80000100800 */
[----:B------:R-:W-:Y:S04]  /*a140*/  STL [R1+0x2c4], R92 ;  /* 0x0002c45c01007387 */ /* 0x000fe80000100800 */
[----:B------:R-:W-:Y:S04]  /*a150*/  STL [R1+0x2e0], R20 ;  /* 0x0002e01401007387 */ /* 0x000fe80000100800 */
[----:B------:R0:W-:Y:S04]  /*a160*/  STL [R1+0x2cc], R19 ;  /* 0x0002cc1301007387 */ /* 0x0001e80000100800 */
[----:B------:R-:W-:Y:S04]  /*a170*/  STL [R1+0x2d8], R89 ;  /* 0x0002d85901007387 */ /* 0x000fe80000100800 */
[----:B------:R-:W-:Y:S04]  /*a180*/  STL [R1+0x2d4], R90 ;  /* 0x0002d45a01007387 */ /* 0x000fe80000100800 */
[----:B------:R0:W-:Y:S04]  /*a190*/  STL [R1+0x2dc], R18 ;  /* 0x0002dc1201007387 */ /* 0x0001e80000100800 */
[----:B------:R-:W-:Y:S04]  /*a1a0*/  STL [R1+0x2e8], R87 ;  /* 0x0002e85701007387 */ /* 0x000fe80000100800 */
[----:B------:R-:W-:Y:S04]  /*a1b0*/  STL [R1+0x2f0], R17 ;  /* 0x0002f01101007387 */ /* 0x000fe80000100800 */
        /* <DEDUP_REMOVED lines=12> */
[----:B------:R-:W-:Y:S04]  /*a280*/  STL [R1+0x314], R81 ;  /* 0x0003145101007387 */ /* 0x000fe80000100800 */
[----:B------:R-:W-:Y:S04]  /*a290*/  STL [R1+0x328], R77 ;  /* 0x0003284d01007387 */ /* 0x000fe80000100800 */
[----:B------:R-:W-:Y:S04]  /*a2a0*/  STL [R1+0x31c], R50 ;  /* 0x00031c3201007387 */ /* 0x000fe80000100800 */
[----:B------:R-:W-:Y:S04]  /*a2b0*/  STL [R1+0x324], R79 ;  /* 0x0003244f01007387 */ /* 0x000fe80000100800 */
[----:B------:R-:W-:Y:S04]  /*a2c0*/  STL [R1+0x330], R47 ;  /* 0x0003302f01007387 */ /* 0x000fe80000100800 */
[----:B------:R-:W-:Y:S04]  /*a2d0*/  STL [R1+0x338], R75 ;  /* 0x0003384b01007387 */ /* 0x000fe80000100800 */
[----:B------:R-:W-:Y:S01]  /*a2e0*/  STL [R1+0x340], R45 ;  /* 0x0003402d01007387 */ /* 0x000fe20000100800 */
[----:B0-----:R-:W-:-:S03]  /*a2f0*/  @P0 IMAD.MOV.U32 R32, RZ, RZ, R65 ;  /* 0x000000ffff200224 */ /* 0x001fc600078e0041 */
[----:B------:R-:W-:Y:S01]  /*a300*/  STL [R1+0x32c], R48 ;  /* 0x00032c3001007387 */ /* 0x000fe20000100800 */
[----:B------:R-:W-:-:S03]  /*a310*/  @P0 IMAD.MOV.U32 R33, RZ, RZ, R66 ;  /* 0x000000ffff210224 */ /* 0x000fc600078e0042 */
        /* <DEDUP_REMOVED lines=20> */
[----:B------:R0:W5:Y:S04]  /*a460*/  LDL.LU R28, [R1+0x7a0] ;  /* 0x0007a000011c7983 */ /* 0x0001680000300800 */
[----:B-1----:R0:W5:Y:S04]  /*a470*/  LDL.LU R26, [R1+0x79c] ;  /* 0x00079c00011a7983 */ /* 0x0021680000300800 */
[----:B------:R0:W5:Y:S04]  /*a480*/  LDL.LU R27, [R1+0x798] ;  /* 0x00079800011b7983 */ /* 0x0001680000300800 */
[----:B---3--:R0:W5:Y:S04]  /*a490*/  LDL.LU R24, [R1+0x794] ;  /* 0x0007940001187983 */ /* 0x0081680000300800 */
[----:B------:R0:W5:Y:S04]  /*a4a0*/  LDL.LU R25, [R1+0x790] ;  /* 0x0007900001197983 */ /* 0x0001680000300800 */
[----:B----4-:R0:W5:Y:S04]  /*a4b0*/  LDL.LU R22, [R1+0x78c] ;  /* 0x00078c0001167983 */ /* 0x0101680000300800 */
[----:B------:R0:W5:Y:S04]  /*a4c0*/  LDL.LU R23, [R1+0x788] ;  /* 0x0007880001177983 */ /* 0x0001680000300800 */
        /* <DEDUP_REMOVED lines=11> */
[----:B--2---:R1:W-:Y:S04]  /*a580*/  STS.U8 [R29+UR10+0x8e80], R30 ;  /* 0x008e801e1d007988 */ /* 0x0043e8000800000a */
[----:B------:R0:W5:Y:S04]  /*a590*/  LDL.LU R11, [R1+0x758] ;  /* 0x00075800010b7983 */ /* 0x0001680000300800 */
[----:B------:R0:W5:Y:S01]  /*a5a0*/  LDL.LU R0, [R1+0x754] ;  /* 0x0007540001007983 */ /* 0x0001620000300800 */
[----:B-1----:R-:W-:-:S06]  /*a5b0*/  PRMT R30, RZ, 0x7610, R30 ;  /* 0x00007610ff1e7816 */ /* 0x002fcc000000001e */
[----:B------:R-:W2:Y:S01]  /*a5c0*/  @P0 LDG.E.U8 R30, desc[UR22][R32.64] ;  /* 0x00000016201e0981 */ /* 0x000ea2000c1e1100 */
[----:B------:R-:W-:-:S04]  /*a5d0*/  ISETP.NE.U32.AND P0, PT, RZ, UR13, PT ;  /* 0x0000000dff007c0c */ /* 0x000fc8000bf05070 */
[C---:B------:R-:W-:Y:S02]  /*a5e0*/  ISETP.LT.OR P1, PT, R64.reuse, 0x20, P0 ;  /* 0x000000204000780c */ /* 0x040fe40000721670 */
[----:B------:R-:W-:Y:S01]  /*a5f0*/  ISETP.GE.AND P2, PT, R64, 0x40, PT ;  /* 0x000000404000780c */ /* 0x000fe20003f46270 */
[----:B--2---:R0:W-:Y:S01]  /*a600*/  STS.U8 [R29+UR10+0x8f80], R30 ;  /* 0x008f801e1d007988 */ /* 0x0041e2000800000a */
[----:B------:R1:W-:Y:S06]  /*a610*/  MEMBAR.ALL.CTA ;  /* 0x0000000000007992 */ /* 0x0003ec0000008000 */
[----:B-1----:R-:W1:Y:S02]  /*a620*/  FENCE.VIEW.ASYNC.S ;  /* 0x00000000000073c6 */ /* 0x002e640000000000 */
[----:B-1----:R-:W-:Y:S06]  /*a630*/  BAR.SYNC.DEFER_BLOCKING 0x0 ;  /* 0x0000000000007b1d */ /* 0x002fec0000010000 */
[----:B------:R-:W-:Y:S05]  /*a640*/  @P1 BRA `(.L_x_6) ;  /* 0x0000000000801947 */ /* 0x000fea0003800000 */
[----:B------:R-:W-:Y:S02]  /*a650*/  USHF.R.U32.HI UR14, URZ, 0x4, UR10 ;  /* 0x00000004ff0e7899 */ /* 0x000fe4000801160a */
[----:B------:R-:W-:Y:S02]  /*a660*/  UIADD3 UR5, UPT, UPT, UR10, 0x8000, URZ ;  /* 0x000080000a057890 */ /* 0x000fe4000fffe0ff */
[----:B------:R-:W-:Y:S01]  /*a670*/  USGXT.U32 UR14, UR14, 0xe ;  /* 0x0000000e0e0e789a */ /* 0x000fe20008000000 */
[----:B------:R-:W-:Y:S01]  /*a680*/  UMOV UR4, URZ ;  /* 0x000000ff00047c82 */ /* 0x000fe20008000000 */
[----:B------:R-:W-:Y:S02]  /*a690*/  USHF.R.U32.HI UR5, URZ, 0x4, UR5 ;  /* 0x00000004ff057899 */ /* 0x000fe40008011605 */
[----:B------:R-:W-:Y:S02]  /*a6a0*/  UIADD3 UR26, UP1, UPT, UR14, 0x100, URZ ;  /* 0x000001000e1a7890 */ /* 0x000fe4000ff3e0ff */
[----:B------:R-:W-:-:S02]  /*a6b0*/  USGXT.U32 UR12, UR5, 0xe ;  /* 0x0000000e050c789a */ /* 0x000fc40008000000 */
[----:B------:R-:W-:Y:S02]  /*a6c0*/  UIADD3.X UR27, UPT, UPT, UR4, 0x40004040, URZ, UP1, !UPT ;  /* 0x40004040041b7890 */ /* 0x000fe40008ffe4ff */
[----:B------:R-:W-:Y:S02]  /*a6d0*/  UIADD3 UR16, UPT, UPT, UR8, 0x80, URZ ;  /* 0x0000008008107890 */ /* 0x000fe4000fffe0ff */
[----:B------:R-:W-:Y:S02]  /*a6e0*/  UIADD3 UR17, UPT, UPT, UR8, 0x100, URZ ;  /* 0x0000010008117890 */ /* 0x000fe4000fffe0ff */
[----:B------:R-:W-:Y:S02]  /*a6f0*/  UIADD3.64 UR18, UPT, UPT, UR26, 0x100, URZ ;  /* 0x000001001a127897 */ /* 0x000fe4000fffe0ff */
[----:B------:R-:W-:Y:S02]  /*a700*/  UIADD3 UR24, UPT, UPT, UR8, 0x180, URZ ;  /* 0x0000018008187890 */ /* 0x000fe4000fffe0ff */
[----:B------:R-:W-:Y:S01]  /*a710*/  UIADD3.64 UR20, UPT, UPT, UR26, 0x200, URZ ;  /* 0x000002001a147897 */ /* 0x000fe2000fffe0ff */
[----:B------:R-:W-:Y:S01]  /*a720*/  UMOV UR28, 0x0 ;  /* 0x00000000001c7882 */ /* 0x000fe20000000000 */
[----:B------:R-:W-:Y:S01]  /*a730*/  UMOV UR29, 0x8208490 ;  /* 0x08208490001d7882 */ /* 0x000fe20000000000 */
[----:B------:R-:W-:Y:S01]  /*a740*/  UMOV UR15, 0x40004040 ;  /* 0x40004040000f7882 */ /* 0x000fe20000000000 */
[----:B------:R-:W-:Y:S01]  /*a750*/  UMOV UR13, 0xc0004010 ;  /* 0xc0004010000d7882 */ /* 0x000fe20000000000 */
[----:B------:R-:W-:Y:S01]  /*a760*/  UMOV UR30, 0x0 ;  /* 0x00000000001e7882 */ /* 0x000fe20000000000 */
[----:B------:R-:W-:Y:S01]  /*a770*/  UMOV UR31, 0x8208490 ;  /* 0x08208490001f7882 */ /* 0x000fe20000000000 */
[----:B------:R-:W-:Y:S01]  /*a780*/  UMOV UR32, 0x0 ;  /* 0x0000000000207882 */ /* 0x000fe20000000000 */
[----:B------:R-:W-:Y:S01]  /*a790*/  UMOV UR33, 0x8208490 ;  /* 0x0820849000217882 */ /* 0x000fe20000000000 */
[----:B------:R-:W-:Y:S01]  /*a7a0*/  UMOV UR4, UR11 ;  /* 0x0000000b00047c82 */ /* 0x000fe20008000000 */
[----:B------:R-:W-:Y:S01]  /*a7b0*/  UMOV UR5, URZ ;  /* 0x000000ff00057c82 */ /* 0x000fe20008000000 */
[----:B------:R1:W-:Y:S01]  /*a7c0*/  UTCQMMA gdesc[UR14], gdesc[UR12], tmem[UR8], tmem[UR28], idesc[UR29], !UPT ;  /* 0x00ff1c0c0e0075ea */ /* 0x0003e2000f800308 */
[----:B------:R-:W-:Y:S01]  /*a7d0*/  UMOV UR34, 0x0 ;  /* 0x0000000000227882 */ /* 0x000fe20000000000 */
[----:B------:R-:W-:Y:S01]  /*a7e0*/  UMOV UR35, 0x8208490 ;  /* 0x0820849000237882 */ /* 0x000fe20000000000 */
[----:B------:R1:W-:Y:S01]  /*a7f0*/  UTCQMMA gdesc[UR26], gdesc[UR12], tmem[UR16], tmem[UR30], idesc[UR31], !UPT ;  /* 0x00ff1e0c1a0075ea */ /* 0x0003e2000f800310 */
[----:B------:R-:W-:Y:S01]  /*a800*/  UMOV UR4, UR4 ;  /* 0x0000000400047c82 */ /* 0x000fe20008000000 */
[----:B------:R1:W-:Y:S01]  /*a810*/  UTCQMMA gdesc[UR18], gdesc[UR12], tmem[UR17], tmem[UR32], idesc[UR33], !UPT ;  /* 0x00ff200c120075ea */ /* 0x0003e2000f800311 */
[----:B------:R1:W-:Y:S01]  /*a820*/  UTCQMMA gdesc[UR20], gdesc[UR12], tmem[UR24], tmem[UR34], idesc[UR35], !UPT ;  /* 0x00ff220c140075ea */ /* 0x0003e2000f800318 */
[----:B------:R1:W-:Y:S01]  /*a830*/  UTCBAR [UR4], URZ ;  /* 0x000000ff040073e9 */ /* 0x0003e200080000ff */
[----:B------:R-:W-:Y:S01]  /*a840*/  NOP ;  /* 0x0000000000007918 */ /* 0x000fe20000000000 */
.L_x_6:
[----:B-1----:R-:W-:Y:S01]  /*a850*/  UMOV UR4, URZ ;  /* 0x000000ff00047c82 */ /* 0x002fe20008000000 */
[----:B------:R-:W-:Y:S05]  /*a860*/  @!P2 BRA `(.L_x_7) ;  /* 0x0000008c00e8a947 */ /* 0x000fea0003800000 */
[----:B0-----:R-:W-:Y:S01]  /*a870*/  SHF.R.S32.HI R30, RZ, 0x1f, R64 ;  /* 0x0000001fff1e7819 */ /* 0x001fe20000011440 */
[----:B------:R-:W-:Y:S02]  /*a880*/  UIADD3 UR4, UPT, UPT, UR10, 0x4000, URZ ;  /* 0x000040000a047890 */ /* 0x000fe4000fffe0ff */
[----:B------:R-:W-:Y:S01]  /*a890*/  UIADD3 UR5, UPT, UPT, UR10, 0x9000, URZ ;  /* 0x000090000a057890 */ /* 0x000fe2000fffe0ff */
[----:B------:R-:W-:Y:S01]  /*a8a0*/  LEA.HI R30, R30, R64, RZ, 0x5 ;  /* 0x000000401e1e7211 */ /* 0x000fe200078f28ff */
[----:B------:R-:W-:Y:S02]  /*a8b0*/  USHF.R.U32.HI UR4, URZ, 0x4, UR4 ;  /* 0x00000004ff047899 */ /* 0x000fe40008011604 */
[----:B------:R-:W-:Y:S01]  /*a8c0*/  USHF.R.U32.HI UR5, URZ, 0x4, UR5 ;  /* 0x00000004ff057899 */ /* 0x000fe20008011605 */
[----:B------:R-:W-:Y:S01]  /*a8d0*/  SHF.R.S32.HI R30, RZ, 0x5, R30 ;  /* 0x00000005ff1e7819 */ /* 0x000fe2000001141e */
[----:B------:R-:W-:Y:S02]  /*a8e0*/  USGXT.U32 UR14, UR4, 0xe ;  /* 0x0000000e040e789a */ /* 0x000fe40008000000 */
[----:B------:R-:W-:Y:S01]  /*a8f0*/  USHF.L.U32 UR18, UR6, 0x5, URZ ;  /* 0x0000000506127899 */ /* 0x000fe200080006ff */
[----:B------:R-:W-:Y:S01]  /*a900*/  VIMNMX R30, PT, PT, R30, 0x2, !PT ;  /* 0x000000021e1e7848 */ /* 0x000fe20007fe0100 */
[----:B------:R-:W-:Y:S01]  /*a910*/  UIADD3 UR30, UP1, UPT, UR14, 0x100, URZ ;  /* 0x000001000e1e7890 */ /* 0x000fe2000ff3e0ff */
[----:B------:R-:W-:Y:S01]  /*a920*/  UMOV UR4, URZ ;  /* 0x000000ff00047c82 */ /* 0x000fe20008000000 */
[----:B------:R-:W-:-:S02]  /*a930*/  USHF.L.U32 UR19, UR7, 0x5, URZ ;  /* 0x0000000507137899 */ /* 0x000fc400080006ff */
[----:B------:R-:W-:Y:S01]  /*a940*/  VIADD R31, R30, 0xffffffff ;  /* 0xffffffff1e1f7836 */ /* 0x000fe20000000000 */
[----:B------:R-:W-:Y:S01]  /*a950*/  UIADD3.X UR31, UPT, UPT, UR4, 0x40004040, URZ, UP1, !UPT ;  /* 0x40004040041f7890 */ /* 0x000fe20008ffe4ff */
[----:B------:R-:W-:Y:S01]  /*a960*/  IMAD.MOV.U32 R30, RZ, RZ, RZ ;  /* 0x000000ffff1e7224 */ /* 0x000fe200078e00ff */
[----:B------:R-:W-:Y:S02]  /*a970*/  USGXT.U32 UR12, UR5, 0xe ;  /* 0x0000000e050c789a */ /* 0x000fe40008000000 */
[----:B------:R0:W-:Y:S01]  /*a980*/  STL [R1+0x594], R31 ;  /* 0x0005941f01007387 */ /* 0x0001e20000100800 */
[----:B------:R-:W-:Y:S02]  /*a990*/  USHF.R.S32.HI UR21, URZ, 0x1f, UR18 ;  /* 0x0000001fff157899 */ /* 0x000fe40008011412 */
[----:B------:R-:W-:Y:S02]  /*a9a0*/  USHF.R.S32.HI UR28, URZ, 0x1f, UR19 ;  /* 0x0000001fff1c7899 */ /* 0x000fe40008011413 */
[----:B------:R-:W-:-:S02]  /*a9b0*/  UIADD3.64 UR24, UPT, UPT, UR30, 0x100, URZ ;  /* 0x000001001e187897 */ /* 0x000fc4000fffe0ff */
[----:B------:R-:W-:Y:S01]  /*a9c0*/  UIADD3.64 UR26, UPT, UPT, UR30, 0x200, URZ ;  /* 0x000002001e1a7897 */ /* 0x000fe2000fffe0ff */
[----:B------:R-:W-:Y:S01]  /*a9d0*/  UMOV UR20, 0x1 ;  /* 0x0000000100147882 */ /* 0x000fe20000000000 */
[----:B------:R-:W-:Y:S01]  /*a9e0*/  UMOV UR5, URZ ;  /* 0x000000ff00057c82 */ /* 0x000fe20008000000 */
[----:B0-----:R-:W-:-:S09]  /*a9f0*/  UMOV UR13, 0xc0004010 ;  /* 0xc0004010000d7882 */ /* 0x001fd20000000000 */
.L_x_10:
[----:B------:R-:W2:Y:S04]  /*aa00*/  LDL.LU R42, [R1+0x1e4] ;  /* 0x0001e400012a7983 */ /* 0x000ea80000300800 */
[----:B------:R-:W3:Y:S04]  /*aa10*/  LDL.LU R41, [R1+0x36c] ;  /* 0x00036c0001297983 */ /* 0x000ee80000300800 */
[----:B------:R-:W4:Y:S04]  /*aa20*/  LDL.LU R40, [R1+0x368] ;  /* 0x0003680001287983 */ /* 0x000f280000300800 */
        /* <DEDUP_REMOVED lines=8> */
[----:B------:R-:W4:Y:S01]  /*aab0*/  LDL.LU R34, [R1+0x1d8] ;  /* 0x0001d80001227983 */ /* 0x000f220000300800 */
[----:B------:R-:W-:Y:S01]  /*aac0*/  IMAD.U32 R30, R30, -0x80000000, RZ ;  /* 0x800000001e1e7824 */ /* 0x000fe200078e00ff */
[----:B--2---:R-:W-:-:S02]  /*aad0*/  IADD3 R42, P2, PT, R42, UR19, RZ ;  /* 0x000000132a2a7c10 */ /* 0x004fc4000ff5e0ff */
[----:B---3--:R-:W-:-:S03]  /*aae0*/  IADD3 R41, P3, PT, R41, UR19, RZ ;  /* 0x0000001329297c10 */ /* 0x008fc6000ff7e0ff */
[----:B------:R-:W-:Y:S01]  /*aaf0*/  STL [R1+0x1e4], R42 ;  /* 0x0001e42a01007387 */ /* 0x000fe20000100800 */
[----:B----4-:R-:W-:-:S03]  /*ab00*/  IADD3 R40, P5, PT, R40, UR19, RZ ;  /* 0x0000001328287c10 */ /* 0x010fc6000ffbe0ff */
[----:B------:R-:W-:Y:S01]  /*ab10*/  STL [R1+0x36c], R41 ;  /* 0x00036c2901007387 */ /* 0x000fe20000100800 */
[----:B------:R-:W-:-:S03]  /*ab20*/  IADD3 R39, P6, PT, R39, UR19, RZ ;  /* 0x0000001327277c10 */ /* 0x000fc6000ffde0ff */
[----:B------:R-:W-:Y:S01]  /*ab30*/  STL [R1+0x368], R40 ;  /* 0x0003682801007387 */ /* 0x000fe20000100800 */
[----:B------:R-:W-:-:S03]  /*ab40*/  IADD3 R38, P1, PT, R38, UR19, RZ ;  /* 0x0000001326267c10 */ /* 0x000fc6000ff3e0ff */
[----:B------:R-:W-:Y:S01]  /*ab50*/  STL [R1+0x364], R39 ;  /* 0x0003642701007387 */ /* 0x000fe20000100800 */
[----:B------:R-:W-:-:S03]  /*ab60*/  IADD3.X R37, PT, PT, R37, UR28, RZ, P2, !PT ;  /* 0x0000001c25257c10 */ /* 0x000fc600097fe4ff */
[----:B------:R-:W-:Y:S01]  /*ab70*/  STL [R1+0x360], R38 ;  /* 0x0003602601007387 */ /* 0x000fe20000100800 */
[----:B------:R-:W-:-:S03]  /*ab80*/  IADD3 R36, P2, PT, R36, UR19, RZ ;  /* 0x0000001324247c10 */ /* 0x000fc6000ff5e0ff */
[----:B------:R-:W-:Y:S01]  /*ab90*/  STL [R1+0x1d0], R37 ;  /* 0x0001d02501007387 */ /* 0x000fe20000100800 */
[----:B------:R-:W-:Y:S02]  /*aba0*/  IADD3.X R35, PT, PT, R35, UR28, RZ, P3, !PT ;  /* 0x0000001c23237c10 */ /* 0x000fe40009ffe4ff */
[----:B------:R-:W-:Y:S02]  /*abb0*/  IADD3 R33, P3, PT, R33, UR19, RZ ;  /* 0x0000001321217c10 */ /* 0x000fe4000ff7e0ff */
[----:B------:R-:W-:-:S03]  /*abc0*/  IADD3.X R32, PT, PT, R32, UR28, RZ, P5, !PT ;  /* 0x0000001c20207c10 */ /* 0x000fc6000affe4ff */
[----:B------:R0:W-:Y:S04]  /*abd0*/  STL [R1+0x358], R33 ;  /* 0x0003582101007387 */ /* 0x0001e80000100800 */
[----:B------:R-:W-:Y:S01]  /*abe0*/  STL [R1+0x35c], R36 ;  /* 0x00035c2401007387 */ /* 0x000fe20000100800 */
[----:B------:R-:W-:-:S03]  /*abf0*/  IADD3 R31, P5, PT, R31, UR19, RZ ;  /* 0x000000131f1f7c10 */ /* 0x000fc6000ffbe0ff */
[----:B0-----:R-:W2:Y:S04]  /*ac00*/  LDL.LU R33, [R1+0x348] ;  /* 0x0003480001217983 */ /* 0x001ea80000300800 */
[----:B------:R-:W-:Y:S04]  /*ac10*/  STL [R1+0x1e0], R35 ;  /* 0x0001e02301007387 */ /* 0x000fe80000100800 */
[----:B------:R0:W-:Y:S04]  /*ac20*/  STL [R1+0x1dc], R32 ;  /* 0x0001dc2001007387 */ /* 0x0001e80000100800 */
[----:B0-----:R-:W3:Y:S04]  /*ac30*/  LDL.LU R32, [R1+0x1d4] ;  /* 0x0001d40001207983 */ /* 0x001ee80000300800 */
[----:B------:R0:W-:Y:S04]  /*ac40*/  STL [R1+0x350], R31 ;  /* 0x0003501f01007387 */ /* 0x0001e80000100800 */
[----:B0-----:R-:W4:Y:S01]  /*ac50*/  LDL.LU R31, [R1+0x340] ;  /* 0x00034000011f7983 */ /* 0x001f220000300800 */
[----:B------:R-:W-:-:S03]  /*ac60*/  IADD3.X R34, PT, PT, R34, UR28, RZ, P6, !PT ;  /* 0x0000001c22227c10 */ /* 0x000fc6000b7fe4ff */
[----:B------:R-:W4:Y:S04]  /*ac70*/  LDL.LU R59, [R1+0x1cc] ;  /* 0x0001cc00013b7983 */ /* 0x000f280000300800 */
[----:B------:R-:W4:Y:S04]  /*ac80*/  LDL.LU R58, [R1+0x338] ;  /* 0x00033800013a7983 */ /* 0x000f280000300800 */
[----:B------:R-:W4:Y:S04]  /*ac90*/  LDL.LU R57, [R1+0x354] ;  /* 0x0003540001397983 */ /* 0x000f280000300800 */
[----:B------:R0:W-:Y:S04]  /*aca0*/  STL [R1+0x1d8], R34 ;  /* 0x0001d82201007387 */ /* 0x0001e80000100800 */
        /* <DEDUP_REMOVED lines=21> */
[----:B0-----:R-:W4:Y:S01]  /*ae00*/  LDL.LU R34, [R1+0x2fc] ;  /* 0x0002fc0001227983 */ /* 0x001f220000300800 */
[----:B--2---:R-:W-:-:S05]  /*ae10*/  IADD3 R33, P6, PT, R33, UR19, RZ ;  /* 0x0000001321217c10 */ /* 0x004fca000ffde0ff */
[----:B------:R0:W-:Y:S04]  /*ae20*/  STL [R1+0x348], R33 ;  /* 0x0003482101007387 */ /* 0x0001e80000100800 */
[----:B0-----:R-:W2:Y:S01]  /*ae30*/  LDL.LU R33, [R1+0x2d8] ;  /* 0x0002d80001217983 */ /* 0x001ea20000300800 */
[----:B---3--:R-:W-:-:S05]  /*ae40*/  IADD3.X R32, PT, PT, R32, UR28, RZ, P1, !PT ;  /* 0x0000001c20207c10 */ /* 0x008fca0008ffe4ff */
[----:B------:R0:W-:Y:S01]  /*ae50*/  STL [R1+0x1d4], R32 ;  /* 0x0001d42001007387 */ /* 0x0001e20000100800 */
[----:B----4-:R-:W-:-:S03]  /*ae60*/  IADD3 R31, P1, PT, R31, UR19, RZ ;  /* 0x000000131f1f7c10 */ /* 0x010fc6000ff3e0ff */
[----:B0-----:R-:W3:Y:S04]  /*ae70*/  LDL.LU R32, [R1+0x2f4] ;  /* 0x0002f40001207983 */ /* 0x001ee80000300800 */
[----:B------:R0:W-:Y:S04]  /*ae80*/  STL [R1+0x340], R31 ;  /* 0x0003401f01007387 */ /* 0x0001e80000100800 */
[----:B0-----:R-:W4:Y:S01]  /*ae90*/  LDL.LU R31, [R1+0x2d0] ;  /* 0x0002d000011f7983 */ /* 0x001f220000300800 */
[----:B------:R-:W-:Y:S02]  /*aea0*/  IADD3.X R59, PT, PT, R59, UR28, RZ, P2, !PT ;  /* 0x0000001c3b3b7c10 */ /* 0x000fe400097fe4ff */
[----:B------:R-:W-:-:S02]  /*aeb0*/  IADD3 R58, P2, PT, R58, UR19, RZ ;  /* 0x000000133a3a7c10 */ /* 0x000fc4000ff5e0ff */
[----:B------:R-:W-:Y:S01]  /*aec0*/  IADD3.X R57, PT, PT, R57, UR28, RZ, P3, !PT ;  /* 0x0000001c39397c10 */ /* 0x000fe20009ffe4ff */
[----:B------:R-:W-:Y:S01]  /*aed0*/  STL [R1+0x1cc], R59 ;  /* 0x0001cc3b01007387 */ /* 0x000fe20000100800 */
[----:B------:R-:W-:Y:S02]  /*aee0*/  IADD3 R56, P3, PT, R56, UR19, RZ ;  /* 0x0000001338387c10 */ /* 0x000fe4000ff7e0ff */
[----:B------:R-:W-:Y:S01]  /*aef0*/  IADD3.X R55, PT, PT, R55, UR28, RZ, P5, !PT ;  /* 0x0000001c37377c10 */ /* 0x000fe2000affe4ff */
[----:B------:R-:W-:Y:S01]  /*af00*/  STL [R1+0x338], R58 ;  /* 0x0003383a01007387 */ /* 0x000fe20000100800 */
[----:B------:R-:W-:-:S03]  /*af10*/  IADD3 R54, P5, PT, R54, UR19, RZ ;  /* 0x0000001336367c10 */ /* 0x000fc6000ffbe0ff */
[----:B------:R-:W-:Y:S01]  /*af20*/  STL [R1+0x354], R57 ;  /* 0x0003543901007387 */ /* 0x000fe20000100800 */
[----:B------:R-:W-:-:S03]  /*af30*/  IADD3.X R53, PT, PT, R53, UR28, RZ, P6, !PT ;  /* 0x0000001c35357c10 */ /* 0x000fc6000b7fe4ff */
        /* <DEDUP_REMOVED lines=36> */
[----:B------:R-:W-:Y:S04]  /*b180*/  STL [R1+0x2e8], R37 ;  /* 0x0002e82501007387 */ /* 0x000fe80000100800 */
[----:B------:R0:W-:Y:S04]  /*b190*/  STL [R1+0x2fc], R34 ;  /* 0x0002fc2201007387 */ /* 0x0001e80000100800 */
[----:B------:R-:W-:Y:S04]  /*b1a0*/  STL [R1+0x304], R36 ;  /* 0x0003042401007387 */ /* 0x000fe80000100800 */
[----:B0-----:R-:W4:Y:S04]  /*b1b0*/  LDL.LU R34, [R1+0x2ec] ;  /* 0x0002ec0001227983 */ /* 0x001f280000300800 */
[----:B------:R-:W-:Y:S01]  /*b1c0*/  STL [R1+0x2e0], R35 ;  /* 0x0002e02301007387 */ /* 0x000fe20000100800 */
[----:B--2---:R-:W-:-:S05]  /*b1d0*/  IADD3 R33, P5, PT, R33, UR19, RZ ;  /* 0x0000001321217c10 */ /* 0x004fca000ffbe0ff */
[----:B------:R0:W-:Y:S04]  /*b1e0*/  STL [R1+0x2d8], R33 ;  /* 0x0002d82101007387 */ /* 0x0001e80000100800 */
[----:B0-----:R-:W2:Y:S01]  /*b1f0*/  LDL.LU R33, [R1+0x2c8] ;  /* 0x0002c80001217983 */ /* 0x001ea20000300800 */
[----:B---3--:R-:W-:-:S05]  /*b200*/  IADD3.X R32, PT, PT, R32, UR28, RZ, P6, !PT ;  /* 0x0000001c20207c10 */ /* 0x008fca000b7fe4ff */
[----:B------:R0:W-:Y:S01]  /*b210*/  STL [R1+0x2f4], R32 ;  /* 0x0002f42001007387 */ /* 0x0001e20000100800 */
[----:B----4-:R-:W-:-:S03]  /*b220*/  IADD3 R31, P6, PT, R31, UR19, RZ ;  /* 0x000000131f1f7c10 */ /* 0x010fc6000ffde0ff */
[----:B0-----:R-:W3:Y:S04]  /*b230*/  LDL.LU R32, [R1+0x2e4] ;  /* 0x0002e40001207983 */ /* 0x001ee80000300800 */
        /* <DEDUP_REMOVED lines=26> */
[----:B------:R-:W-:-:S05]  /*b3e0*/  IADD3.X R34, PT, PT, R34, UR28, RZ, P1, !PT ;  /* 0x0000001c22227c10 */ /* 0x000fca0008ffe4ff */
[----:B------:R0:W-:Y:S04]  /*b3f0*/  STL [R1+0x2ec], R34 ;  /* 0x0002ec2201007387 */ /* 0x0001e80000100800 */
[----:B0-----:R-:W4:Y:S01]  /*b400*/  LDL.LU R34, [R1+0x27c] ;  /* 0x00027c0001227983 */ /* 0x001f220000300800 */
[----:B--2---:R-:W-:-:S05]  /*b410*/  IADD3 R33, P1, PT, R33, UR19, RZ ;  /* 0x0000001321217c10 */ /* 0x004fca000ff3e0ff */
[----:B------:R0:W-:Y:S04]  /*b420*/  STL [R1+0x2c8], R33 ;  /* 0x0002c82101007387 */ /* 0x0001e80000100800 */
[----:B0-----:R-:W2:Y:S01]  /*b430*/  LDL.LU R33, [R1+0x258] ;  /* 0x0002580001217983 */ /* 0x001ea20000300800 */
[----:B---3--:R-:W-:Y:S02]  /*b440*/  IADD3.X R32, PT, PT, R32, UR28, RZ, P2, !PT ;  /* 0x0000001c20207c10 */ /* 0x008fe400097fe4ff */
[----:B----4-:R-:W-:-:S03]  /*b450*/  IADD3 R59, P2, PT, R59, UR19, RZ ;  /* 0x000000133b3b7c10 */ /* 0x010fc6000ff5e0ff */
[----:B------:R0:W-:Y:S01]  /*b460*/  STL [R1+0x2e4], R32 ;  /* 0x0002e42001007387 */ /* 0x0001e20000100800 */
[----:B------:R-:W-:Y:S02]  /*b470*/  IADD3.X R58, PT, PT, R58, UR28, RZ, P3, !PT ;  /* 0x0000001c3a3a7c10 */ /* 0x000fe40009ffe4ff */
[----:B------:R-:W-:Y:S01]  /*b480*/  IADD3 R57, P3, PT, R57, UR19, RZ ;  /* 0x0000001339397c10 */ /* 0x000fe2000ff7e0ff */
[----:B0-----:R-:W3:Y:S04]  /*b490*/  LDL.LU R32, [R1+0x274] ;  /* 0x0002740001207983 */ /* 0x001ee80000300800 */
        /* <DEDUP_REMOVED lines=43> */
[----:B------:R-:W-:-:S05]  /*b750*/  IADD3 R31, P5, PT, R31, UR18, RZ ;  /* 0x000000121f1f7c10 */ /* 0x000fca000ffbe0ff */
[----:B------:R0:W-:Y:S04]  /*b760*/  STL [R1+0x260], R31 ;  /* 0x0002601f01007387 */ /* 0x0001e80000100800 */
[----:B------:R-:W-:Y:S04]  /*b770*/  STL [R1+0x268], R36 ;  /* 0x0002682401007387 */ /* 0x000fe80000100800 */
[----:B0-----:R-:W4:Y:S01]  /*b780*/  LDL.LU R31, [R1+0x250] ;  /* 0x00025000011f7983 */ /* 0x001f220000300800 */
[----:B------:R-:W-:-:S03]  /*b790*/  IADD3.X R34, PT, PT, R34, UR21, RZ, P6, !PT ;  /* 0x0000001522227c10 */ /* 0x000fc6000b7fe4ff */
[----:B------:R-:W-:Y:S04]  /*b7a0*/  STL [R1+0x284], R35 ;  /* 0x0002842301007387 */ /* 0x000fe80000100800 */
[----:B------:R0:W-:Y:S04]  /*b7b0*/  STL [R1+0x27c], R34 ;  /* 0x00027c2201007387 */ /* 0x0001e80000100800 */
[----:B0-----:R-:W4:Y:S01]  /*b7c0*/  LDL.LU R34, [R1+0x26c] ;  /* 0x00026c0001227983 */ /* 0x001f220000300800 */
[----:B--2---:R-:W-:-:S05]  /*b7d0*/  IADD3 R33, P6, PT, R33, UR18, RZ ;  /* 0x0000001221217c10 */ /* 0x004fca000ffde0ff */
[----:B------:R0:W-:Y:S04]  /*b7e0*/  STL [R1+0x258], R33 ;  /* 0x0002582101007387 */ /* 0x0001e80000100800 */
[----:B0-----:R-:W2:Y:S01]  /*b7f0*/  LDL.LU R33, [R1+0x414] ;  /* 0x0004140001217983 */ /* 0x001ea20000300800 */
[----:B---3--:R-:W-:-:S03]  /*b800*/  IADD3.X R32, PT, PT, R32, UR21, RZ, P1, !PT ;  /* 0x0000001520207c10 */ /* 0x008fc60008ffe4ff */
[----:B------:R-:W3:Y:S04]  /*b810*/  LDL.LU R59, [R1+0x264] ;  /* 0x00026400013b7983 */ /* 0x000ee80000300800 */
[----:B------:R-:W3:Y:S04]  /*b820*/  LDL.LU R58, [R1+0x40c] ;  /* 0x00040c00013a7983 */ /* 0x000ee80000300800 */
[----:B------:R-:W3:Y:S04]  /*b830*/  LDL.LU R57, [R1+0x25c] ;  /* 0x00025c0001397983 */ /* 0x000ee80000300800 */
[----:B------:R0:W-:Y:S04]  /*b840*/  STL [R1+0x274], R32 ;  /* 0x0002742001007387 */ /* 0x0001e80000100800 */
[----:B------:R-:W3:Y:S04]  /*b850*/  LDL.LU R56, [R1+0x404] ;  /* 0x0004040001387983 */ /* 0x000ee80000300800 */
        /* <DEDUP_REMOVED lines=20> */
[----:B0-----:R-:W3:Y:S01]  /*b9a0*/  LDL.LU R32, [R1+0x554] ;  /* 0x0005540001207983 */ /* 0x001ee20000300800 */
[----:B----4-:R-:W-:-:S05]  /*b9b0*/  IADD3 R31, P1, PT, R31, UR18, RZ ;  /* 0x000000121f1f7c10 */ /* 0x010fca000ff3e0ff */
[----:B------:R0:W-:Y:S04]  /*b9c0*/  STL [R1+0x250], R31 ;  /* 0x0002501f01007387 */ /* 0x0001e80000100800 */
[----:B0-----:R-:W4:Y:S01]  /*b9d0*/  LDL.LU R31, [R1+0x530] ;  /* 0x00053000011f7983 */ /* 0x001f220000300800 */
[----:B------:R-:W-:-:S05]  /*b9e0*/  IADD3.X R34, PT, PT, R34, UR21, RZ, P2, !PT ;  /* 0x0000001522227c10 */ /* 0x000fca00097fe4ff */
[----:B------:R0:W-:Y:S04]  /*b9f0*/  STL [R1+0x26c], R34 ;  /* 0x00026c2201007387 */ /* 0x0001e80000100800 */
[----:B0-----:R-:W4:Y:S01]  /*ba00*/  LDL.LU R34, [R1+0x54c] ;  /* 0x00054c0001227983 */ /* 0x001f220000300800 */
[----:B--2---:R-:W-:Y:S02]  /*ba10*/  IADD3 R33, P2, PT, R33, UR18, RZ ;  /* 0x0000001221217c10 */ /* 0x004fe4000ff5e0ff */
[----:B---3--:R-:W-:-:S03]  /*ba20*/  IADD3.X R59, PT, PT, R59, UR21, RZ, P3, !PT ;  /* 0x000000153b3b7c10 */ /* 0x008fc60009ffe4ff */
[----:B------:R0:W-:Y:S01]  /*ba30*/  STL [R1+0x414], R33 ;  /* 0x0004142101007387 */ /* 0x0001e20000100800 */
[----:B------:R-:W-:Y:S02]  /*ba40*/  IADD3 R58, P3, PT, R58, UR18, RZ ;  /* 0x000000123a3a7c10 */ /* 0x000fe4000ff7e0ff */
[----:B------:R-:W-:Y:S01]  /*ba50*/  IADD3.X R57, PT, PT, R57, UR21, RZ, P5, !PT ;  /* 0x0000001539397c10 */ /* 0x000fe2000affe4ff */
[----:B0-----:R-:W2:Y:S04]  /*ba60*/  LDL.LU R33, [R1+0x528] ;  /* 0x0005280001217983 */ /* 0x001ea80000300800 */
        /* <DEDUP_REMOVED lines=43> */
[----:B------:R-:W-:-:S05]  /*bd20*/  IADD3.X R32, PT, PT, R32, UR21, RZ, P6, !PT ;  /* 0x0000001520207c10 */ /* 0x000fca000b7fe4ff */
[----:B------:R0:W-:Y:S04]  /*bd30*/  STL [R1+0x554], R32 ;  /* 0x0005542001007387 */ /* 0x0001e80000100800 */
[----:B------:R-:W-:Y:S04]  /*bd40*/  STL [R1+0x55c], R36 ;  /* 0x00055c2401007387 */ /* 0x000fe80000100800 */
[----:B0-----:R-:W3:Y:S01]  /*bd50*/  LDL.LU R32, [R1+0x544] ;  /* 0x0005440001207983 */ /* 0x001ee20000300800 */
[----:B----4-:R-:W-:-:S03]  /*bd60*/  IADD3 R31, P6, PT, R31, UR18, RZ ;  /* 0x000000121f1f7c10 */ /* 0x010fc6000ffde0ff */
[----:B------:R-:W-:Y:S04]  /*bd70*/  STL [R1+0x538], R35 ;  /* 0x0005382301007387 */ /* 0x000fe80000100800 */
[----:B------:R0:W-:Y:S04]  /*bd80*/  STL [R1+0x530], R31 ;  /* 0x0005301f01007387 */ /* 0x0001e80000100800 */
[----:B0-----:R-:W4:Y:S01]  /*bd90*/  LDL.LU R31, [R1+0x520] ;  /* 0x00052000011f7983 */ /* 0x001f220000300800 */
[----:B------:R-:W-:-:S05]  /*bda0*/  IADD3.X R34, PT, PT, R34, UR21, RZ, P1, !PT ;  /* 0x0000001522227c10 */ /* 0x000fca0008ffe4ff */
[----:B------:R0:W-:Y:S04]  /*bdb0*/  STL [R1+0x54c], R34 ;  /* 0x00054c2201007387 */ /* 0x0001e80000100800 */
[----:B0-----:R-:W4:Y:S04]  /*bdc0*/  LDL.LU R34, [R1+0x53c] ;  /* 0x00053c0001227983 */ /* 0x001f280000300800 */
[----:B------:R-:W4:Y:S04]  /*bdd0*/  LDL.LU R59, [R1+0x518] ;  /* 0x00051800013b7983 */ /* 0x000f280000300800 */
[----:B------:R-:W4:Y:S04]  /*bde0*/  LDL.LU R58, [R1+0x534] ;  /* 0x00053400013a7983 */ /* 0x000f280000300800 */
[----:B------:R-:W4:Y:S01]  /*bdf0*/  LDL.LU R57, [R1+0x510] ;  /* 0x0005100001397983 */ /* 0x000f220000300800 */
[----:B--2---:R-:W-:-:S05]  /*be00*/  IADD3 R33, P1, PT, R33, UR18, RZ ;  /* 0x0000001221217c10 */ /* 0x004fca000ff3e0ff */
[----:B------:R0:W-:Y:S04]  /*be10*/  STL [R1+0x528], R33 ;  /* 0x0005282101007387 */ /* 0x0001e80000100800 */
[----:B------:R-:W2:Y:S04]  /*be20*/  LDL.LU R56, [R1+0x52c] ;  /* 0x00052c0001387983 */ /* 0x000ea80000300800 */
        /* <DEDUP_REMOVED lines=20> */
[----:B0-----:R-:W2:Y:S01]  /*bf70*/  LDL.LU R33, [R1+0x3f4] ;  /* 0x0003f40001217983 */ /* 0x001ea20000300800 */
[----:B---3--:R-:W-:-:S05]  /*bf80*/  IADD3.X R32, PT, PT, R32, UR21, RZ, P2, !PT ;  /* 0x0000001520207c10 */ /* 0x008fca00097fe4ff */
[----:B------:R0:W-:Y:S04]  /*bf90*/  STL [R1+0x544], R32 ;  /* 0x0005442001007387 */ /* 0x0001e80000100800 */
[----:B0-----:R-:W3:Y:S01]  /*bfa0*/  LDL.LU R32, [R1+0x244] ;  /* 0x0002440001207983 */ /* 0x001ee20000300800 */
[----:B----4-:R-:W-:-:S05]  /*bfb0*/  IADD3 R31, P2, PT, R31, UR18, RZ ;  /* 0x000000121f1f7c10 */ /* 0x010fca000ff5e0ff */
[----:B------:R0:W-:Y:S04]  /*bfc0*/  STL [R1+0x520], R31 ;  /* 0x0005201f01007387 */ /* 0x0001e80000100800 */
[----:B0-----:R-:W4:Y:S01]  /*bfd0*/  LDL.LU R31, [R1+0x3ec] ;  /* 0x0003ec00011f7983 */ /* 0x001f220000300800 */
[----:B------:R-:W-:-:S05]  /*bfe0*/  IADD3.X R34, PT, PT, R34, UR21, RZ, P3, !PT ;  /* 0x0000001522227c10 */ /* 0x000fca0009ffe4ff */
[----:B------:R0:W-:Y:S01]  /*bff0*/  STL [R1+0x53c], R34 ;  /* 0x00053c2201007387 */ /* 0x0001e20000100800 */
[----:B------:R-:W-:Y:S02]  /*c000*/  IADD3 R59, P3, PT, R59, UR18, RZ ;  /* 0x000000123b3b7c10 */ /* 0x000fe4000ff7e0ff */
[----:B------:R-:W-:Y:S01]  /*c010*/  IADD3.X R58, PT, PT, R58, UR21, RZ, P5, !PT ;  /* 0x000000153a3a7c10 */ /* 0x000fe2000affe4ff */
[----:B0-----:R-:W4:Y:S01]  /*c020*/  LDL.LU R34, [R1+0x23c] ;  /* 0x00023c0001227983 */ /* 0x001f220000300800 */
[----:B------:R-:W-:-:S03]  /*c030*/  IADD3 R57, P5, PT, R57, UR18, RZ ;  /* 0x0000001239397c10 */ /* 0x000fc6000ffbe0ff */
[----:B------:R-:W-:Y:S04]  /*c040*/  STL [R1+0x518], R59 ;  /* 0x0005183b01007387 */ /* 0x000fe80000100800 */
[----:B------:R-:W-:Y:S04]  /*c050*/  STL [R1+0x534], R58 ;  /* 0x0005343a01007387 */ /* 0x000fe80000100800 */
[----:B------:R-:W-:Y:S01]  /*c060*/  STL [R1+0x510], R57 ;  /* 0x0005103901007387 */ /* 0x000fe20000100800 */
[----:B--2---:R-:W-:Y:S02]  /*c070*/  IADD3.X R56, PT, PT, R56, UR21, RZ, P6, !PT ;  /* 0x0000001538387c10 */ /* 0x004fe4000b7fe4ff */
        /* <DEDUP_REMOVED lines=36> */
[----:B------:R-:W-:Y:S02]  /*c2c0*/  IADD3 R36, P5, PT, R36, UR18, RZ ;  /* 0x0000001224247c10 */ /* 0x000fe4000ffbe0ff */
[----:B------:R-:W-:Y:S02]  /*c2d0*/  IADD3.X R35, PT, PT, R35, UR21, RZ, P6, !PT ;  /* 0x0000001523237c10 */ /* 0x000fe4000b7fe4ff */
[----:B------:R-:W-:Y:S01]  /*c2e0*/  IADD3 R33, P6, PT, R33, UR18, RZ ;  /* 0x0000001221217c10 */ /* 0x000fe2000ffde0ff */
[----:B------:R-:W-:Y:S04]  /*c2f0*/  STL [R1+0x4e4], R37 ;  /* 0x0004e42501007387 */ /* 0x000fe80000100800 */
[----:B------:R0:W-:Y:S04]  /*c300*/  STL [R1+0x3f4], R33 ;  /* 0x0003f42101007387 */ /* 0x0001e80000100800 */
[----:B------:R-:W-:Y:S04]  /*c310*/  STL [R1+0x230], R36 ;  /* 0x0002302401007387 */ /* 0x000fe80000100800 */
[----:B0-----:R-:W2:Y:S04]  /*c320*/  LDL.LU R33, [R1+0x3e4] ;  /* 0x0003e40001217983 */ /* 0x001ea80000300800 */
[----:B------:R-:W-:Y:S01]  /*c330*/  STL [R1+0x4dc], R35 ;  /* 0x0004dc2301007387 */ /* 0x000fe20000100800 */
[----:B---3--:R-:W-:-:S05]  /*c340*/  IADD3.X R32, PT, PT, R32, UR21, RZ, P1, !PT ;  /* 0x0000001520207c10 */ /* 0x008fca0008ffe4ff */
[----:B------:R0:W-:Y:S04]  /*c350*/  STL [R1+0x244], R32 ;  /* 0x0002442001007387 */ /* 0x0001e80000100800 */
[----:B0-----:R-:W3:Y:S01]  /*c360*/  LDL.LU R32, [R1+0x234] ;  /* 0x0002340001207983 */ /* 0x001ee20000300800 */
[----:B----4-:R-:W-:-:S05]  /*c370*/  IADD3 R31, P1, PT, R31, UR18, RZ ;  /* 0x000000121f1f7c10 */ /* 0x010fca000ff3e0ff */
        /* <DEDUP_REMOVED lines=33> */
[----:B------:R0:W-:Y:S04]  /*c590*/  STL [R1+0x234], R32 ;  /* 0x0002342001007387 */ /* 0x0001e80000100800 */
[----:B0-----:R-:W3:Y:S01]  /*c5a0*/  LDL.LU R32, [R1+0x4b4] ;  /* 0x0004b40001207983 */ /* 0x001ee20000300800 */
[----:B----4-:R-:W-:-:S05]  /*c5b0*/  IADD3 R31, P3, PT, R31, UR18, RZ ;  /* 0x000000121f1f7c10 */ /* 0x010fca000ff7e0ff */
[----:B------:R0:W-:Y:S04]  /*c5c0*/  STL [R1+0x3dc], R31 ;  /* 0x0003dc1f01007387 */ /* 0x0001e80000100800 */
[----:B0-----:R-:W4:Y:S01]  /*c5d0*/  LDL.LU R31, [R1+0x490] ;  /* 0x00049000011f7983 */ /* 0x001f220000300800 */
[----:B------:R-:W-:Y:S02]  /*c5e0*/  IADD3.X R59, PT, PT, R59, UR21, RZ, P5, !PT ;  /* 0x000000153b3b7c10 */ /* 0x000fe4000affe4ff */
[----:B------:R-:W-:Y:S02]  /*c5f0*/  IADD3 R58, P5, PT, R58, UR18, RZ ;  /* 0x000000123a3a7c10 */ /* 0x000fe4000ffbe0ff */
[----:B------:R-:W-:Y:S02]  /*c600*/  IADD3.X R57, PT, PT, R57, UR21, RZ, P6, !PT ;  /* 0x0000001539397c10 */ /* 0x000fe4000b7fe4ff */
[----:B------:R-:W-:Y:S01]  /*c610*/  IADD3 R56, P6, PT, R56, UR18, RZ ;  /* 0x0000001238387c10 */ /* 0x000fe2000ffde0ff */
        /* <DEDUP_REMOVED lines=39> */
[----:B------:R-:W-:-:S03]  /*c890*/  IADD3.X R34, PT, PT, R34, UR21, RZ, P1, !PT ;  /* 0x0000001522227c10 */ /* 0x000fc60008ffe4ff */
[----:B------:R-:W-:Y:S04]  /*c8a0*/  STL [R1+0x4cc], R38 ;  /* 0x0004cc2601007387 */ /* 0x000fe80000100800 */
[----:B------:R-:W-:Y:S04]  /*c8b0*/  STL [R1+0x4a8], R37 ;  /* 0x0004a82501007387 */ /* 0x000fe80000100800 */
[----:B------:R0:W-:Y:S04]  /*c8c0*/  STL [R1+0x4bc], R34 ;  /* 0x0004bc2201007387 */ /* 0x0001e80000100800 */
[----:B------:R-:W-:Y:S01]  /*c8d0*/  STL [R1+0x4c4], R36 ;  /* 0x0004c42401007387 */ /* 0x000fe20000100800 */
[----:B------:R-:W-:-:S03]  /*c8e0*/  IADD3 R35, P6, PT, R35, UR18, RZ ;  /* 0x0000001223237c10 */ /* 0x000fc6000ffde0ff */
[----:B0-----:R-:W4:Y:S04]  /*c8f0*/  LDL.LU R34, [R1+0x4ac] ;  /* 0x0004ac0001227983 */ /* 0x001f280000300800 */
[----:B------:R-:W-:Y:S01]  /*c900*/  STL [R1+0x4a0], R35 ;  /* 0x0004a02301007387 */ /* 0x000fe20000100800 */
[----:B--2---:R-:W-:-:S05]  /*c910*/  IADD3 R33, P1, PT, R33, UR18, RZ ;  /* 0x0000001221217c10 */ /* 0x004fca000ff3e0ff */
[----:B------:R0:W-:Y:S04]  /*c920*/  STL [R1+0x498], R33 ;  /* 0x0004982101007387 */ /* 0x0001e80000100800 */
[----:B0-----:R-:W2:Y:S01]  /*c930*/  LDL.LU R33, [R1+0x488] ;  /* 0x0004880001217983 */ /* 0x001ea20000300800 */
[----:B---3--:R-:W-:-:S05]  /*c940*/  IADD3.X R32, PT, PT, R32, UR21, RZ, P2, !PT ;  /* 0x0000001520207c10 */ /* 0x008fca00097fe4ff */
[----:B------:R0:W-:Y:S04]  /*c950*/  STL [R1+0x4b4], R32 ;  /* 0x0004b42001007387 */ /* 0x0001e80000100800 */
[----:B0-----:R-:W3:Y:S01]  /*c960*/  LDL.LU R32, [R1+0x4a4] ;  /* 0x0004a40001207983 */ /* 0x001ee20000300800 */
[----:B----4-:R-:W-:-:S03]  /*c970*/  IADD3 R31, P2, PT, R31, UR18, RZ ;  /* 0x000000121f1f7c10 */ /* 0x010fc6000ff5e0ff */
        /* <DEDUP_REMOVED lines=37> */
[----:B0-----:R-:W3:Y:S01]  /*cbd0*/  LDL.LU R32, [R1+0x224] ;  /* 0x0002240001207983 */ /* 0x001ee20000300800 */
        /* <DEDUP_REMOVED lines=43> */
[----:B------:R-:W-:Y:S04]  /*ce90*/  STL [R1+0x44c], R37 ;  /* 0x00044c2501007387 */ /* 0x000fe80000100800 */
        /* <DEDUP_REMOVED lines=9> */
[----:B0-----:R-:W2:Y:S04]  /*cf30*/  LDL.LU R33, [R1+0x3a4] ;  /* 0x0003a40001217983 */ /* 0x001ea80000300800 */
[----:B------:R-:W2:Y:S04]  /*cf40*/  LDL.LU R59, [R1+0x214] ;  /* 0x00021400013b7983 */ /* 0x000ea80000300800 */
[----:B------:R-:W2:Y:S01]  /*cf50*/  LDL.LU R58, [R1+0x39c] ;  /* 0x00039c00013a7983 */ /* 0x000ea20000300800 */
[----:B---3--:R-:W-:-:S03]  /*cf60*/  IADD3.X R32, PT, PT, R32, UR21, RZ, P3, !PT ;  /* 0x0000001520207c10 */ /* 0x008fc60009ffe4ff */
        /* <DEDUP_REMOVED lines=31> */
[----:B------:R-:W-:-:S03]  /*d160*/  IADD3.X R59, PT, PT, R59, UR21, RZ, P6, !PT ;  /* 0x000000153b3b7c10 */ /* 0x000fc6000b7fe4ff */
[----:B------:R0:W-:Y:S01]  /*d170*/  STL [R1+0x3a4], R33 ;  /* 0x0003a42101007387 */ /* 0x0001e20000100800 */
[----:B------:R-:W-:Y:S02]  /*d180*/  IADD3 R58, P6, PT, R58, UR18, RZ ;  /* 0x000000123a3a7c10 */ /* 0x000fe4000ffde0ff */
[----:B---3--:R-:W-:Y:S01]  /*d190*/  IADD3.X R57, PT, PT, R57, UR21, RZ, P1, !PT ;  /* 0x0000001539397c10 */ /* 0x008fe20008ffe4ff */
[----:B0-----:R-:W2:Y:S01]  /*d1a0*/  LDL.LU R33, [R1+0x1f4] ;  /* 0x0001f40001217983 */ /* 0x001ea20000300800 */
        /* <DEDUP_REMOVED lines=46> */
[----:B0-----:R-:W3:Y:S04]  /*d490*/  LDL.LU R32, [R1+0x374] ;  /* 0x0003740001207983 */ /* 0x001ee80000300800 */
[----:B------:R-:W-:Y:S01]  /*d4a0*/  STL [R1+0x204], R35 ;  /* 0x0002042301007387 */ /* 0x000fe20000100800 */
[----:B----4-:R-:W-:-:S05]  /*d4b0*/  IADD3 R31, P2, PT, R31, UR18, RZ ;  /* 0x000000121f1f7c10 */ /* 0x010fca000ff5e0ff */
        /* <DEDUP_REMOVED lines=40> */
[----:B------:R-:W-:-:S03]  /*d740*/  IADD3 R59, P6, PT, R59, UR18, RZ ;  /* 0x000000123b3b7c10 */ /* 0x000fc6000ffde0ff */
[----:B0-----:R-:W4:Y:S01]  /*d750*/  LDL.LU R34, [R1+0x17c] ;  /* 0x00017c0001227983 */ /* 0x001f220000300800 */
[----:B------:R-:W-:Y:S02]  /*d760*/  IADD3.X R58, PT, PT, R58, UR21, RZ, P1, !PT ;  /* 0x000000153a3a7c10 */ /* 0x000fe40008ffe4ff */
[----:B------:R-:W-:Y:S01]  /*d770*/  IADD3 R57, P1, PT, R57, UR18, RZ ;  /* 0x0000001239397c10 */ /* 0x000fe2000ff3e0ff */
[----:B------:R-:W-:Y:S04]  /*d780*/  STL [R1+0x1c8], R59 ;  /* 0x0001c83b01007387 */ /* 0x000fe80000100800 */
[----:B------:R-:W-:Y:S04]  /*d790*/  STL [R1+0x200], R58 ;  /* 0x0002003a01007387 */ /* 0x000fe80000100800 */
[----:B------:R-:W-:Y:S01]  /*d7a0*/  STL [R1+0x1c0], R57 ;  /* 0x0001c03901007387 */ /* 0x000fe20000100800 */
[----:B--2---:R-:W-:-:S02]  /*d7b0*/  IADD3.X R56, PT, PT, R56, UR21, RZ, P2, !PT ;  /* 0x0000001538387c10 */ /* 0x004fc400097fe4ff */
        /* <DEDUP_REMOVED lines=49> */
[----:B0-----:R-:W4:Y:S04]  /*dad0*/  LDL.LU R31, [R1+0x150] ;  /* 0x00015000011f7983 */ /* 0x001f280000300800 */
[----:B------:R-:W4:Y:S01]  /*dae0*/  LDL.LU R59, [R1+0x16c] ;  /* 0x00016c00013b7983 */ /* 0x000f220000300800 */
[----:B------:R-:W-:-:S03]  /*daf0*/  IADD3.X R34, PT, PT, R34, UR21, RZ, P5, !PT ;  /* 0x0000001522227c10 */ /* 0x000fc6000affe4ff */
        /* <DEDUP_REMOVED lines=35> */
[----:B------:R-:W-:Y:S02]  /*dd30*/  IADD3.X R55, PT, PT, R55, UR21, RZ, P3, !PT ;  /* 0x0000001537377c10 */ /* 0x000fe40009ffe4ff */
[----:B------:R-:W-:Y:S02]  /*dd40*/  IADD3 R54, P3, PT, R54, UR18, RZ ;  /* 0x0000001236367c10 */ /* 0x000fe4000ff7e0ff */
[----:B------:R-:W-:-:S02]  /*dd50*/  IADD3 R58, P1, PT, R58, UR18, RZ ;  /* 0x000000123a3a7c10 */ /* 0x000fc4000ff3e0ff */
[----:B------:R-:W-:Y:S02]  /*dd60*/  IADD3.X R57, PT, PT, R57, UR21, RZ, P2, !PT ;  /* 0x0000001539397c10 */ /* 0x000fe400097fe4ff */
[----:B------:R-:W-:Y:S01]  /*dd70*/  IADD3 R56, P2, PT, R56, UR18, RZ ;  /* 0x0000001238387c10 */ /* 0x000fe2000ff5e0ff */
[----:B------:R0:W-:Y:S01]  /*dd80*/  STL [R1+0x16c], R59 ;  /* 0x00016c3b01007387 */ /* 0x0001e20000100800 */
[----:B------:R-:W-:Y:S02]  /*dd90*/  IADD3.X R53, PT, PT, R53, UR21, RZ, P5, !PT ;  /* 0x0000001535357c10 */ /* 0x000fe4000affe4ff */
[----:B------:R-:W-:Y:S01]  /*dda0*/  IADD3 R52, P5, PT, R52, UR18, RZ ;  /* 0x0000001234347c10 */ /* 0x000fe2000ffbe0ff */
[----:B------:R0:W-:Y:S01]  /*ddb0*/  STL [R1+0x148], R58 ;  /* 0x0001483a01007387 */ /* 0x0001e20000100800 */
[----:B------:R-:W-:-:S03]  /*ddc0*/  IADD3.X R51, PT, PT, R51, UR21, RZ, P6, !PT ;  /* 0x0000001533337c10 */ /* 0x000fc6000b7fe4ff */
[----:B------:R0:W-:Y:S01]  /*ddd0*/  STL [R1+0x164], R57 ;  /* 0x0001643901007387 */ /* 0x0001e20000100800 */
[----:B------:R-:W-:-:S03]  /*dde0*/  IADD3 R50, P6, PT, R50, UR18, RZ ;  /* 0x0000001232327c10 */ /* 0x000fc6000ffde0ff */
[----:B------:R0:W-:Y:S01]  /*ddf0*/  STL [R1+0x140], R56 ;  /* 0x0001403801007387 */ /* 0x0001e20000100800 */
[----:B------:R-:W-:-:S03]  /*de00*/  IADD3.X R49, PT, PT, R49, UR21, RZ, P1, !PT ;  /* 0x0000001531317c10 */ /* 0x000fc60008ffe4ff */
[----:B------:R0:W-:Y:S01]  /*de10*/  STL [R1+0x15c], R55 ;  /* 0x00015c3701007387 */ /* 0x0001e20000100800 */
[----:B------:R-:W-:Y:S02]  /*de20*/  IADD3.X R44, PT, PT, R44, UR21, RZ, P3, !PT ;  /* 0x000000152c2c7c10 */ /* 0x000fe40009ffe4ff */
[----:B------:R-:W-:Y:S01]  /*de30*/  IADD3 R43, P3, PT, R43, UR18, RZ ;  /* 0x000000122b2b7c10 */ /* 0x000fe2000ff7e0ff */
[----:B------:R0:W-:Y:S01]  /*de40*/  STL [R1+0x138], R54 ;  /* 0x0001383601007387 */ /* 0x0001e20000100800 */
[----:B------:R-:W-:Y:S02]  /*de50*/  IADD3 R48, P1, PT, R48, UR18, RZ ;  /* 0x0000001230307c10 */ /* 0x000fe4000ff3e0ff */
[----:B------:R-:W-:Y:S01]  /*de60*/  IADD3.X R47, PT, PT, R47, UR21, RZ, P2, !PT ;  /* 0x000000152f2f7c10 */ /* 0x000fe200097fe4ff */
[----:B------:R0:W-:Y:S01]  /*de70*/  STL [R1+0x154], R53 ;  /* 0x0001543501007387 */ /* 0x0001e20000100800 */
[----:B------:R-:W-:-:S03]  /*de80*/  IADD3 R45, P2, PT, R45, UR18, RZ ;  /* 0x000000122d2d7c10 */ /* 0x000fc6000ff5e0ff */
[----:B------:R0:W-:Y:S01]  /*de90*/  STL [R1+0x130], R52 ;  /* 0x0001303401007387 */ /* 0x0001e20000100800 */
[----:B------:R-:W-:-:S03]  /*dea0*/  IADD3.X R42, PT, PT, R42, UR21, RZ, P5, !PT ;  /* 0x000000152a2a7c10 */ /* 0x000fc6000affe4ff */
[----:B------:R0:W-:Y:S01]  /*deb0*/  STL [R1+0x14c], R51 ;  /* 0x00014c3301007387 */ /* 0x0001e20000100800 */
[----:B------:R-:W-:-:S03]  /*dec0*/  IADD3 R41, P5, PT, R41, UR18, RZ ;  /* 0x0000001229297c10 */ /* 0x000fc6000ffbe0ff */
[----:B------:R0:W-:Y:S01]  /*ded0*/  STL [R1+0x128], R50 ;  /* 0x0001283201007387 */ /* 0x0001e20000100800 */
[----:B------:R-:W-:-:S03]  /*dee0*/  IADD3.X R40, PT, PT, R40, UR21, RZ, P6, !PT ;  /* 0x0000001528287c10 */ /* 0x000fc6000b7fe4ff */
[----:B------:R0:W-:Y:S01]  /*def0*/  STL [R1+0x144], R49 ;  /* 0x0001443101007387 */ /* 0x0001e20000100800 */
[----:B------:R-:W-:-:S03]  /*df00*/  IADD3 R39, P6, PT, R39, UR18, RZ ;  /* 0x0000001227277c10 */ /* 0x000fc6000ffde0ff */
[----:B------:R0:W-:Y:S01]  /*df10*/  STL [R1+0x120], R48 ;  /* 0x0001203001007387 */ /* 0x0001e20000100800 */
[----:B------:R-:W-:Y:S01]  /*df20*/  IADD3.X R34, PT, PT, R34, UR21, RZ, P3, !PT ;  /* 0x0000001522227c10 */ /* 0x000fe20009ffe4ff */
[----:B------:R-:W1:Y:S02]  /*df30*/  SYNCS.PHASECHK.TRANS64.TRYWAIT P3, [UR11], R30 ;  /* 0x0000001eff0075a7 */ /* 0x000e64000806110b */
        /* <DEDUP_REMOVED lines=8> */
[----:B------:R0:W-:Y:S04]  /*dfc0*/  STL [R1+0x12c], R42 ;  /* 0x00012c2a01007387 */ /* 0x0001e80000100800 */
[----:B------:R0:W-:Y:S04]  /*dfd0*/  STL [R1+0x108], R41 ;  /* 0x0001082901007387 */ /* 0x0001e80000100800 */
[----:B------:R0:W-:Y:S04]  /*dfe0*/  STL [R1+0x124], R40 ;  /* 0x0001242801007387 */ /* 0x0001e80000100800 */
[----:B------:R0:W-:Y:S04]  /*dff0*/  STL [R1+0xc8], R39 ;  /* 0x0000c82701007387 */ /* 0x0001e80000100800 */
[----:B------:R0:W-:Y:S04]  /*e000*/  STL [R1+0x11c], R38 ;  /* 0x00011c2601007387 */ /* 0x0001e80000100800 */
[----:B------:R0:W-:Y:S04]  /*e010*/  STL [R1+0xb8], R37 ;  /* 0x0000b82501007387 */ /* 0x0001e80000100800 */
[----:B------:R0:W-:Y:S04]  /*e020*/  STL [R1+0x114], R36 ;  /* 0x0001142401007387 */ /* 0x0001e80000100800 */
[----:B------:R0:W-:Y:S04]  /*e030*/  STL [R1+0x4c], R35 ;  /* 0x00004c2301007387 */ /* 0x0001e80000100800 */
[----:B------:R0:W-:Y:S01]  /*e040*/  STL [R1+0x10c], R34 ;  /* 0x00010c2201007387 */ /* 0x0001e20000100800 */
[----:B-----5:R-:W-:-:S02]  /*e050*/  IADD3.X R82, PT, PT, R82, UR21, RZ, P2, !PT ;  /* 0x0000001552527c10 */ /* 0x020fc400097fe4ff */
[----:B------:R-:W-:-:S04]  /*e060*/  IADD3 R22, P2, PT, R22, UR18, RZ ;  /* 0x0000001216167c10 */ /* 0x000fc8000ff5e0ff */
[----:B------:R-:W-:Y:S02]  /*e070*/  IADD3.X R23, PT, PT, R23, UR21, RZ, P2, !PT ;  /* 0x0000001517177c10 */ /* 0x000fe400097fe4ff */
[----:B------:R-:W-:-:S04]  /*e080*/  IADD3 R13, P2, PT, R13, UR18, RZ ;  /* 0x000000120d0d7c10 */ /* 0x000fc8000ff5e0ff */
[----:B------:R-:W-:Y:S02]  /*e090*/  IADD3.X R16, PT, PT, R16, UR21, RZ, P2, !PT ;  /* 0x0000001510107c10 */ /* 0x000fe400097fe4ff */
[----:B------:R-:W-:-:S04]  /*e0a0*/  IADD3 R6, P2, PT, R6, UR18, RZ ;  /* 0x0000001206067c10 */ /* 0x000fc8000ff5e0ff */
[----:B------:R-:W-:Y:S02]  /*e0b0*/  IADD3.X R7, PT, PT, R7, UR21, RZ, P2, !PT ;  /* 0x0000001507077c10 */ /* 0x000fe400097fe4ff */
[----:B------:R-:W-:Y:S02]  /*e0c0*/  PRMT R46, RZ, 0x7610, R46 ;  /* 0x00007610ff2e7816 */ /* 0x000fe4000000002e */
[----:B--2---:R-:W-:Y:S02]  /*e0d0*/  IADD3.X R33, PT, PT, R33, UR21, RZ, P5, !PT ;  /* 0x0000001521217c10 */ /* 0x004fe4000affe4ff */
[----:B------:R-:W-:-:S03]  /*e0e0*/  IADD3 R78, P5, PT, R78, UR18, RZ ;  /* 0x000000124e4e7c10 */ /* 0x000fc6000ffbe0ff */
[----:B------:R0:W-:Y:S01]  /*e0f0*/  STL [R1+0x104], R33 ;  /* 0x0001042101007387 */ /* 0x0001e20000100800 */
[----:B------:R-:W-:Y:S02]  /*e100*/  IADD3.X R28, PT, PT, R28, UR21, RZ, P5, !PT ;  /* 0x000000151c1c7c10 */ /* 0x000fe4000affe4ff */
[----:B------:R-:W-:-:S04]  /*e110*/  IADD3 R19, P5, PT, R19, UR18, RZ ;  /* 0x0000001213137c10 */ /* 0x000fc8000ffbe0ff */
[----:B------:R-:W-:Y:S02]  /*e120*/  IADD3.X R21, PT, PT, R21, UR21, RZ, P5, !PT ;  /* 0x0000001515157c10 */ /* 0x000fe4000affe4ff */
[----:B---3--:R-:W-:-:S05]  /*e130*/  IADD3.X R32, PT, PT, R32, UR21, RZ, P6, !PT ;  /* 0x0000001520207c10 */ /* 0x008fca000b7fe4ff */
[----:B------:R0:W-:Y:S01]  /*e140*/  STL [R1+0xc0], R32 ;  /* 0x0000c02001007387 */ /* 0x0001e20000100800 */
[----:B------:R-:W-:Y:S02]  /*e150*/  IADD3 R26, P6, PT, R26, UR18, RZ ;  /* 0x000000121a1a7c10 */ /* 0x000fe4000ffde0ff */
[----:B------:R-:W-:Y:S02]  /*e160*/  IADD3 R12, P5, PT, R12, UR18, RZ ;  /* 0x000000120c0c7c10 */ /* 0x000fe4000ffbe0ff */
[----:B------:R-:W-:Y:S02]  /*e170*/  IADD3.X R27, PT, PT, R27, UR21, RZ, P6, !PT ;  /* 0x000000151b1b7c10 */ /* 0x000fe4000b7fe4ff */
[----:B------:R-:W-:Y:S02]  /*e180*/  IADD3 R18, P6, PT, R18, UR18, RZ ;  /* 0x0000001212127c10 */ /* 0x000fe4000ffde0ff */
[----:B----4-:R-:W-:Y:S02]  /*e190*/  IADD3.X R31, PT, PT, R31, UR21, RZ, P1, !PT ;  /* 0x000000151f1f7c10 */ /* 0x010fe40008ffe4ff */
[----:B------:R-:W-:-:S03]  /*e1a0*/  IADD3 R24, P1, PT, R24, UR18, RZ ;  /* 0x0000001218187c10 */ /* 0x000fc6000ff3e0ff */
[----:B------:R0:W-:Y:S01]  /*e1b0*/  STL [R1+0xb0], R31 ;  /* 0x0000b01f01007387 */ /* 0x0001e20000100800 */
[----:B------:R-:W-:Y:S02]  /*e1c0*/  IADD3.X R25, PT, PT, R25, UR21, RZ, P1, !PT ;  /* 0x0000001519197c10 */ /* 0x000fe40008ffe4ff */
[----:B------:R-:W-:-:S04]  /*e1d0*/  IADD3 R14, P1, PT, R14, UR18, RZ ;  /* 0x000000120e0e7c10 */ /* 0x000fc8000ff3e0ff */
[----:B------:R-:W-:Y:S02]  /*e1e0*/  IADD3.X R17, PT, PT, R17, UR21, RZ, P1, !PT ;  /* 0x0000001511117c10 */ /* 0x000fe40008ffe4ff */
[----:B------:R-:W-:Y:S02]  /*e1f0*/  IADD3 R8, P1, PT, R8, UR18, RZ ;  /* 0x0000001208087c10 */ /* 0x000fe4000ff3e0ff */
[----:B------:R-:W-:Y:S02]  /*e200*/  IADD3.X R20, PT, PT, R20, UR21, RZ, P6, !PT ;  /* 0x0000001514147c10 */ /* 0x000fe4000b7fe4ff */
[----:B------:R-:W-:Y:S02]  /*e210*/  IADD3.X R15, PT, PT, R15, UR21, RZ, P5, !PT ;  /* 0x000000150f0f7c10 */ /* 0x000fe4000affe4ff */
[----:B------:R-:W-:Y:S02]  /*e220*/  IADD3.X R9, PT, PT, R9, UR21, RZ, P1, !PT ;  /* 0x0000001509097c10 */ /* 0x000fe40008ffe4ff */
[----:B------:R-:W-:-:S02]  /*e230*/  IADD3 R10, P6, PT, R10, UR18, RZ ;  /* 0x000000120a0a7c10 */ /* 0x000fc4000ffde0ff */
[----:B------:R-:W-:Y:S02]  /*e240*/  IADD3 R4, P5, PT, R4, UR18, RZ ;  /* 0x0000001204047c10 */ /* 0x000fe4000ffbe0ff */
[----:B------:R-:W-:Y:S02]  /*e250*/  IADD3 R2, P1, PT, R2, UR18, RZ ;  /* 0x0000001202027c10 */ /* 0x000fe4000ff3e0ff */
[----:B------:R-:W-:Y:S02]  /*e260*/  IADD3.X R11, PT, PT, R11, UR21, RZ, P6, !PT ;  /* 0x000000150b0b7c10 */ /* 0x000fe4000b7fe4ff */
[----:B------:R-:W-:Y:S02]  /*e270*/  IADD3.X R5, PT, PT, R5, UR21, RZ, P5, !PT ;  /* 0x0000001505057c10 */ /* 0x000fe4000affe4ff */
[----:B------:R-:W-:Y:S02]  /*e280*/  IADD3.X R3, PT, PT, R3, UR21, RZ, P1, !PT ;  /* 0x0000001503037c10 */ /* 0x000fe40008ffe4ff */
[----:B------:R-:W-:Y:S01]  /*e290*/  ISETP.GT.AND P6, PT, R0, RZ, PT ;  /* 0x000000ff0000720c */ /* 0x000fe20003fc4270 */
[----:B01----:R-:W-:-:S12]  /*e2a0*/  @!P3 BRA `(.L_x_8) ;  /* 0x00000194006cb947 */ /* 0x003fd80003800000 */
.L_x_16:
[C---:B------:R-:W-:Y:S01]  /*e2b0*/  ISETP.GT.AND P1, PT, R0.reuse, 0x1, PT ;  /* 0x000000010000780c */ /* 0x040fe20003f24270 */
[----:B------:R0:W-:Y:S01]  /*e2c0*/  STL [R1+0x858], R74 ;  /* 0x0008584a01007387 */ /* 0x0001e20000100800 */
[----:B------:R-:W-:Y:S02]  /*e2d0*/  PRMT R81, RZ, 0x7610, R81 ;  /* 0x00007610ff517816 */ /* 0x000fe40000000051 */
[----:B------:R-:W-:Y:S01]  /*e2e0*/  ISETP.GT.AND P2, PT, R0, 0x2, PT ;  /* 0x000000020000780c */ /* 0x000fe20003f44270 */
[----:B------:R1:W-:Y:S01]  /*e2f0*/  STL [R1+0x854], R73 ;  /* 0x0008544901007387 */ /* 0x0003e20000100800 */
[----:B------:R-:W-:Y:S02]  /*e300*/  PRMT R83, RZ, 0x7610, R83 ;  /* 0x00007610ff537816 */ /* 0x000fe40000000053 */
[----:B------:R-:W-:Y:S01]  /*e310*/  PRMT R79, RZ, 0x7610, R79 ;  /* 0x00007610ff4f7816 */ /* 0x000fe2000000004f */
[----:B------:R2:W-:Y:S01]  /*e320*/  STL [R1+0x850], R72 ;  /* 0x0008504801007387 */ /* 0x0005e20000100800 */
[----:B------:R-:W-:-:S03]  /*e330*/  PRMT R64, RZ, 0x7610, R64 ;  /* 0x00007610ff407816 */ /* 0x000fc60000000040 */
[----:B------:R-:W-:Y:S01]  /*e340*/  @P1 IMAD.MOV.U32 R30, RZ, RZ, R12 ;  /* 0x000000ffff1e1224 */ /* 0x000fe200078e000c */
[----:B------:R-:W3:Y:S01]  /*e350*/  @P6 LDG.E.U8 R46, desc[UR22][R2.64] ;  /* 0x00000016022e6981 */ /* 0x000ee2000c1e1100 */
[----:B------:R-:W-:Y:S01]  /*e360*/  @P1 IMAD.MOV.U32 R31, RZ, RZ, R15 ;  /* 0x000000ffff1f1224 */ /* 0x000fe200078e000f */
[----:B0-----:R-:W-:Y:S02]  /*e370*/  PRMT R74, RZ, 0x7610, R74 ;  /* 0x00007610ff4a7816 */ /* 0x001fe4000000004a */
[----:B-1----:R-:W-:Y:S01]  /*e380*/  PRMT R73, RZ, 0x7610, R73 ;  /* 0x00007610ff497816 */ /* 0x002fe20000000049 */
[----:B------:R0:W-:Y:S04]  /*e390*/  STL [R1+0x84c], R71 ;  /* 0x00084c4701007387 */ /* 0x0001e80000100800 */
[----:B------:R1:W4:Y:S01]  /*e3a0*/  @P1 LDG.E.U8 R81, desc[UR22][R30.64] ;  /* 0x000000161e511981 */ /* 0x000322000c1e1100 */
[----:B--2---:R-:W-:-:S03]  /*e3b0*/  PRMT R72, RZ, 0x7610, R72 ;  /* 0x00007610ff487816 */ /* 0x004fc60000000048 */
[----:B------:R-:W2:Y:S01]  /*e3c0*/  @P1 LDG.E.U8 R79, desc[UR22][R10.64] ;  /* 0x000000160a4f1981 */ /* 0x000ea2000c1e1100 */
[----:B0-----:R-:W-:Y:S02]  /*e3d0*/  PRMT R71, RZ, 0x7610, R71 ;  /* 0x00007610ff477816 */ /* 0x001fe40000000047 */
[----:B------:R-:W-:Y:S01]  /*e3e0*/  PRMT R45, RZ, 0x7610, R45 ;  /* 0x00007610ff2d7816 */ /* 0x000fe2000000002d */
[----:B------:R0:W-:Y:S01]  /*e3f0*/  STL [R1+0x848], R70 ;  /* 0x0008484601007387 */ /* 0x0001e20000100800 */
[----:B-1----:R-:W-:Y:S02]  /*e400*/  @P1 IMAD.MOV.U32 R30, RZ, RZ, R13 ;  /* 0x000000ffff1e1224 */ /* 0x002fe400078e000d */
[----:B------:R-:W-:Y:S01]  /*e410*/  @P1 IMAD.MOV.U32 R31, RZ, RZ, R16 ;  /* 0x000000ffff1f1224 */ /* 0x000fe200078e0010 */
[----:B------:R-:W2:Y:S04]  /*e420*/  @P2 LDG.E.U8 R71, desc[UR22][R22.64] ;  /* 0x0000001616472981 */ /* 0x000ea8000c1e1100 */
[----:B------:R1:W2:Y:S04]  /*e430*/  @P1 LDG.E.U8 R83, desc[UR22][R30.64] ;  /* 0x000000161e531981 */ /* 0x0002a8000c1e1100 */
[----:B------:R-:W2:Y:S04]  /*e440*/  @P2 LDG.E.U8 R45, desc[UR22][R24.64] ;  /* 0x00000016182d2981 */ /* 0x000ea8000c1e1100 */
[----:B------:R-:W-:Y:S01]  /*e450*/  STL [R1+0x844], R69 ;  /* 0x0008444501007387 */ /* 0x000fe20000100800 */
[----:B-1----:R-:W-:-:S02]  /*e460*/  @P1 IMAD.MOV.U32 R30, RZ, RZ, R14 ;  /* 0x000000ffff1e1224 */ /* 0x002fc400078e000e */
[----:B------:R-:W-:Y:S01]  /*e470*/  @P1 IMAD.MOV.U32 R31, RZ, RZ, R17 ;  /* 0x000000ffff1f1224 */ /* 0x000fe200078e0011 */
[----:B------:R-:W-:Y:S04]  /*e480*/  STL [R1+0x840], R68 ;  /* 0x0008404401007387 */ /* 0x000fe80000100800 */
[----:B------:R1:W2:Y:S04]  /*e490*/  @P1 LDG.E.U8 R74, desc[UR22][R30.64] ;  /* 0x000000161e4a1981 */ /* 0x0002a8000c1e1100 */
[----:B------:R-:W-:Y:S01]  /*e4a0*/  STL [R1+0x83c], R67 ;  /* 0x00083c4301007387 */ /* 0x000fe20000100800 */
[----:B------:R-:W-:-:S02]  /*e4b0*/  PRMT R38, RZ, 0x7610, R38 ;  /* 0x00007610ff267816 */ /* 0x000fc40000000026 */
[----:B------:R-:W-:Y:S01]  /*e4c0*/  PRMT R33, RZ, 0x7610, R33 ;  /* 0x00007610ff217816 */ /* 0x000fe20000000021 */
[----:B------:R-:W-:Y:S01]  /*e4d0*/  STL [R1+0x838], R66 ;  /* 0x0008384201007387 */ /* 0x000fe20000100800 */
[----:B-1----:R-:W-:Y:S02]  /*e4e0*/  @P2 IMAD.MOV.U32 R30, RZ, RZ, R18 ;  /* 0x000000ffff1e2224 */ /* 0x002fe400078e0012 */
[----:B------:R-:W-:Y:S01]  /*e4f0*/  @P2 IMAD.MOV.U32 R31, RZ, RZ, R20 ;  /* 0x000000ffff1f2224 */ /* 0x000fe200078e0014 */
[----:B------:R-:W-:Y:S01]  /*e500*/  ISETP.GT.AND P1, PT, R0, 0x3, PT ;  /* 0x000000030000780c */ /* 0x000fe20003f24270 */
[----:B------:R-:W-:Y:S04]  /*e510*/  STL [R1+0x834], R65 ;  /* 0x0008344101007387 */ /* 0x000fe80000100800 */
[----:B------:R1:W3:Y:S04]  /*e520*/  @P2 LDG.E.U8 R73, desc[UR22][R30.64] ;  /* 0x000000161e492981 */ /* 0x0002e8000c1e1100 */
[----:B------:R-:W-:Y:S04]  /*e530*/  STL [R1+0x830], R50 ;  /* 0x0008303201007387 */ /* 0x000fe80000100800 */
[----:B------:R-:W-:Y:S01]  /*e540*/  STL [R1+0x82c], R48 ;  /* 0x00082c3001007387 */ /* 0x000fe20000100800 */
[----:B-1----:R-:W-:-:S02]  /*e550*/  @P2 IMAD.MOV.U32 R30, RZ, RZ, R19 ;  /* 0x000000ffff1e2224 */ /* 0x002fc400078e0013 */
[----:B------:R-:W-:Y:S01]  /*e560*/  @P2 IMAD.MOV.U32 R31, RZ, RZ, R21 ;  /* 0x000000ffff1f2224 */ /* 0x000fe200078e0015 */
[----:B------:R-:W-:Y:S01]  /*e570*/  PRMT R29, RZ, 0x7610, R29 ;  /* 0x00007610ff1d7816 */ /* 0x000fe2000000001d */
[----:B------:R-:W4:Y:S04]  /*e580*/  @P6 LDG.E.U8 R64, desc[UR22][R4.64] ;  /* 0x0000001604406981 */ /* 0x000f28000c1e1100 */
[----:B------:R1:W4:Y:S02]  /*e590*/  @P2 LDG.E.U8 R72, desc[UR22][R30.64] ;  /* 0x000000161e482981 */ /* 0x000324000c1e1100 */
[----:B-1----:R-:W-:-:S06]  /*e5a0*/  PRMT R30, RZ, 0x7610, R30 ;  /* 0x00007610ff1e7816 */ /* 0x002fcc000000001e */
[----:B------:R-:W4:Y:S04]  /*e5b0*/  @P1 LDG.E.U8 R30, desc[UR22][R26.64] ;  /* 0x000000161a1e1981 */ /* 0x000f28000c1e1100 */
        /* <DEDUP_REMOVED lines=16> */
[----:B0-----:R-:W-:Y:S01]  /*e6c0*/  PRMT R70, RZ, 0x7610, R70 ;  /* 0x00007610ff467816 */ /* 0x001fe20000000046 */
[----:B------:R-:W-:-:S02]  /*e6d0*/  @P1 IMAD.MOV.U32 R31, RZ, RZ, R28 ;  /* 0x000000ffff1f1224 */ /* 0x000fc400078e001c */
[----:B--2---:R0:W-:Y:S04]  /*e6e0*/  STL [R1+0x59c], R74 ;  /* 0x00059c4a01007387 */ /* 0x0041e80000100800 */
[----:B0-----:R-:W2:Y:S04]  /*e6f0*/  LDL.LU R74, [R1+0x858] ;  /* 0x00085800014a7983 */ /* 0x001ea80000300800 */
[----:B------:R-:W-:Y:S04]  /*e700*/  STL [R1+0x798], R18 ;  /* 0x0007981201007387 */ /* 0x000fe80000100800 */
[----:B------:R-:W-:Y:S04]  /*e710*/  STL [R1+0x794], R20 ;  /* 0x0007941401007387 */ /* 0x000fe80000100800 */
[----:B---3--:R0:W-:Y:S04]  /*e720*/  STL [R1+0x5bc], R73 ;  /* 0x0005bc4901007387 */ /* 0x0081e80000100800 */
[----:B0-----:R-:W3:Y:S04]  /*e730*/  LDL.LU R73, [R1+0x854] ;  /* 0x0008540001497983 */ /* 0x001ee80000300800 */
[----:B------:R-:W-:Y:S04]  /*e740*/  STL [R1+0x7a0], R19 ;  /* 0x0007a01301007387 */ /* 0x000fe80000100800 */
[----:B------:R-:W-:Y:S04]  /*e750*/  STL [R1+0x79c], R21 ;  /* 0x00079c1501007387 */ /* 0x000fe80000100800 */
[----:B----4-:R0:W-:Y:S04]  /*e760*/  STL [R1+0x5b8], R72 ;  /* 0x0005b84801007387 */ /* 0x0101e80000100800 */
[----:B0-----:R-:W4:Y:S04]  /*e770*/  LDL.LU R72, [R1+0x850] ;  /* 0x0008500001487983 */ /* 0x001f280000300800 */
[----:B------:R0:W-:Y:S04]  /*e780*/  STL [R1+0x5b4], R71 ;  /* 0x0005b44701007387 */ /* 0x0001e80000100800 */
[----:B0-----:R-:W2:Y:S04]  /*e790*/  LDL.LU R71, [R1+0x84c] ;  /* 0x00084c0001477983 */ /* 0x001ea80000300800 */
[----:B------:R-:W-:Y:S04]  /*e7a0*/  STL [R1+0x7a8], R22 ;  /* 0x0007a81601007387 */ /* 0x000fe80000100800 */
[----:B------:R-:W-:Y:S04]  /*e7b0*/  STL [R1+0x7a4], R23 ;  /* 0x0007a41701007387 */ /* 0x000fe80000100800 */
[----:B------:R-:W-:Y:S04]  /*e7c0*/  STL [R1+0x7b0], R24 ;  /* 0x0007b01801007387 */ /* 0x000fe80000100800 */
[----:B------:R-:W-:Y:S04]  /*e7d0*/  STL [R1+0x7ac], R25 ;  /* 0x0007ac1901007387 */ /* 0x000fe80000100800 */
[----:B------:R0:W-:Y:S04]  /*e7e0*/  STL [R1+0x5b0], R45 ;  /* 0x0005b02d01007387 */ /* 0x0001e80000100800 */
[----:B0-----:R-:W2:Y:S04]  /*e7f0*/  LDL R45, [R1+0xc8] ;  /* 0x0000c800012d7983 */ /* 0x001ea80000100800 */
[----:B------:R-:W-:Y:S04]  /*e800*/  STL [R1+0x7b8], R26 ;  /* 0x0007b81a01007387 */ /* 0x000fe80000100800 */
[----:B------:R-:W-:Y:S04]  /*e810*/  STL [R1+0x7b4], R27 ;  /* 0x0007b41b01007387 */ /* 0x000fe80000100800 */
[----:B------:R0:W-:Y:S02]  /*e820*/  STL [R1+0x5ac], R30 ;  /* 0x0005ac1e01007387 */ /* 0x0001e40000100800 */
[----:B0-----:R-:W-:-:S05]  /*e830*/  @P1 IMAD.MOV.U32 R30, RZ, RZ, R78 ;  /* 0x000000ffff1e1224 */ /* 0x001fca00078e004e */
[----:B------:R-:W2:Y:S04]  /*e840*/  @P1 LDG.E.U8 R70, desc[UR22][R30.64] ;  /* 0x000000161e461981 */ /* 0x000ea8000c1e1100 */
[----:B------:R-:W-:Y:S04]  /*e850*/  STL [R1+0x7c0], R78 ;  /* 0x0007c04e01007387 */ /* 0x000fe80000100800 */
[----:B------:R-:W-:Y:S04]  /*e860*/  STL [R1+0x7bc], R28 ;  /* 0x0007bc1c01007387 */ /* 0x000fe80000100800 */
[----:B--2---:R0:W-:Y:S04]  /*e870*/  STL [R1+0x5a8], R70 ;  /* 0x0005a84601007387 */ /* 0x0041e80000100800 */
[----:B0-----:R-:W2:Y:S04]  /*e880*/  LDL.LU R70, [R1+0x848] ;  /* 0x0008480001467983 */ /* 0x001ea80000300800 */
[----:B------:R-:W2:Y:S01]  /*e890*/  LDL R31, [R1+0x4c] ;  /* 0x00004c00011f7983 */ /* 0x000ea20000100800 */
[----:B------:R-:W-:Y:S01]  /*e8a0*/  PRMT R69, RZ, 0x7610, R69 ;  /* 0x00007610ff457816 */ /* 0x000fe20000000045 */
[----:B--2---:R-:W-:-:S02]  /*e8b0*/  @P1 IMAD.MOV.U32 R30, RZ, RZ, R31 ;  /* 0x000000ffff1e1224 */ /* 0x004fc400078e001f */
[----:B------:R-:W-:-:S05]  /*e8c0*/  @P1 IMAD.MOV.U32 R31, RZ, RZ, R82 ;  /* 0x000000ffff1f1224 */ /* 0x000fca00078e0052 */
[----:B------:R-:W2:Y:S04]  /*e8d0*/  @P1 LDG.E.U8 R69, desc[UR22][R30.64] ;  /* 0x000000161e451981 */ /* 0x000ea8000c1e1100 */
[----:B------:R-:W-:Y:S04]  /*e8e0*/  STL [R1+0x7c4], R82 ;  /* 0x0007c45201007387 */ /* 0x000fe80000100800 */
[----:B--2---:R0:W-:Y:S04]  /*e8f0*/  STL [R1+0x5a4], R69 ;  /* 0x0005a44501007387 */ /* 0x0041e80000100800 */
[----:B0-----:R-:W2:Y:S04]  /*e900*/  LDL.LU R69, [R1+0x844] ;  /* 0x0008440001457983 */ /* 0x001ea80000300800 */
[----:B------:R-:W2:Y:S04]  /*e910*/  LDL R30, [R1+0xb0] ;  /* 0x0000b000011e7983 */ /* 0x000ea80000100800 */
[----:B------:R-:W2:Y:S01]  /*e920*/  LDL R31, [R1+0xb8] ;  /* 0x0000b800011f7983 */ /* 0x000ea20000100800 */
[----:B------:R-:W-:-:S02]  /*e930*/  PRMT R68, RZ, 0x7610, R68 ;  /* 0x00007610ff447816 */ /* 0x000fc40000000044 */
[----:B--2---:R-:W-:-:S04]  /*e940*/  @P1 LOP3.LUT R31, R31, R30, RZ, 0x3c, !PT ;  /* 0x0000001e1f1f1212 */ /* 0x004fc800078e3cff */
[----:B------:R-:W-:-:S04]  /*e950*/  @P1 LOP3.LUT R30, R31, R30, RZ, 0x3c, !PT ;  /* 0x0000001e1f1e1212 */ /* 0x000fc800078e3cff */
[----:B------:R-:W-:-:S05]  /*e960*/  @P1 LOP3.LUT R31, R31, R30, RZ, 0x3c, !PT ;  /* 0x0000001e1f1f1212 */ /* 0x000fca00078e3cff */
[----:B------:R-:W2:Y:S01]  /*e970*/  @P1 LDG.E.U8 R68, desc[UR22][R30.64] ;  /* 0x000000161e441981 */ /* 0x000ea2000c1e1100 */
[----:B------:R-:W-:Y:S02]  /*e980*/  ISETP.GT.AND P2, PT, R0, 0x4, PT ;  /* 0x000000040000780c */ /* 0x000fe40003f44270 */
[----:B------:R-:W-:Y:S01]  /*e990*/  PRMT R67, RZ, 0x7610, R67 ;  /* 0x00007610ff437816 */ /* 0x000fe20000000043 */
[----:B--2---:R0:W-:Y:S04]  /*e9a0*/  STL [R1+0x5a0], R68 ;  /* 0x0005a04401007387 */ /* 0x0041e80000100800 */
[----:B0-----:R-:W2:Y:S04]  /*e9b0*/  LDL.LU R68, [R1+0x840] ;  /* 0x0008400001447983 */ /* 0x001ea80000300800 */
[----:B------:R-:W2:Y:S02]  /*e9c0*/  LDL R31, [R1+0xc0] ;  /* 0x0000c000011f7983 */ /* 0x000ea40000100800 */
[----:B------:R-:W-:-:S02]  /*e9d0*/  @P2 IMAD.MOV.U32 R30, RZ, RZ, R45 ;  /* 0x000000ffff1e2224 */ /* 0x000fc400078e002d */
[----:B------:R-:W3:Y:S04]  /*e9e0*/  LDL R45, [R1+0x128] ;  /* 0x00012800012d7983 */ /* 0x000ee80000100800 */
[----:B--2---:R-:W2:Y:S04]  /*e9f0*/  @P2 LDG.E.U8 R67, desc[UR22][R30.64] ;  /* 0x000000161e432981 */ /* 0x004ea8000c1e1100 */
        /* <DEDUP_REMOVED lines=8> */
[----:B------:R-:W2:Y:S04]  /*ea80*/  @P2 LDG.E.U8 R66, desc[UR22][R30.64] ;  /* 0x000000161e422981 */ /* 0x000ea8000c1e1100 */
        /* <DEDUP_REMOVED lines=18> */
[----:B------:R-:W-:-:S03]  /*ebb0*/  ISETP.GT.AND P1, PT, R0, 0x5, PT ;  /* 0x000000050000780c */ /* 0x000fc60003f24270 */
[----:B--2---:R0:W-:Y:S04]  /*ebc0*/  STL [R1+0x588], R50 ;  /* 0x0005883201007387 */ /* 0x0041e80000100800 */
[----:B0-----:R-:W2:Y:S04]  /*ebd0*/  LDL.LU R50, [R1+0x830] ;  /* 0x0008300001327983 */ /* 0x001ea80000300800 */
[----:B------:R-:W2:Y:S04]  /*ebe0*/  LDL R30, [R1+0x11c] ;  /* 0x00011c00011e7983 */ /* 0x000ea80000100800 */
[----:B------:R-:W2:Y:S02]  /*ebf0*/  LDL R31, [R1+0x120] ;  /* 0x00012000011f7983 */ /* 0x000ea40000100800 */
[----:B--2---:R-:W-:-:S04]  /*ec00*/  @P1 LOP3.LUT R31, R31, R30, RZ, 0x3c, !PT ;  /* 0x0000001e1f1f1212 */ /* 0x004fc800078e3cff */
[----:B------:R-:W-:-:S04]  /*ec10*/  @P1 LOP3.LUT R30, R31, R30, RZ, 0x3c, !PT ;  /* 0x0000001e1f1e1212 */ /* 0x000fc800078e3cff */
[----:B------:R-:W-:-:S05]  /*ec20*/  @P1 LOP3.LUT R31, R31, R30, RZ, 0x3c, !PT ;  /* 0x0000001e1f1f1212 */ /* 0x000fca00078e3cff */
[----:B------:R3:W2:Y:S04]  /*ec30*/  @P1 LDG.E.U8 R38, desc[UR22][R30.64] ;  /* 0x000000161e261981 */ /* 0x0006a8000c1e1100 */
[----:B------:R-:W4:Y:S01]  /*ec40*/  LDL R31, [R1+0x124] ;  /* 0x00012400011f7983 */ /* 0x000f220000100800 */
[----:B---3--:R-:W-:-:S03]  /*ec50*/  @P1 IMAD.MOV.U32 R30, RZ, RZ, R45 ;  /* 0x000000ffff1e1224 */ /* 0x008fc600078e002d */
[----:B--2---:R0:W-:Y:S01]  /*ec60*/  STL [R1+0x584], R38 ;  /* 0x0005842601007387 */ /* 0x0041e20000100800 */
[----:B------:R-:W-:-:S03]  /*ec70*/  PRMT R48, RZ, 0x7610, R48 ;  /* 0x00007610ff307816 */ /* 0x000fc60000000030 */
[----:B------:R-:W2:Y:S04]  /*ec80*/  LDL R45, [R1+0x14c] ;  /* 0x00014c00012d7983 */ /* 0x000ea80000100800 */
[----:B----4-:R1:W3:Y:S04]  /*ec90*/  @P1 LDG.E.U8 R33, desc[UR22][R30.64] ;  /* 0x000000161e211981 */ /* 0x0102e8000c1e1100 */
[----:B0-----:R-:W4:Y:S04]  /*eca0*/  LDL R38, [R1+0x148] ;  /* 0x0001480001267983 */ /* 0x001f280000100800 */
[----:B------:R-:W1:Y:S04]  /*ecb0*/  LDL R30, [R1+0x12c] ;  /* 0x00012c00011e7983 */ /* 0x000e680000100800 */
[----:B------:R-:W1:Y:S02]  /*ecc0*/  LDL R31, [R1+0x130] ;  /* 0x00013000011f7983 */ /* 0x000e640000100800 */
[----:B-1----:R-:W-:-:S04]  /*ecd0*/  @P1 LOP3.LUT R31, R31, R30, RZ, 0x3c, !PT ;  /* 0x0000001e1f1f1212 */ /* 0x002fc800078e3cff */
[----:B------:R-:W-:-:S04]  /*ece0*/  @P1 LOP3.LUT R30, R31, R30, RZ, 0x3c, !PT ;  /* 0x0000001e1f1e1212 */ /* 0x000fc800078e3cff */
[----:B------:R-:W-:-:S05]  /*ecf0*/  @P1 LOP3.LUT R31, R31, R30, RZ, 0x3c, !PT ;  /* 0x0000001e1f1f1212 */ /* 0x000fca00078e3cff */
[----:B------:R-:W2:Y:S04]  /*ed00*/  @P1 LDG.E.U8 R48, desc[UR22][R30.64] ;  /* 0x000000161e301981 */ /* 0x000ea8000c1e1100 */
[----:B---3--:R0:W-:Y:S04]  /*ed10*/  STL [R1+0x580], R33 ;  /* 0x0005802101007387 */ /* 0x0081e80000100800 */
[----:B0-----:R-:W3:Y:S04]  /*ed20*/  LDL R33, [R1+0x150] ;  /* 0x0001500001217983 */ /* 0x001ee80000100800 */
[----:B--2---:R0:W-:Y:S04]  /*ed30*/  STL [R1+0x578], R48 ;  /* 0x0005783001007387 */ /* 0x0041e80000100800 */
[----:B0-----:R-:W2:Y:S04]  /*ed40*/  LDL.LU R48, [R1+0x82c] ;  /* 0x00082c0001307983 */ /* 0x001ea80000300800 */
[----:B------:R-:W2:Y:S04]  /*ed50*/  LDL R30, [R1+0x134] ;  /* 0x00013400011e7983 */ /* 0x000ea80000100800 */
[----:B------:R-:W2:Y:S02]  /*ed60*/  LDL R31, [R1+0x138] ;  /* 0x00013800011f7983 */ /* 0x000ea40000100800 */
[----:B--2---:R-:W-:-:S04]  /*ed70*/  @P1 LOP3.LUT R31, R31, R30, RZ, 0x3c, !PT ;  /* 0x0000001e1f1f1212 */ /* 0x004fc800078e3cff */
[----:B------:R-:W-:-:S04]  /*ed80*/  @P1 LOP3.LUT R30, R31, R30, RZ, 0x3c, !PT ;  /* 0x0000001e1f1e1212 */ /* 0x000fc800078e3cff */
[----:B------:R-:W-:-:S05]  /*ed90*/  @P1 LOP3.LUT R31, R31, R30, RZ, 0x3c, !PT ;  /* 0x0000001e1f1f1212 */ /* 0x000fca00078e3cff */
[----:B------:R-:W2:Y:S01]  /*eda0*/  @P1 LDG.E.U8 R29, desc[UR22][R30.64] ;  /* 0x000000161e1d1981 */ /* 0x000ea2000c1e1100 */
[----:B------:R-:W-:-:S03]  /*edb0*/  ISETP.GT.AND P2, PT, R0, 0x6, PT ;  /* 0x000000060000780c */ /* 0x000fc60003f44270 */
[----:B--2---:R-:W-:Y:S04]  /*edc0*/  STL [R1+0x100], R29 ;  /* 0x0001001d01007387 */ /* 0x004fe80000100800 */
[----:B------:R-:W2:Y:S04]  /*edd0*/  LDL R30, [R1+0x13c] ;  /* 0x00013c00011e7983 */ /* 0x000ea80000100800 */
[----:B------:R-:W2:Y:S01]  /*ede0*/  LDL R31, [R1+0x140] ;  /* 0x00014000011f7983 */ /* 0x000ea20000100800 */
[----:B------:R-:W-:Y:S02]  /*edf0*/  PRMT R24, RZ, 0x7610, R24 ;  /* 0x00007610ff187816 */ /* 0x000fe40000000018 */
[----:B--2---:R-:W-:-:S04]  /*ee00*/  @P2 LOP3.LUT R31, R31, R30, RZ, 0x3c, !PT ;  /* 0x0000001e1f1f2212 */ /* 0x004fc800078e3cff */
[----:B------:R-:W-:-:S04]  /*ee10*/  @P2 LOP3.LUT R30, R31, R30, RZ, 0x3c, !PT ;  /* 0x0000001e1f1e2212 */ /* 0x000fc800078e3cff */
[----:B------:R-:W-:-:S05]  /*ee20*/  @P2 LOP3.LUT R31, R31, R30, RZ, 0x3c, !PT ;  /* 0x0000001e1f1f2212 */ /* 0x000fca00078e3cff */
[----:B------:R4:W2:Y:S04]  /*ee30*/  @P2 LDG.E.U8 R24, desc[UR22][R30.64] ;  /* 0x000000161e182981 */ /* 0x0008a8000c1e1100 */
[----:B------:R-:W2:Y:S01]  /*ee40*/  LDL R31, [R1+0x144] ;  /* 0x00014400011f7983 */ /* 0x000ea20000100800 */
[----:B------:R-:W-:Y:S01]  /*ee50*/  PRMT R25, RZ, 0x7610, R25 ;  /* 0x00007610ff197816 */ /* 0x000fe20000000019 */
[----:B----4-:R-:W-:Y:S01]  /*ee60*/  @P2 IMAD.MOV.U32 R30, RZ, RZ, R38 ;  /* 0x000000ffff1e2224 */ /* 0x010fe200078e0026 */
[----:B------:R-:W-:-:S04]  /*ee70*/  PRMT R22, RZ, 0x7610, R22 ;  /* 0x00007610ff167816 */ /* 0x000fc80000000016 */
[----:B--2---:R3:W2:Y:S04]  /*ee80*/  @P2 LDG.E.U8 R25, desc[UR22][R30.64] ;  /* 0x000000161e192981 */ /* 0x0046a8000c1e1100 */
[----:B------:R-:W-:Y:S04]  /*ee90*/  STL [R1+0x7c8], R24 ;  /* 0x0007c81801007387 */ /* 0x000fe80000100800 */
[----:B------:R-:W4:Y:S01]  /*eea0*/  LDL R38, [R1+0x168] ;  /* 0x0001680001267983 */ /* 0x000f220000100800 */
[----:B---3--:R-:W-:Y:S02]  /*eeb0*/  @P2 IMAD.MOV.U32 R30, RZ, RZ, R33 ;  /* 0x000000ffff1e2224 */ /* 0x008fe400078e0021 */
[----:B------:R-:W-:-:S05]  /*eec0*/  @P2 IMAD.MOV.U32 R31, RZ, RZ, R45 ;  /* 0x000000ffff1f2224 */ /* 0x000fca00078e002d */
[----:B------:R-:W3:Y:S04]  /*eed0*/  @P2 LDG.E.U8 R22, desc[UR22][R30.64] ;  /* 0x000000161e162981 */ /* 0x000ee8000c1e1100 */
[----:B--2---:R-:W-:Y:S04]  /*eee0*/  STL [R1+0x7cc], R25 ;  /* 0x0007cc1901007387 */ /* 0x004fe80000100800 */
[----:B------:R-:W2:Y:S04]  /*eef0*/  LDL R30, [R1+0x154] ;  /* 0x00015400011e7983 */ /* 0x000ea80000100800 */
[----:B------:R-:W2:Y:S01]  /*ef00*/  LDL R31, [R1+0x158] ;  /* 0x00015800011f7983 */ /* 0x000ea20000100800 */
[----:B------:R-:W-:-:S03]  /*ef10*/  PRMT R23, RZ, 0x7610, R23 ;  /* 0x00007610ff177816 */ /* 0x000fc60000000017 */
[----:B------:R-:W4:Y:S04]  /*ef20*/  LDL R45, [R1+0x16c] ;  /* 0x00016c00012d7983 */ /* 0x000f280000100800 */
[----:B------:R-:W4:Y:S04]  /*ef30*/  LDL R33, [R1+0x170] ;  /* 0x0001700001217983 */ /* 0x000f280000100800 */
[----:B---3--:R-:W-:Y:S01]  /*ef40*/  STL [R1+0x7d0], R22 ;  /* 0x0007d01601007387 */ /* 0x008fe20000100800 */
[----:B--2---:R-:W-:-:S04]  /*ef50*/  @P2 LOP3.LUT R31, R31, R30, RZ, 0x3c, !PT ;  /* 0x0000001e1f1f2212 */ /* 0x004fc800078e3cff */
[----:B------:R-:W-:-:S04]  /*ef60*/  @P2 LOP3.LUT R30, R31, R30, RZ, 0x3c, !PT ;  /* 0x0000001e1f1e2212 */ /* 0x000fc800078e3cff */
[----:B------:R-:W-:-:S05]  /*ef70*/  @P2 LOP3.LUT R31, R31, R30, RZ, 0x3c, !PT ;  /* 0x0000001e1f1f2212 */ /* 0x000fca00078e3cff */
[----:B------:R-:W2:Y:S04]  /*ef80*/  @P2 LDG.E.U8 R23, desc[UR22][R30.64] ;  /* 0x000000161e172981 */ /* 0x000ea8000c1e1100 */
[----:B------:R-:W3:Y:S04]  /*ef90*/  LDL R30, [R1+0x15c] ;  /* 0x00015c00011e7983 */ /* 0x000ee80000100800 */
[----:B------:R-:W3:Y:S01]  /*efa0*/  LDL R31, [R1+0x160] ;  /* 0x00016000011f7983 */ /* 0x000ee20000100800 */
[----:B------:R-:W-:Y:S02]  /*efb0*/  ISETP.GT.AND P1, PT, R0, 0x7, PT ;  /* 0x000000070000780c */ /* 0x000fe40003f24270 */
[----:B------:R-:W-:Y:S01]  /*efc0*/  PRMT R12, RZ, 0x7610, R12 ;  /* 0x00007610ff0c7816 */ /* 0x000fe2000000000c */
[----:B--2---:R-:W-:Y:S10]  /*efd0*/  STL [R1+0x7d4], R23 ;  /* 0x0007d41701007387 */ /* 0x004ff40000100800 */
[----:B---3--:R-:W-:-:S04]  /*efe0*/  @P1 LOP3.LUT R31, R31, R30, RZ, 0x3c, !PT ;  /* 0x0000001e1f1f1212 */ /* 0x008fc800078e3cff */
[----:B------:R-:W-:-:S04]  /*eff0*/  @P1 LOP3.LUT R30, R31, R30, RZ, 0x3c, !PT ;  /* 0x0000001e1f1e1212 */ /* 0x000fc800078e3cff */
[----:B------:R-:W-:-:S05]  /*f000*/  @P1 LOP3.LUT R31, R31, R30, RZ, 0x3c, !PT ;  /* 0x0000001e1f1f1212 */ /* 0x000fca00078e3cff */
[----:B------:R4:W2:Y:S04]  /*f010*/  @P1 LDG.E.U8 R12, desc[UR22][R30.64] ;  /* 0x000000161e0c1981 */ /* 0x0008a8000c1e1100 */
[----:B------:R-:W3:Y:S01]  /*f020*/  LDL R31, [R1+0x164] ;  /* 0x00016400011f7983 */ /* 0x000ee20000100800 */
[----:B------:R-:W-:Y:S01]  /*f030*/  PRMT R15, RZ, 0x7610, R15 ;  /* 0x00007610ff0f7816 */ /* 0x000fe2000000000f */
[----:B----4-:R-:W-:Y:S01]  /*f040*/  @P1 IMAD.MOV.U32 R30, RZ, RZ, R38 ;  /* 0x000000ffff1e1224 */ /* 0x010fe200078e0026 */
[----:B------:R-:W-:-:S04]  /*f050*/  PRMT R10, RZ, 0x7610, R10 ;  /* 0x00007610ff0a7816 */ /* 0x000fc8000000000a */
[----:B---3--:R0:W3:Y:S04]  /*f060*/  @P1 LDG.E.U8 R15, desc[UR22][R30.64] ;  /* 0x000000161e0f1981 */ /* 0x0080e8000c1e1100 */
[----:B--2---:R-:W-:Y:S04]  /*f070*/  STL [R1+0x7d8], R12 ;  /* 0x0007d80c01007387 */ /* 0x004fe80000100800 */
[----:B------:R-:W2:Y:S01]  /*f080*/  LDL R38, [R1+0x188] ;  /* 0x0001880001267983 */ /* 0x000ea20000100800 */
[----:B0-----:R-:W-:Y:S02]  /*f090*/  @P1 IMAD.MOV.U32 R30, RZ, RZ, R33 ;  /* 0x000000ffff1e1224 */ /* 0x001fe400078e0021 */
[----:B------:R-:W-:-:S05]  /*f0a0*/  @P1 IMAD.MOV.U32 R31, RZ, RZ, R45 ;  /* 0x000000ffff1f1224 */ /* 0x000fca00078e002d */
[----:B------:R-:W4:Y:S04]  /*f0b0*/  @P1 LDG.E.U8 R10, desc[UR22][R30.64] ;  /* 0x000000161e0a1981 */ /* 0x000f28000c1e1100 */
[----:B---3--:R-:W-:Y:S04]  /*f0c0*/  STL [R1+0x7dc], R15 ;  /* 0x0007dc0f01007387 */ /* 0x008fe80000100800 */
[----:B------:R-:W3:Y:S04]  /*f0d0*/  LDL R30, [R1+0x174] ;  /* 0x00017400011e7983 */ /* 0x000ee80000100800 */
[----:B------:R-:W3:Y:S01]  /*f0e0*/  LDL R31, [R1+0x178] ;  /* 0x00017800011f7983 */ /* 0x000ee20000100800 */
[----:B------:R-:W-:-:S03]  /*f0f0*/  PRMT R11, RZ, 0x7610, R11 ;  /* 0x00007610ff0b7816 */ /* 0x000fc6000000000b */
[----:B------:R-:W2:Y:S04]  /*f100*/  LDL R45, [R1+0x190] ;  /* 0x00019000012d7983 */ /* 0x000ea80000100800 */
[----:B------:R-:W2:Y:S04]  /*f110*/  LDL R33, [R1+0x198] ;  /* 0x0001980001217983 */ /* 0x000ea80000100800 */
[----:B----4-:R-:W-:Y:S01]  /*f120*/  STL [R1+0x7e0], R10 ;  /* 0x0007e00a01007387 */ /* 0x010fe20000100800 */
[----:B---3--:R-:W-:-:S04]  /*f130*/  @P1 LOP3.LUT R31, R31, R30, RZ, 0x3c, !PT ;  /* 0x0000001e1f1f1212 */ /* 0x008fc800078e3cff */
[----:B------:R-:W-:-:S04]  /*f140*/  @P1 LOP3.LUT R30, R31, R30, RZ, 0x3c, !PT ;  /* 0x0000001e1f1e1212 */ /* 0x000fc800078e3cff */
[----:B------:R-:W-:-:S05]  /*f150*/  @P1 LOP3.LUT R31, R31, R30, RZ, 0x3c, !PT ;  /* 0x0000001e1f1f1212 */ /* 0x000fca00078e3cff */
[----:B------:R-:W3:Y:S04]  /*f160*/  @P1 LDG.E.U8 R11, desc[UR22][R30.64] ;  /* 0x000000161e0b1981 */ /* 0x000ee8000c1e1100 */
[----:B------:R-:W4:Y:S04]  /*f170*/  LDL R30, [R1+0x17c] ;  /* 0x00017c00011e7983 */ /* 0x000f280000100800 */
[----:B------:R-:W4:Y:S01]  /*f180*/  LDL R31, [R1+0x180] ;  /* 0x00018000011f7983 */ /* 0x000f220000100800 */
[----:B------:R-:W-:Y:S02]  /*f190*/  ISETP.GT.AND P2, PT, R0, 0x8, PT ;  /* 0x000000080000780c */ /* 0x000fe40003f44270 */
[----:B------:R-:W-:Y:S01]  /*f1a0*/  PRMT R52, RZ, 0x7610, R52 ;  /* 0x00007610ff347816 */ /* 0x000fe20000000034 */
[----:B---3--:R-:W-:Y:S10]  /*f1b0*/  STL [R1+0x7e4], R11 ;  /* 0x0007e40b01007387 */ /* 0x008ff40000100800 */
[----:B----4-:R-:W-:-:S04]  /*f1c0*/  @P2 LOP3.LUT R31, R31, R30, RZ, 0x3c, !PT ;  /* 0x0000001e1f1f2212 */ /* 0x010fc800078e3cff */
[----:B------:R-:W-:-:S04]  /*f1d0*/  @P2 LOP3.LUT R30, R31, R30, RZ, 0x3c, !PT ;  /* 0x0000001e1f1e2212 */ /* 0x000fc800078e3cff */
[----:B------:R-:W-:-:S05]  /*f1e0*/  @P2 LOP3.LUT R31, R31, R30, RZ, 0x3c, !PT ;  /* 0x0000001e1f1f2212 */ /* 0x000fca00078e3cff */
[----:B------:R2:W3:Y:S04]  /*f1f0*/  @P2 LDG.E.U8 R52, desc[UR22][R30.64] ;  /* 0x000000161e342981 */ /* 0x0004e8000c1e1100 */
[----:B------:R-:W4:Y:S01]  /*f200*/  LDL R31, [R1+0x184] ;  /* 0x00018400011f7983 */ /* 0x000f220000100800 */
[----:B------:R-:W-:Y:S01]  /*f210*/  PRMT R53, RZ, 0x7610, R53 ;  /* 0x00007610ff357816 */ /* 0x000fe20000000035 */
[----:B--2---:R-:W-:Y:S01]  /*f220*/  @P2 IMAD.MOV.U32 R30, RZ, RZ, R38 ;  /* 0x000000ffff1e2224 */ /* 0x004fe200078e0026 */
[----:B------:R-:W-:Y:S01]  /*f230*/  PRMT R54, RZ, 0x7610, R54 ;  /* 0x00007610ff367816 */ /* 0x000fe20000000036 */
[----:B------:R-:W2:Y:S04]  /*f240*/  LDL R38, [R1+0x1a8] ;  /* 0x0001a80001267983 */ /* 0x000ea80000100800 */
[----:B----4-:R0:W4:Y:S04]  /*f250*/  @P2 LDG.E.U8 R53, desc[UR22][R30.64] ;  /* 0x000000161e352981 */ /* 0x010128000c1e1100 */
[----:B------:R-:W2:Y:S01]  /*f260*/  LDL R31, [R1+0x18c] ;  /* 0x00018c00011f7983 */ /* 0x000ea20000100800 */
[----:B0-----:R-:W-:Y:S01]  /*f270*/  @P2 IMAD.MOV.U32 R30, RZ, RZ, R45 ;  /* 0x000000ffff1e2224 */ /* 0x001fe200078e002d */
[----:B------:R-:W-:-:S02]  /*f280*/  PRMT R55, RZ, 0x7610, R55 ;  /* 0x00007610ff377816 */ /* 0x000fc40000000037 */
[----:B------:R-:W-:Y:S01]  /*f290*/  ISETP.GT.AND P1, PT, R0, 0x9, PT ;  /* 0x000000090000780c */ /* 0x000fe20003f24270 */
[----:B------:R-:W3:Y:S04]  /*f2a0*/  LDL R45, [R1+0x1b0] ;  /* 0x0001b000012d7983 */ /* 0x000ee80000100800 */
[----:B--2---:R0:W2:Y:S04]  /*f2b0*/  @P2 LDG.E.U8 R54, desc[UR22][R30.64] ;  /* 0x000000161e362981 */ /* 0x0040a8000c1e1100 */
[----:B------:R-:W2:Y:S01]  /*f2c0*/  LDL R31, [R1+0x194] ;  /* 0x00019400011f7983 */ /* 0x000ea20000100800 */
[----:B0-----:R-:W-:Y:S01]  /*f2d0*/  @P2 IMAD.MOV.U32 R30, RZ, RZ, R33 ;  /* 0x000000ffff1e2224 */ /* 0x001fe200078e0021 */
[----:B------:R-:W-:-:S02]  /*f2e0*/  PRMT R85, RZ, 0x7610, R85 ;  /* 0x00007610ff557816 */ /* 0x000fc40000000055 */
[----:B------:R-:W-:Y:S01]  /*f2f0*/  PRMT R87, RZ, 0x7610, R87 ;  /* 0x00007610ff577816 */ /* 0x000fe20000000057 */
[----:B------:R-:W3:Y:S04]  /*f300*/  LDL R33, [R1+0x1b8] ;  /* 0x0001b80001217983 */ /* 0x000ee80000100800 */
[----:B--2---:R0:W2:Y:S04]  /*f310*/  @P2 LDG.E.U8 R55, desc[UR22][R30.64] ;  /* 0x000000161e372981 */ /* 0x0040a8000c1e1100 */
[----:B------:R-:W0:Y:S04]  /*f320*/  LDL R30, [R1+0x19c] ;  /* 0x00019c00011e7983 */ /* 0x000e280000100800 */
[----:B------:R-:W0:Y:S02]  /*f330*/  LDL R31, [R1+0x1a0] ;  /* 0x0001a000011f7983 */ /* 0x000e240000100800 */
[----:B0-----:R-:W-:-:S04]  /*f340*/  @P1 LOP3.LUT R31, R31, R30, RZ, 0x3c, !PT ;  /* 0x0000001e1f1f1212 */ /* 0x001fc800078e3cff */
[----:B------:R-:W-:-:S04]  /*f350*/  @P1 LOP3.LUT R30, R31, R30, RZ, 0x3c, !PT ;  /* 0x0000001e1f1e1212 */ /* 0x000fc800078e3cff */
[----:B------:R-:W-:-:S05]  /*f360*/  @P1 LOP3.LUT R31, R31, R30, RZ, 0x3c, !PT ;  /* 0x0000001e1f1f1212 */ /* 0x000fca00078e3cff */
[----:B------:R0:W2:Y:S04]  /*f370*/  @P1 LDG.E.U8 R85, desc[UR22][R30.64] ;  /* 0x000000161e551981 */ /* 0x0000a8000c1e1100 */
[----:B------:R-:W3:Y:S01]  /*f380*/  LDL R31, [R1+0x1a4] ;  /* 0x0001a400011f7983 */ /* 0x000ee20000100800 */
[----:B0-----:R-:W-:-:S03]  /*f390*/  @P1 IMAD.MOV.U32 R30, RZ, RZ, R38 ;  /* 0x000000ffff1e1224 */ /* 0x001fc600078e0026 */
[----:B--2---:R0:W-:Y:S01]  /*f3a0*/  STL [R1+0x828], R85 ;  /* 0x0008285501007387 */ /* 0x0041e20000100800 */
[----:B------:R-:W-:Y:S02]  /*f3b0*/  PRMT R89, RZ, 0x7610, R89 ;  /* 0x00007610ff597816 */ /* 0x000fe40000000059 */
[----:B------:R-:W-:Y:S01]  /*f3c0*/  PRMT R91, RZ, 0x7610, R91 ;  /* 0x00007610ff5b7816 */ /* 0x000fe2000000005b */
[----:B------:R-:W2:Y:S04]  /*f3d0*/  LDL R38, [R1+0x1c8] ;  /* 0x0001c80001267983 */ /* 0x000ea80000100800 */
[----:B---3--:R1:W3:Y:S04]  /*f3e0*/  @P1 LDG.E.U8 R87, desc[UR22][R30.64] ;  /* 0x000000161e571981 */ /* 0x0082e8000c1e1100 */
[----:B0-----:R-:W2:Y:S04]  /*f3f0*/  LDL R85, [R1+0x1c0] ;  /* 0x0001c00001557983 */ /* 0x001ea80000100800 */
[----:B------:R-:W2:Y:S01]  /*f400*/  LDL R31, [R1+0x1ac] ;  /* 0x0001ac00011f7983 */ /* 0x000ea20000100800 */
[----:B-1----:R-:W-:Y:S01]  /*f410*/  @P1 IMAD.MOV.U32 R30, RZ, RZ, R45 ;  /* 0x000000ffff1e1224 */ /* 0x002fe200078e002d */
[----:B------:R-:W-:-:S02]  /*f420*/  ISETP.GT.AND P2, PT, R0, 0xa, PT ;  /* 0x0000000a0000780c */ /* 0x000fc40003f44270 */
[----:B------:R-:W-:Y:S01]  /*f430*/  PRMT R43, RZ, 0x7610, R43 ;  /* 0x00007610ff2b7816 */ /* 0x000fe2000000002b */
[----:B------:R-:W3:Y:S04]  /*f440*/  LDL R45, [R1+0x1ec] ;  /* 0x0001ec00012d7983 */ /* 0x000ee80000100800 */
[----:B--2---:R0:W2:Y:S04]  /*f450*/  @P1 LDG.E.U8 R89, desc[UR22][R30.64] ;  /* 0x000000161e591981 */ /* 0x0040a8000c1e1100 */
[----:B------:R-:W2:Y:S01]  /*f460*/  LDL R31, [R1+0x1b4] ;  /* 0x0001b400011f7983 */ /* 0x000ea20000100800 */
[----:B0-----:R-:W-:Y:S01]  /*f470*/  @P1 IMAD.MOV.U32 R30, RZ, RZ, R33 ;  /* 0x000000ffff1e1224 */ /* 0x001fe200078e0021 */
[----:B------:R-:W-:-:S02]  /*f480*/  PRMT R37, RZ, 0x7610, R37 ;  /* 0x00007610ff257816 */ /* 0x000fc40000000025 */
[----:B------:R-:W3:Y:S04]  /*f490*/  LDL R33, [R1+0x1f4] ;  /* 0x0001f40001217983 */ /* 0x000ee80000100800 */
[----:B--2---:R0:W2:Y:S04]  /*f4a0*/  @P1 LDG.E.U8 R91, desc[UR22][R30.64] ;  /* 0x000000161e5b1981 */ /* 0x0040a8000c1e1100 */
[----:B------:R-:W2:Y:S01]  /*f4b0*/  LDL R31, [R1+0x1bc] ;  /* 0x0001bc00011f7983 */ /* 0x000ea20000100800 */
[----:B0-----:R-:W-:-:S03]  /*f4c0*/  @P2 IMAD.MOV.U32 R30, RZ, RZ, R85 ;  /* 0x000000ffff1e2224 */ /* 0x001fc600078e0055 */
[----:B------:R-:W3:Y:S04]  /*f4d0*/  LDL R85, [R1+0x1f8] ;  /* 0x0001f80001557983 */ /* 0x000ee80000100800 */
[----:B--2---:R0:W2:Y:S04]  /*f4e0*/  @P2 LDG.E.U8 R43, desc[UR22][R30.64] ;  /* 0x000000161e2b2981 */ /* 0x0040a8000c1e1100 */
[----:B------:R-:W3:Y:S01]  /*f4f0*/  LDL R31, [R1+0x1c4] ;  /* 0x0001c400011f7983 */ /* 0x000ee20000100800 */
[----:B0-----:R-:W-:-:S03]  /*f500*/  @P2 IMAD.MOV.U32 R30, RZ, RZ, R38 ;  /* 0x000000ffff1e2224 */ /* 0x001fc600078e0026 */
[----:B--2---:R0:W-:Y:S01]  /*f510*/  STL [R1+0xdc], R43 ;  /* 0x0000dc2b01007387 */ /* 0x0041e20000100800 */
[----:B------:R-:W-:-:S03]  /*f520*/  PRMT R41, RZ, 0x7610, R41 ;  /* 0x00007610ff297816 */ /* 0x000fc60000000029 */
[----:B------:R-:W2:Y:S04]  /*f530*/  LDL R38, [R1+0x200] ;  /* 0x0002000001267983 */ /* 0x000ea80000100800 */
[----:B---3--:R1:W3:Y:S04]  /*f540*/  @P2 LDG.E.U8 R37, desc[UR22][R30.64] ;  /* 0x000000161e252981 */ /* 0x0082e8000c1e1100 */
[----:B0-----:R-:W2:Y:S04]  /*f550*/  LDL R43, [R1+0x1fc] ;  /* 0x0001fc00012b7983 */ /* 0x001ea80000100800 */
[----:B------:R-:W2:Y:S01]  /*f560*/  LDL R31, [R1+0x1e8] ;  /* 0x0001e800011f7983 */ /* 0x000ea20000100800 */
[----:B-1----:R-:W-:-:S05]  /*f570*/  @P2 IMAD.MOV.U32 R30, RZ, RZ, R45 ;  /* 0x000000ffff1e2224 */ /* 0x002fca00078e002d */
[----:B--2---:R0:W2:Y:S04]  /*f580*/  @P2 LDG.E.U8 R41, desc[UR22][R30.64] ;  /* 0x000000161e292981 */ /* 0x0040a8000c1e1100 */
[----:B---3--:R1:W-:Y:S04]  /*f590*/  STL [R1+0xd8], R37 ;  /* 0x0000d82501007387 */ /* 0x0083e80000100800 */
[----:B------:R-:W3:Y:S04]  /*f5a0*/  LDL R45, [R1+0x208] ;  /* 0x00020800012d7983 */ /* 0x000ee80000100800 */
[----:B------:R-:W3:Y:S04]  /*f5b0*/  LDL R31, [R1+0x1f0] ;  /* 0x0001f000011f7983 */ /* 0x000ee80000100800 */
[----:B-1----:R-:W4:Y:S01]  /*f5c0*/  LDL R37, [R1+0x204] ;  /* 0x0002040001257983 */ /* 0x002f220000100800 */
[----:B------:R-:W-:Y:S01]  /*f5d0*/  ISETP.GT.AND P1, PT, R0, 0xb, PT ;  /* 0x0000000b0000780c */ /* 0x000fe20003f24270 */
[----:B0-----:R-:W-:Y:S01]  /*f5e0*/  @P2 IMAD.MOV.U32 R30, RZ, RZ, R33 ;  /* 0x000000ffff1e2224 */ /* 0x001fe200078e0021 */
[----:B------:R-:W-:-:S02]  /*f5f0*/  PRMT R32, RZ, 0x7610, R32 ;  /* 0x00007610ff207816 */ /* 0x000fc40000000020 */
[----:B------:R-:W-:Y:S01]  /*f600*/  PRMT R40, RZ, 0x7610, R40 ;  /* 0x00007610ff287816 */ /* 0x000fe20000000028 */
[----:B--2---:R0:W-:Y:S01]  /*f610*/  STL [R1+0xd4], R41 ;  /* 0x0000d42901007387 */ /* 0x0041e20000100800 */
[----:B------:R-:W-:Y:S02]  /*f620*/  PRMT R47, RZ, 0x7610, R47 ;  /* 0x00007610ff2f7816 */ /* 0x000fe4000000002f */
[----:B------:R-:W-:Y:S01]  /*f630*/  PRMT R35, RZ, 0x7610, R35 ;  /* 0x00007610ff237816 */ /* 0x000fe20000000023 */
[----:B------:R-:W2:Y:S04]  /*f640*/  LDL R33, [R1+0x374] ;  /* 0x0003740001217983 */ /* 0x000ea80000100800 */
[----:B0-----:R-:W2:Y:S04]  /*f650*/  LDL R41, [R1+0x370] ;  /* 0x0003700001297983 */ /* 0x001ea80000100800 */
[----:B---3--:R0:W3:Y:S02]  /*f660*/  @P2 LDG.E.U8 R32, desc[UR22][R30.64] ;  /* 0x000000161e202981 */ /* 0x0080e4000c1e1100 */
[----:B0-----:R-:W-:-:S02]  /*f670*/  @P1 IMAD.MOV.U32 R30, RZ, RZ, R43 ;  /* 0x000000ffff1e1224 */ /* 0x001fc400078e002b */
[----:B------:R-:W-:-:S05]  /*f680*/  @P1 IMAD.MOV.U32 R31, RZ, RZ, R85 ;  /* 0x000000ffff1f1224 */ /* 0x000fca00078e0055 */
[----:B------:R4:W3:Y:S02]  /*f690*/  @P1 LDG.E.U8 R40, desc[UR22][R30.64] ;  /* 0x000000161e281981 */ /* 0x0008e4000c1e1100 */
[----:B----4-:R-:W-:Y:S02]  /*f6a0*/  @P1 IMAD.MOV.U32 R30, RZ, RZ, R37 ;  /* 0x000000ffff1e1224 */ /* 0x010fe400078e0025 */
[----:B------:R-:W-:-:S05]  /*f6b0*/  @P1 IMAD.MOV.U32 R31, RZ, RZ, R38 ;  /* 0x000000ffff1f1224 */ /* 0x000fca00078e0026 */
[----:B------:R0:W4:Y:S02]  /*f6c0*/  @P1 LDG.E.U8 R47, desc[UR22][R30.64] ;  /* 0x000000161e2f1981 */ /* 0x000124000c1e1100 */
[----:B0-----:R-:W-:Y:S02]  /*f6d0*/  @P1 IMAD.MOV.U32 R31, RZ, RZ, R45 ;  /* 0x000000ffff1f1224 */ /* 0x001fe400078e002d */
[----:B--2---:R-:W-:-:S05]  /*f6e0*/  @P1 IMAD.MOV.U32 R30, RZ, RZ, R41 ;  /* 0x000000ffff1e1224 */ /* 0x004fca00078e0029 */
[----:B------:R0:W2:Y:S04]  /*f6f0*/  @P1 LDG.E.U8 R35, desc[UR22][R30.64] ;  /* 0x000000161e231981 */ /* 0x0000a8000c1e1100 */
[----:B---3--:R1:W-:Y:S04]  /*f700*/  STL [R1+0xd0], R32 ;  /* 0x0000d02001007387 */ /* 0x0083e80000100800 */
[----:B------:R-:W3:Y:S04]  /*f710*/  LDL R43, [R1+0x37c] ;  /* 0x00037c00012b7983 */ /* 0x000ee80000100800 */
[----:B-1----:R-:W3:Y:S04]  /*f720*/  LDL R32, [R1+0x378] ;  /* 0x0003780001207983 */ /* 0x002ee80000100800 */
[----:B------:R1:W-:Y:S04]  /*f730*/  STL [R1+0xcc], R40 ;  /* 0x0000cc2801007387 */ /* 0x0003e80000100800 */
[----:B------:R-:W4:Y:S04]  /*f740*/  LDL R38, [R1+0x384] ;  /* 0x0003840001267983 */ /* 0x000f280000100800 */
[----:B------:R-:W4:Y:S04]  /*f750*/  LDL R37, [R1+0x388] ;  /* 0x0003880001257983 */ /* 0x000f280000100800 */
[----:B-1----:R-:W4:Y:S04]  /*f760*/  LDL R40, [R1+0x380] ;  /* 0x0003800001287983 */ /* 0x002f280000100800 */
[----:B------:R-:W4:Y:S01]  /*f770*/  LDL R41, [R1+0x41c] ;  /* 0x00041c0001297983 */ /* 0x000f220000100800 */
        /* <DEDUP_REMOVED lines=8> */
[----:B0-----:R-:W2:Y:S01]  /*f800*/  LDL R35, [R1+0x420] ;  /* 0x0004200001237983 */ /* 0x001ea20000100800 */
[----:B---3--:R-:W-:-:S03]  /*f810*/  @P1 IMAD.MOV.U32 R30, RZ, RZ, R32 ;  /* 0x000000ffff1e1224 */ /* 0x008fc600078e0020 */
[----:B------:R-:W3:Y:S04]  /*f820*/  LDL R32, [R1+0x428] ;  /* 0x0004280001207983 */ /* 0x000ee80000100800 */
[----:B------:R4:W3:Y:S02]  /*f830*/  @P1 LDG.E.U8 R44, desc[UR22][R30.64] ;  /* 0x000000161e2c1981 */ /* 0x0008e4000c1e1100 */
[----:B----4-:R-:W-:Y:S02]  /*f840*/  @P2 IMAD.MOV.U32 R30, RZ, RZ, R40 ;  /* 0x000000ffff1e2224 */ /* 0x010fe400078e0028 */
[----:B------:R-:W-:Y:S01]  /*f850*/  @P2 IMAD.MOV.U32 R31, RZ, RZ, R43 ;  /* 0x000000ffff1f2224 */ /* 0x000fe200078e002b */
[----:B------:R-:W4:Y:S04]  /*f860*/  LDL R40, [R1+0x42c] ;  /* 0x00042c0001287983 */ /* 0x000f280000100800 */
[----:B------:R0:W3:Y:S02]  /*f870*/  @P2 LDG.E.U8 R39, desc[UR22][R30.64] ;  /* 0x000000161e272981 */ /* 0x0000e4000c1e1100 */
[----:B0-----:R-:W-:-:S02]  /*f880*/  @P2 IMAD.MOV.U32 R30, RZ, RZ, R37 ;  /* 0x000000ffff1e2224 */ /* 0x001fc400078e0025 */
[----:B------:R-:W-:-:S05]  /*f890*/  @P2 IMAD.MOV.U32 R31, RZ, RZ, R38 ;  /* 0x000000ffff1f2224 */ /* 0x000fca00078e0026 */
[----:B------:R0:W4:Y:S02]  /*f8a0*/  @P2 LDG.E.U8 R42, desc[UR22][R30.64] ;  /* 0x000000161e2a2981 */ /* 0x000124000c1e1100 */
[----:B0-----:R-:W-:Y:S02]  /*f8b0*/  @P2 IMAD.MOV.U32 R31, RZ, RZ, R41 ;  /* 0x000000ffff1f2224 */ /* 0x001fe400078e0029 */
[----:B--2---:R-:W-:-:S05]  /*f8c0*/  @P2 IMAD.MOV.U32 R30, RZ, RZ, R35 ;  /* 0x000000ffff1e2224 */ /* 0x004fca00078e0023 */
[----:B------:R0:W2:Y:S04]  /*f8d0*/  @P2 LDG.E.U8 R34, desc[UR22][R30.64] ;  /* 0x000000161e222981 */ /* 0x0000a8000c1e1100 */
[----:B---3--:R1:W-:Y:S04]  /*f8e0*/  STL [R1+0xac], R39 ;  /* 0x0000ac2701007387 */ /* 0x0083e80000100800 */
[----:B------:R-:W3:Y:S04]  /*f8f0*/  LDL R38, [R1+0x434] ;  /* 0x0004340001267983 */ /* 0x000ee80000100800 */
[----:B------:R-:W3:Y:S04]  /*f900*/  LDL R37, [R1+0x438] ;  /* 0x0004380001257983 */ /* 0x000ee80000100800 */
[----:B-1----:R-:W3:Y:S04]  /*f910*/  LDL R39, [R1+0x430] ;  /* 0x0004300001277983 */ /* 0x002ee80000100800 */
[----:B------:R-:W3:Y:S01]  /*f920*/  LDL R35, [R1+0x38c] ;  /* 0x00038c0001237983 */ /* 0x000ee20000100800 */
[----:B------:R-:W-:Y:S01]  /*f930*/  ISETP.GT.AND P1, PT, R0, 0xd, PT ;  /* 0x0000000d0000780c */ /* 0x000fe20003f24270 */
[----:B0-----:R-:W-:Y:S01]  /*f940*/  @P2 IMAD.MOV.U32 R30, RZ, RZ, R32 ;  /* 0x000000ffff1e2224 */ /* 0x001fe200078e0020 */
[----:B------:R-:W-:Y:S01]  /*f950*/  PRMT R11, RZ, 0x7610, R11 ;  /* 0x00007610ff0b7816 */ /* 0x000fe2000000000b */
[----:B------:R-:W-:Y:S01]  /*f960*/  @P2 IMAD.MOV.U32 R31, RZ, RZ, R33 ;  /* 0x000000ffff1f2224 */ /* 0x000fe200078e0021 */
[----:B------:R-:W-:-:S04]  /*f970*/  PRMT R22, RZ, 0x7610, R22 ;  /* 0x00007610ff167816 */ /* 0x000fc80000000016 */
[----:B------:R4:W3:Y:S05]  /*f980*/  @P2 LDG.E.U8 R11, desc[UR22][R30.64] ;  /* 0x000000161e0b2981 */ /* 0x0008ea000c1e1100 */
[----:B----4-:R-:W-:Y:S01]  /*f990*/  @P1 IMAD.MOV.U32 R31, RZ, RZ, R40 ;  /* 0x000000ffff1f1224 */ /* 0x010fe200078e0028 */
[----:B--2---:R0:W-:Y:S04]  /*f9a0*/  STL [R1+0xa4], R34 ;  /* 0x0000a42201007387 */ /* 0x0041e80000100800 */
[----:B0-----:R-:W2:Y:S01]  /*f9b0*/  LDL R34, [R1+0x418] ;  /* 0x0004180001227983 */ /* 0x001ea20000100800 */
[----:B---3--:R-:W-:-:S05]  /*f9c0*/  @P1 IMAD.MOV.U32 R30, RZ, RZ, R39 ;  /* 0x000000ffff1e1224 */ /* 0x008fca00078e0027 */
[----:B------:R0:W3:Y:S01]  /*f9d0*/  @P1 LDG.E.U8 R22, desc[UR22][R30.64] ;  /* 0x000000161e161981 */ /* 0x0000e2000c1e1100 */
[----:B------:R-:W-:Y:S02]  /*f9e0*/  PRMT R25, RZ, 0x7610, R25 ;  /* 0x00007610ff197816 */ /* 0x000fe40000000019 */
[----:B------:R-:W-:Y:S01]  /*f9f0*/  PRMT R24, RZ, 0x7610, R24 ;  /* 0x00007610ff187816 */ /* 0x000fe20000000018 */
[----:B0-----:R-:W-:Y:S02]  /*fa00*/  @P1 IMAD.MOV.U32 R30, RZ, RZ, R37 ;  /* 0x000000ffff1e1224 */ /* 0x001fe400078e0025 */
[----:B------:R-:W-:-:S05]  /*fa10*/  @P1 IMAD.MOV.U32 R31, RZ, RZ, R38 ;  /* 0x000000ffff1f1224 */ /* 0x000fca00078e0026 */
[----:B------:R0:W4:Y:S04]  /*fa20*/  @P1 LDG.E.U8 R25, desc[UR22][R30.64] ;  /* 0x000000161e191981 */ /* 0x000128000c1e1100 */
[----:B------:R-:W-:Y:S04]  /*fa30*/  STL [R1+0xc4], R47 ;  /* 0x0000c42f01007387 */ /* 0x000fe80000100800 */
[----:B------:R-:W4:Y:S01]  /*fa40*/  LDL R33, [R1+0x390] ;  /* 0x0003900001217983 */ /* 0x000f220000100800 */
[----:B0-----:R-:W-:-:S03]  /*fa50*/  @P1 IMAD.MOV.U32 R31, RZ, RZ, R35 ;  /* 0x000000ffff1f1224 */ /* 0x001fc600078e0023 */
[----:B------:R-:W4:Y:S04]  /*fa60*/  LDL R32, [R1+0x394] ;  /* 0x0003940001207983 */ /* 0x000f280000100800 */
[----:B------:R-:W-:Y:S01]  /*fa70*/  STL [R1+0x7e8], R11 ;  /* 0x0007e80b01007387 */ /* 0x000fe20000100800 */
[----:B--2---:R-:W-:-:S05]  /*fa80*/  @P1 IMAD.MOV.U32 R30, RZ, RZ, R34 ;  /* 0x000000ffff1e1224 */ /* 0x004fca00078e0022 */
[----:B------:R0:W2:Y:S04]  /*fa90*/  @P1 LDG.E.U8 R24, desc[UR22][R30.64] ;  /* 0x000000161e181981 */ /* 0x0000a8000c1e1100 */
[----:B---3--:R-:W-:Y:S04]  /*faa0*/  STL [R1+0x7ec], R22 ;  /* 0x0007ec1601007387 */ /* 0x008fe80000100800 */
[----:B------:R-:W-:Y:S04]  /*fab0*/  STL [R1+0xb4], R44 ;  /* 0x0000b42c01007387 */ /* 0x000fe80000100800 */
[----:B------:R-:W3:Y:S04]  /*fac0*/  LDL R40, [R1+0x398] ;  /* 0x0003980001287983 */ /* 0x000ee80000100800 */
[----:B------:R-:W3:Y:S04]  /*fad0*/  LDL R39, [R1+0x39c] ;  /* 0x00039c0001277983 */ /* 0x000ee80000100800 */
[----:B----4-:R-:W-:Y:S04]  /*fae0*/  STL [R1+0x7f0], R25 ;  /* 0x0007f01901007387 */ /* 0x010fe80000100800 */
[----:B------:R-:W4:Y:S04]  /*faf0*/  LDL R38, [R1+0x3a0] ;  /* 0x0003a00001267983 */ /* 0x000f280000100800 */
[----:B------:R-:W4:Y:S01]  /*fb00*/  LDL R37, [R1+0x3a4] ;  /* 0x0003a40001257983 */ /* 0x000f220000100800 */
[----:B0-----:R-:W-:-:S02]  /*fb10*/  @P1 IMAD.MOV.U32 R31, RZ, RZ, R33 ;  /* 0x000000ffff1f1224 */ /* 0x001fc400078e0021 */
[----:B------:R-:W-:Y:S01]  /*fb20*/  @P1 IMAD.MOV.U32 R30, RZ, RZ, R32 ;  /* 0x000000ffff1e1224 */ /* 0x000fe200078e0020 */
[----:B------:R-:W-:Y:S02]  /*fb30*/  ISETP.GT.AND P2, PT, R0, 0xe, PT ;  /* 0x0000000e0000780c */ /* 0x000fe40003f44270 */
[----:B------:R-:W-:Y:S02]  /*fb40*/  PRMT R82, RZ, 0x7610, R82 ;  /* 0x00007610ff527816 */ /* 0x000fe40000000052 */
[----:B------:R-:W-:-:S04]  /*fb50*/  PRMT R19, RZ, 0x7610, R19 ;  /* 0x00007610ff137816 */ /* 0x000fc80000000013 */
[----:B------:R3:W4:Y:S04]  /*fb60*/  @P1 LDG.E.U8 R82, desc[UR22][R30.64] ;  /* 0x000000161e521981 */ /* 0x000728000c1e1100 */
[----:B--2---:R-:W-:Y:S04]  /*fb70*/  STL [R1+0x7f4], R24 ;  /* 0x0007f41801007387 */ /* 0x004fe80000100800 */
[----:B------:R-:W-:Y:S04]  /*fb80*/  STL [R1+0xa8], R42 ;  /* 0x0000a82a01007387 */ /* 0x000fe80000100800 */
[----:B------:R-:W2:Y:S04]  /*fb90*/  LDL R33, [R1+0x3a8] ;  /* 0x0003a80001217983 */ /* 0x000ea80000100800 */
[----:B------:R-:W2:Y:S01]  /*fba0*/  LDL R32, [R1+0x3ac] ;  /* 0x0003ac0001207983 */ /* 0x000ea20000100800 */
[----:B------:R-:W-:-:S02]  /*fbb0*/  PRMT R21, RZ, 0x7610, R21 ;  /* 0x00007610ff157816 */ /* 0x000fc40000000015 */
[----:B------:R-:W-:Y:S01]  /*fbc0*/  PRMT R18, RZ, 0x7610, R18 ;  /* 0x00007610ff127816 */ /* 0x000fe20000000012 */
[----:B------:R-:W2:Y:S04]  /*fbd0*/  LDL R35, [R1+0x3b0] ;  /* 0x0003b00001237983 */ /* 0x000ea80000100800 */
[----:B------:R-:W2:Y:S01]  /*fbe0*/  LDL R34, [R1+0x3b4] ;  /* 0x0003b40001227983 */ /* 0x000ea20000100800 */
[----:B---3--:R-:W-:Y:S02]  /*fbf0*/  @P2 IMAD.MOV.U32 R31, RZ, RZ, R40 ;  /* 0x000000ffff1f2224 */ /* 0x008fe400078e0028 */
[----:B------:R-:W-:-:S05]  /*fc00*/  @P2 IMAD.MOV.U32 R30, RZ, RZ, R39 ;  /* 0x000000ffff1e2224 */ /* 0x000fca00078e0027 */
[----:B------:R4:W3:Y:S02]  /*fc10*/  @P2 LDG.E.U8 R19, desc[UR22][R30.64] ;  /* 0x000000161e132981 */ /* 0x0008e4000c1e1100 */
[----:B----4-:R-:W-:Y:S02]  /*fc20*/  @P2 IMAD.MOV.U32 R30, RZ, RZ, R37 ;  /* 0x000000ffff1e2224 */ /* 0x010fe400078e0025 */
[----:B------:R-:W-:-:S05]  /*fc30*/  @P2 IMAD.MOV.U32 R31, RZ, RZ, R38 ;  /* 0x000000ffff1f2224 */ /* 0x000fca00078e0026 */
[----:B------:R2:W4:Y:S04]  /*fc40*/  @P2 LDG.E.U8 R21, desc[UR22][R30.64] ;  /* 0x000000161e152981 */ /* 0x000528000c1e1100 */
[----:B------:R-:W-:Y:S01]  /*fc50*/  STL [R1+0x7f8], R82 ;  /* 0x0007f85201007387 */ /* 0x000fe20000100800 */
[----:B--2---:R-:W-:Y:S02]  /*fc60*/  @P2 IMAD.MOV.U32 R31, RZ, RZ, R33 ;  /* 0x000000ffff1f2224 */ /* 0x004fe400078e0021 */
[----:B------:R-:W-:-:S05]  /*fc70*/  @P2 IMAD.MOV.U32 R30, RZ, RZ, R32 ;  /* 0x000000ffff1e2224 */ /* 0x000fca00078e0020 */
[----:B------:R0:W2:Y:S04]  /*fc80*/  @P2 LDG.E.U8 R18, desc[UR22][R30.64] ;  /* 0x000000161e122981 */ /* 0x0000a8000c1e1100 */
[----:B---3--:R-:W-:Y:S04]  /*fc90*/  STL [R1+0x7fc], R19 ;  /* 0x0007fc1301007387 */ /* 0x008fe80000100800 */
[----:B------:R-:W3:Y:S04]  /*fca0*/  LDL R39, [R1+0x20c] ;  /* 0x00020c0001277983 */ /* 0x000ee80000100800 */
[----:B------:R-:W3:Y:S01]  /*fcb0*/  LDL R38, [R1+0x210] ;  /* 0x0002100001267983 */ /* 0x000ee20000100800 */
[----:B0-----:R-:W-:-:S03]  /*fcc0*/  @P2 IMAD.MOV.U32 R31, RZ, RZ, R35 ;  /* 0x000000ffff1f2224 */ /* 0x001fc600078e0023 */
[----:B----4-:R0:W-:Y:S04]  /*fcd0*/  STL [R1+0x800], R21 ;  /* 0x0008001501007387 */ /* 0x0101e80000100800 */
[----:B------:R-:W4:Y:S04]  /*fce0*/  LDL R33, [R1+0x214] ;  /* 0x0002140001217983 */ /* 0x000f280000100800 */
[----:B------:R-:W4:Y:S01]  /*fcf0*/  LDL R32, [R1+0x218] ;  /* 0x0002180001207983 */ /* 0x000f220000100800 */
[----:B------:R-:W-:Y:S02]  /*fd00*/  ISETP.GT.AND P1, PT, R0, 0xf, PT ;  /* 0x0000000f0000780c */ /* 0x000fe40003f24270 */
[----:B------:R-:W-:Y:S01]  /*fd10*/  PRMT R51, RZ, 0x7610, R51 ;  /* 0x00007610ff337816 */ /* 0x000fe20000000033 */
[----:B------:R-:W-:Y:S01]  /*fd20*/  @P2 IMAD.MOV.U32 R30, RZ, RZ, R34 ;  /* 0x000000ffff1e2224 */ /* 0x000fe200078e0022 */
[----:B------:R-:W-:-:S04]  /*fd30*/  PRMT R20, RZ, 0x7610, R20 ;  /* 0x00007610ff147816 */ /* 0x000fc80000000014 */
[----:B------:R1:W4:Y:S04]  /*fd40*/  @P6 LDG.E.U8 R51, desc[UR22][R8.64] ;  /* 0x0000001608336981 */ /* 0x000328000c1e1100 */
[----:B------:R3:W4:Y:S01]  /*fd50*/  @P2 LDG.E.U8 R20, desc[UR22][R30.64] ;  /* 0x000000161e142981 */ /* 0x000722000c1e1100 */
[----:B-1----:R-:W-:-:S03]  /*fd60*/  PRMT R8, RZ, 0x7610, R8 ;  /* 0x00007610ff087816 */ /* 0x002fc60000000008 */
[----:B--2---:R-:W-:Y:S04]  /*fd70*/  STL [R1+0x804], R18 ;  /* 0x0008041201007387 */ /* 0x004fe80000100800 */
[----:B------:R-:W2:Y:S04]  /*fd80*/  LDL R37, [R1+0x21c] ;  /* 0x00021c0001257983 */ /* 0x000ea80000100800 */
[----:B------:R-:W2:Y:S04]  /*fd90*/  LDL R35, [R1+0x220] ;  /* 0x0002200001237983 */ /* 0x000ea80000100800 */
[----:B------:R-:W2:Y:S04]  /*fda0*/  LDL R34, [R1+0x224] ;  /* 0x0002240001227983 */ /* 0x000ea80000100800 */
[----:B0-----:R-:W2:Y:S01]  /*fdb0*/  LDL R21, [R1+0x228] ;  /* 0x0002280001157983 */ /* 0x001ea20000100800 */
[----:B---3--:R-:W-:-:S02]  /*fdc0*/  @P1 IMAD.MOV.U32 R31, RZ, RZ, R39 ;  /* 0x000000ffff1f1224 */ /* 0x008fc400078e0027 */
[----:B------:R-:W-:-:S05]  /*fdd0*/  @P1 IMAD.MOV.U32 R30, RZ, RZ, R38 ;  /* 0x000000ffff1e1224 */ /* 0x000fca00078e0026 */
[----:B------:R4:W3:Y:S01]  /*fde0*/  @P1 LDG.E.U8 R8, desc[UR22][R30.64] ;  /* 0x000000161e081981 */ /* 0x0008e2000c1e1100 */
[----:B------:R-:W-:Y:S02]  /*fdf0*/  PRMT R49, RZ, 0x7610, R49 ;  /* 0x00007610ff317816 */ /* 0x000fe40000000031 */
[----:B------:R-:W-:-:S04]  /*fe00*/  PRMT R9, RZ, 0x7610, R9 ;  /* 0x00007610ff097816 */ /* 0x000fc80000000009 */
[----:B------:R0:W3:Y:S01]  /*fe10*/  @P6 LDG.E.U8 R49, desc[UR22][R6.64] ;  /* 0x0000001606316981 */ /* 0x0000e2000c1e1100 */
[----:B----4-:R-:W-:Y:S02]  /*fe20*/  @P1 IMAD.MOV.U32 R31, RZ, RZ, R33 ;  /* 0x000000ffff1f1224 */ /* 0x010fe400078e0021 */
[----:B------:R-:W-:-:S05]  /*fe30*/  @P1 IMAD.MOV.U32 R30, RZ, RZ, R32 ;  /* 0x000000ffff1e1224 */ /* 0x000fca00078e0020 */
[----:B------:R2:W4:Y:S01]  /*fe40*/  @P1 LDG.E.U8 R9, desc[UR22][R30.64] ;  /* 0x000000161e091981 */ /* 0x000522000c1e1100 */
[----:B0-----:R-:W-:Y:S02]  /*fe50*/  PRMT R6, RZ, 0x7610, R6 ;  /* 0x00007610ff067816 */ /* 0x001fe40000000006 */
[----:B------:R-:W-:Y:S01]  /*fe60*/  PRMT R7, RZ, 0x7610, R7 ;  /* 0x00007610ff077816 */ /* 0x000fe20000000007 */
[----:B------:R-:W-:Y:S01]  /*fe70*/  STL [R1+0x808], R20 ;  /* 0x0008081401007387 */ /* 0x000fe20000100800 */
[----:B--2---:R-:W-:Y:S02]  /*fe80*/  @P1 IMAD.MOV.U32 R31, RZ, RZ, R37 ;  /* 0x000000ffff1f1224 */ /* 0x004fe400078e0025 */
[----:B------:R-:W-:-:S05]  /*fe90*/  @P1 IMAD.MOV.U32 R30, RZ, RZ, R35 ;  /* 0x000000ffff1e1224 */ /* 0x000fca00078e0023 */
[----:B------:R0:W2:Y:S02]  /*fea0*/  @P1 LDG.E.U8 R6, desc[UR22][R30.64] ;  /* 0x000000161e061981 */ /* 0x0000a4000c1e1100 */
[----:B0-----:R-:W-:Y:S02]  /*feb0*/  @P1 IMAD.MOV.U32 R30, RZ, RZ, R21 ;  /* 0x000000ffff1e1224 */ /* 0x001fe400078e0015 */
[----:B------:R-:W-:-:S05]  /*fec0*/  @P1 IMAD.MOV.U32 R31, RZ, RZ, R34 ;  /* 0x000000ffff1f1224 */ /* 0x000fca00078e0022 */
[----:B------:R-:W2:Y:S04]  /*fed0*/  @P1 LDG.E.U8 R7, desc[UR22][R30.64] ;  /* 0x000000161e071981 */ /* 0x000ea8000c1e1100 */
[----:B---3--:R-:W-:Y:S04]  /*fee0*/  STL [R1+0x80c], R8 ;  /* 0x00080c0801007387 */ /* 0x008fe80000100800 */
[----:B------:R-:W3:Y:S04]  /*fef0*/  LDL R33, [R1+0x43c] ;  /* 0x00043c0001217983 */ /* 0x000ee80000100800 */
[----:B------:R-:W3:Y:S04]  /*ff00*/  LDL R32, [R1+0x440] ;  /* 0x0004400001207983 */ /* 0x000ee80000100800 */
[----:B----4-:R-:W-:Y:S04]  /*ff10*/  STL [R1+0x810], R9 ;  /* 0x0008100901007387 */ /* 0x010fe80000100800 */
[----:B------:R-:W4:Y:S04]  /*ff20*/  LDL R37, [R1+0x448] ;  /* 0x0004480001257983 */ /* 0x000f280000100800 */
[----:B------:R-:W4:Y:S01]  /*ff30*/  LDL R39, [R1+0x444] ;  /* 0x0004440001277983 */ /* 0x000f220000100800 */
[----:B------:R-:W-:-:S03]  /*ff40*/  ISETP.GT.AND P2, PT, R0, 0x10, PT ;  /* 0x000000100000780c */ /* 0x000fc60003f44270 */
[----:B--2---:R0:W-:Y:S04]  /*ff50*/  STL [R1+0x814], R6 ;  /* 0x0008140601007387 */ /* 0x0041e80000100800 */
[----:B------:R-:W2:Y:S04]  /*ff60*/  LDL R38, [R1+0x44c] ;  /* 0x00044c0001267983 */ /* 0x000ea80000100800 */
[----:B------:R-:W2:Y:S04]  /*ff70*/  LDL R21, [R1+0x450] ;  /* 0x0004500001157983 */ /* 0x000ea80000100800 */
[----:B------:R-:W2:Y:S04]  /*ff80*/  LDL R34, [R1+0x458] ;  /* 0x0004580001227983 */ /* 0x000ea80000100800 */
[----:B------:R-:W2:Y:S04]  /*ff90*/  LDL R35, [R1+0x454] ;  /* 0x0004540001237983 */ /* 0x000ea80000100800 */
[----:B------:R1:W-:Y:S01]  /*ffa0*/  STL [R1+0x818], R7 ;  /* 0x0008180701007387 */ /* 0x0003e20000100800 */
[----:B------:R-:W-:-:S02]  /*ffb0*/  PRMT R56, RZ, 0x7610, R56 ;  /* 0x00007610ff387816 */ /* 0x000fc40000000038 */
[----:B------:R-:W-:Y:S01]  /*ffc0*/  PRMT R63, RZ, 0x7610, R63 ;  /* 0x00007610ff3f7816 */ /* 0x000fe2000000003f */
[----:B0-----:R-:W2:Y:S01]  /*ffd0*/  LDL R6, [R1+0x468] ;  /* 0x0004680001067983 */ /* 0x001ea20000100800 */
[----:B---3--:R-:W-:-:S03]  /*ffe0*/  @P2 IMAD.MOV.U32 R31, RZ, RZ, R33 ;  /* 0x000000ffff1f2224 */ /* 0x008fc600078e0021 */
[----:B------:R-:W3:Y:S01]  /*fff0*/  LDL R33, [R1+0x45c] ;  /* 0x00045c0001217983 */ /* 0x000ee20000100800 */
[----:B------:R-:W-:-:S03]  /*10000*/  @P2 IMAD.MOV.U32 R30, RZ, RZ, R32 ;  /* 0x000000ffff1e2224 */ /* 0x000fc600078e0020 */
[----:B------:R-:W3:Y:S04]  /*10010*/  LDL R32, [R1+0x460] ;  /* 0x0004600001207983 */ /* 0x000ee80000100800 */
[----:B------:R4:W3:Y:S01]  /*10020*/  @P2 LDG.E.U8 R56, desc[UR22][R30.64] ;  /* 0x000000161e382981 */ /* 0x0008e2000c1e1100 */
[----:B------:R-:W-:-:S03]  /*10030*/  PRMT R62, RZ, 0x7610, R62 ;  /* 0x00007610ff3e7816 */ /* 0x000fc6000000003e */
[----:B-1----:R-:W3:Y:S01]  /*10040*/  LDL R7, [R1+0x470] ;  /* 0x0004700001077983 */ /* 0x002ee20000100800 */
[----:B----4-:R-:W-:Y:S02]  /*10050*/  @P2 IMAD.MOV.U32 R30, RZ, RZ, R37 ;  /* 0x000000ffff1e2224 */ /* 0x010fe400078e0025 */
[----:B------:R-:W-:Y:S01]  /*10060*/  @P2 IMAD.MOV.U32 R31, RZ, RZ, R39 ;  /* 0x000000ffff1f2224 */ /* 0x000fe200078e0027 */
[----:B------:R-:W4:Y:S04]  /*10070*/  LDL R37, [R1+0x464] ;  /* 0x0004640001257983 */ /* 0x000f280000100800 */
[----:B------:R2:W4:Y:S01]  /*10080*/  @P2 LDG.E.U8 R63, desc[UR22][R30.64] ;  /* 0x000000161e3f2981 */ /* 0x000522000c1e1100 */
[----:B------:R-:W-:Y:S02]  /*10090*/  ISETP.GT.AND P1, PT, R0, 0x11, PT ;  /* 0x000000110000780c */ /* 0x000fe40003f24270 */
[----:B------:R-:W-:Y:S01]  /*100a0*/  PRMT R61, RZ, 0x7610, R61 ;  /* 0x00007610ff3d7816 */ /* 0x000fe2000000003d */
[----:B--2---:R-:W-:-:S02]  /*100b0*/  @P2 IMAD.MOV.U32 R31, RZ, RZ, R38 ;  /* 0x000000ffff1f2224 */ /* 0x004fc400078e0026 */
[----:B------:R-:W-:Y:S02]  /*100c0*/  @P2 IMAD.MOV.U32 R30, RZ, RZ, R21 ;  /* 0x000000ffff1e2224 */ /* 0x000fe400078e0015 */
[----:B------:R-:W2:Y:S04]  /*100d0*/  LDL R21, [R1+0x46c] ;  /* 0x00046c0001157983 */ /* 0x000ea80000100800 */
[----:B------:R0:W2:Y:S02]  /*100e0*/  @P2 LDG.E.U8 R62, desc[UR22][R30.64] ;  /* 0x000000161e3e2981 */ /* 0x0000a4000c1e1100 */
[----:B0-----:R-:W-:Y:S02]  /*100f0*/  @P2 IMAD.MOV.U32 R30, RZ, RZ, R34 ;  /* 0x000000ffff1e2224 */ /* 0x001fe400078e0022 */
[----:B------:R-:W2:Y:S01]  /*10100*/  LDL R34, [R1+0x478] ;  /* 0x0004780001227983 */ /* 0x000ea20000100800 */
[----:B------:R-:W-:-:S03]  /*10110*/  @P2 IMAD.MOV.U32 R31, RZ, RZ, R35 ;  /* 0x000000ffff1f2224 */ /* 0x000fc600078e0023 */
[----:B------:R-:W2:Y:S04]  /*10120*/  LDL R35, [R1+0x474] ;  /* 0x0004740001237983 */ /* 0x000ea80000100800 */
[----:B------:R3:W2:Y:S02]  /*10130*/  @P2 LDG.E.U8 R61, desc[UR22][R30.64] ;  /* 0x000000161e3d2981 */ /* 0x0006a4000c1e1100 */
[----:B---3--:R-:W-:Y:S02]  /*10140*/  @P1 IMAD.MOV.U32 R30, RZ, RZ, R32 ;  /* 0x000000ffff1e1224 */ /* 0x008fe400078e0020 */
[----:B------:R-:W-:Y:S01]  /*10150*/  @P1 IMAD.MOV.U32 R31, RZ, RZ, R33 ;  /* 0x000000ffff1f1224 */ /* 0x000fe200078e0021 */
[----:B------:R-:W3:Y:S04]  /*10160*/  LDL R32, [R1+0x480] ;  /* 0x0004800001207983 */ /* 0x000ee80000100800 */
[----:B------:R-:W3:Y:S01]  /*10170*/  LDL R33, [R1+0x47c] ;  /* 0x00047c0001217983 */ /* 0x000ee20000100800 */
[----:B------:R-:W-:-:S02]  /*10180*/  PRMT R93, RZ, 0x7610, R93 ;  /* 0x00007610ff5d7816 */ /* 0x000fc4000000005d */
[----:B------:R-:W-:-:S04]  /*10190*/  PRMT R36, RZ, 0x7610, R36 ;  /* 0x00007610ff247816 */ /* 0x000fc80000000024 */
[----:B------:R0:W3:Y:S01]  /*101a0*/  @P1 LDG.E.U8 R93, desc[UR22][R30.64] ;  /* 0x000000161e5d1981 */ /* 0x0000e2000c1e1100 */
[----:B------:R-:W-:Y:S01]  /*101b0*/  PRMT R82, RZ, 0x7610, R82 ;  /* 0x00007610ff527816 */ /* 0x000fe20000000052 */
[----:B0-----:R-:W-:Y:S02]  /*101c0*/  @P1 IMAD.MOV.U32 R30, RZ, RZ, R6 ;  /* 0x000000ffff1e1224 */ /* 0x001fe400078e0006 */
[----:B----4-:R-:W-:Y:S01]  /*101d0*/  @P1 IMAD.MOV.U32 R31, RZ, RZ, R37 ;  /* 0x000000ffff1f1224 */ /* 0x010fe200078e0025 */
[----:B------:R-:W4:Y:S04]  /*101e0*/  LDL R6, [R1+0x488] ;  /* 0x0004880001067983 */ /* 0x000f280000100800 */
[----:B------:R0:W4:Y:S01]  /*101f0*/  @P1 LDG.E.U8 R36, desc[UR22][R30.64] ;  /* 0x000000161e241981 */ /* 0x000122000c1e1100 */
[----:B------:R-:W-:Y:S01]  /*10200*/  ISETP.GT.AND P2, PT, R0, 0x12, PT ;  /* 0x000000120000780c */ /* 0x000fe20003f44270 */
[----:B0-----:R-:W-:-:S02]  /*10210*/  @P1 IMAD.MOV.U32 R30, RZ, RZ, R7 ;  /* 0x000000ffff1e1224 */ /* 0x001fc400078e0007 */
[----:B------:R-:W4:Y:S01]  /*10220*/  LDL R7, [R1+0x484] ;  /* 0x0004840001077983 */ /* 0x000f220000100800 */
[----:B------:R-:W-:Y:S02]  /*10230*/  PRMT R19, RZ, 0x7610, R19 ;  /* 0x00007610ff137816 */ /* 0x000fe40000000013 */
[----:B------:R-:W-:Y:S01]  /*10240*/  PRMT R9, RZ, 0x7610, R9 ;  /* 0x00007610ff097816 */ /* 0x000fe20000000009 */
[----:B--2---:R-:W-:Y:S02]  /*10250*/  @P1 IMAD.MOV.U32 R31, RZ, RZ, R21 ;  /* 0x000000ffff1f1224 */ /* 0x004fe400078e0015 */
[----:B------:R-:W2:Y:S04]  /*10260*/  LDL R21, [R1+0x490] ;  /* 0x0004900001157983 */ /* 0x000ea80000100800 */
[----:B------:R0:W2:Y:S02]  /*10270*/  @P1 LDG.E.U8 R82, desc[UR22][R30.64] ;  /* 0x000000161e521981 */ /* 0x0000a4000c1e1100 */
[----:B0-----:R-:W-:-:S02]  /*10280*/  @P1 IMAD.MOV.U32 R30, RZ, RZ, R34 ;  /* 0x000000ffff1e1224 */ /* 0x001fc400078e0022 */
[----:B------:R-:W2:Y:S01]  /*10290*/  LDL R34, [R1+0x48c] ;  /* 0x00048c0001227983 */ /* 0x000ea20000100800 */
[----:B------:R-:W-:Y:S01]  /*102a0*/  @P1 IMAD.MOV.U32 R31, RZ, RZ, R35 ;  /* 0x000000ffff1f1224 */ /* 0x000fe200078e0023 */
[----:B------:R-:W-:Y:S02]  /*102b0*/  PRMT R8, RZ, 0x7610, R8 ;  /* 0x00007610ff087816 */ /* 0x000fe40000000008 */
[----:B------:R-:W2:Y:S04]  /*102c0*/  LDL R35, [R1+0x498] ;  /* 0x0004980001237983 */ /* 0x000ea80000100800 */
[----:B------:R3:W2:Y:S02]  /*102d0*/  @P1 LDG.E.U8 R19, desc[UR22][R30.64] ;  /* 0x000000161e131981 */ /* 0x0006a4000c1e1100 */
[----:B---3--:R-:W-:-:S02]  /*102e0*/  @P2 IMAD.MOV.U32 R30, RZ, RZ, R32 ;  /* 0x000000ffff1e2224 */ /* 0x008fc400078e0020 */
[----:B------:R-:W-:-:S05]  /*102f0*/  @P2 IMAD.MOV.U32 R31, RZ, RZ, R33 ;  /* 0x000000ffff1f2224 */ /* 0x000fca00078e0021 */
[----:B------:R4:W3:Y:S01]  /*10300*/  @P2 LDG.E.U8 R9, desc[UR22][R30.64] ;  /* 0x000000161e092981 */ /* 0x0008e2000c1e1100 */
[----:B------:R-:W-:Y:S01]  /*10310*/  PRMT R20, RZ, 0x7610, R20 ;  /* 0x00007610ff147816 */ /* 0x000fe20000000014 */
[----:B----4-:R-:W-:Y:S02]  /*10320*/  @P2 IMAD.MOV.U32 R30, RZ, RZ, R6 ;  /* 0x000000ffff1e2224 */ /* 0x010fe400078e0006 */
[----:B------:R0:W-:Y:S04]  /*10330*/  STL [R1+0x6c], R36 ;  /* 0x00006c2401007387 */ /* 0x0001e80000100800 */
[----:B------:R-:W4:Y:S04]  /*10340*/  LDL R33, [R1+0x49c] ;  /* 0x00049c0001217983 */ /* 0x000f280000100800 */
[----:B------:R-:W4:Y:S01]  /*10350*/  LDL R32, [R1+0x4a0] ;  /* 0x0004a00001207983 */ /* 0x000f220000100800 */
[----:B------:R-:W-:-:S03]  /*10360*/  @P2 IMAD.MOV.U32 R31, RZ, RZ, R7 ;  /* 0x000000ffff1f2224 */ /* 0x000fc600078e0007 */
[----:B0-----:R-:W4:Y:S04]  /*10370*/  LDL R36, [R1+0x494] ;  /* 0x0004940001247983 */ /* 0x001f280000100800 */
[----:B------:R2:W4:Y:S02]  /*10380*/  @P2 LDG.E.U8 R8, desc[UR22][R30.64] ;  /* 0x000000161e082981 */ /* 0x000524000c1e1100 */
[----:B--2---:R-:W-:Y:S02]  /*10390*/  @P2 IMAD.MOV.U32 R30, RZ, RZ, R21 ;  /* 0x000000ffff1e2224 */ /* 0x004fe400078e0015 */
[----:B------:R-:W-:-:S05]  /*103a0*/  @P2 IMAD.MOV.U32 R31, RZ, RZ, R34 ;  /* 0x000000ffff1f2224 */ /* 0x000fca00078e0022 */
[----:B------:R0:W2:Y:S04]  /*103b0*/  @P2 LDG.E.U8 R20, desc[UR22][R30.64] ;  /* 0x000000161e142981 */ /* 0x0000a8000c1e1100 */
[----:B---3--:R1:W-:Y:S04]  /*103c0*/  STL [R1+0x81c], R9 ;  /* 0x00081c0901007387 */ /* 0x0083e80000100800 */
[----:B------:R-:W3:Y:S04]  /*103d0*/  LDL R7, [R1+0x4a4] ;  /* 0x0004a40001077983 */ /* 0x000ee80000100800 */
[----:B------:R-:W3:Y:S01]  /*103e0*/  LDL R6, [R1+0x4a8] ;  /* 0x0004a80001067983 */ /* 0x000ee20000100800 */
[----:B------:R-:W-:Y:S01]  /*103f0*/  ISETP.GT.AND P1, PT, R0, 0x13, PT ;  /* 0x000000130000780c */ /* 0x000fe20003f24270 */
[----:B0-----:R-:W-:Y:S01]  /*10400*/  @P2 IMAD.MOV.U32 R30, RZ, RZ, R35 ;  /* 0x000000ffff1e2224 */ /* 0x001fe200078e0023 */
[----:B------:R-:W-:-:S02]  /*10410*/  PRMT R18, RZ, 0x7610, R18 ;  /* 0x00007610ff127816 */ /* 0x000fc40000000012 */
[----:B------:R-:W-:Y:S01]  /*10420*/  PRMT R24, RZ, 0x7610, R24 ;  /* 0x00007610ff187816 */ /* 0x000fe20000000018 */
[----:B----4-:R0:W-:Y:S04]  /*10430*/  STL [R1+0x820], R8 ;  /* 0x0008200801007387 */ /* 0x0101e80000100800 */
[----:B------:R-:W4:Y:S04]  /*10440*/  LDL R21, [R1+0x4b0] ;  /* 0x0004b00001157983 */ /* 0x000f280000100800 */
[----:B------:R-:W4:Y:S01]  /*10450*/  LDL R34, [R1+0x4ac] ;  /* 0x0004ac0001227983 */ /* 0x000f220000100800 */
[----:B------:R-:W-:-:S05]  /*10460*/  @P2 IMAD.MOV.U32 R31, RZ, RZ, R36 ;  /* 0x000000ffff1f2224 */ /* 0x000fca00078e0024 */
[----:B------:R0:W4:Y:S02]  /*10470*/  @P2 LDG.E.U8 R18, desc[UR22][R30.64] ;  /* 0x000000161e122981 */ /* 0x000124000c1e1100 */
[----:B0-----:R-:W-:Y:S02]  /*10480*/  @P1 IMAD.MOV.U32 R30, RZ, RZ, R32 ;  /* 0x000000ffff1e1224 */ /* 0x001fe400078e0020 */
[----:B------:R-:W-:-:S05]  /*10490*/  @P1 IMAD.MOV.U32 R31, RZ, RZ, R33 ;  /* 0x000000ffff1f1224 */ /* 0x000fca00078e0021 */
[----:B------:R3:W4:Y:S04]  /*104a0*/  @P1 LDG.E.U8 R24, desc[UR22][R30.64] ;  /* 0x000000161e181981 */ /* 0x000728000c1e1100 */
[----:B--2---:R0:W-:Y:S04]  /*104b0*/  STL [R1+0x824], R20 ;  /* 0x0008241401007387 */ /* 0x0041e80000100800 */
[----:B-1----:R-:W2:Y:S04]  /*104c0*/  LDL R9, [R1+0x4b4] ;  /* 0x0004b40001097983 */ /* 0x002ea80000100800 */
[----:B------:R-:W2:Y:S04]  /*104d0*/  LDL R8, [R1+0x4b8] ;  /* 0x0004b80001087983 */ /* 0x000ea80000100800 */
[----:B------:R-:W2:Y:S04]  /*104e0*/  LDL R33, [R1+0x4bc] ;  /* 0x0004bc0001217983 */ /* 0x000ea80000100800 */
[----:B------:R-:W2:Y:S01]  /*104f0*/  LDL R32, [R1+0x4c0] ;  /* 0x0004c00001207983 */ /* 0x000ea20000100800 */
[----:B------:R-:W-:-:S02]  /*10500*/  PRMT R25, RZ, 0x7610, R25 ;  /* 0x00007610ff197816 */ /* 0x000fc40000000019 */
[----:B------:R-:W-:Y:S01]  /*10510*/  ISETP.GT.AND P2, PT, R0, 0x14, PT ;  /* 0x000000140000780c */ /* 0x000fe20003f44270 */
[----:B0-----:R-:W2:Y:S01]  /*10520*/  LDL R20, [R1+0x4d0] ;  /* 0x0004d00001147983 */ /* 0x001ea20000100800 */
[----:B------:R-:W-:Y:S02]  /*10530*/  PRMT R22, RZ, 0x7610, R22 ;  /* 0x00007610ff167816 */ /* 0x000fe40000000016 */
[----:B------:R-:W-:Y:S01]  /*10540*/  PRMT R11, RZ, 0x7610, R11 ;  /* 0x00007610ff0b7816 */ /* 0x000fe2000000000b */
[----:B------:R-:W2:Y:S01]  /*10550*/  LDL R37, [R1+0x26c] ;  /* 0x00026c0001257983 */ /* 0x000ea20000100800 */
[----:B---3--:R-:W-:Y:S01]  /*10560*/  @P1 IMAD.MOV.U32 R31, RZ, RZ, R7 ;  /* 0x000000ffff1f1224 */ /* 0x008fe200078e0007 */
[----:B------:R-:W-:Y:S02]  /*10570*/  PRMT R10, RZ, 0x7610, R10 ;  /* 0x00007610ff0a7816 */ /* 0x000fe4000000000a */
[----:B------:R-:W3:Y:S01]  /*10580*/  LDL R7, [R1+0x4c4] ;  /* 0x0004c40001077983 */ /* 0x000ee20000100800 */
[----:B------:R-:W-:-:S03]  /*10590*/  @P1 IMAD.MOV.U32 R30, RZ, RZ, R6 ;  /* 0x000000ffff1e1224 */ /* 0x000fc600078e0006 */
[----:B------:R-:W3:Y:S04]  /*105a0*/  LDL R6, [R1+0x4c8] ;  /* 0x0004c80001067983 */ /* 0x000ee80000100800 */
[----:B------:R4:W3:Y:S01]  /*105b0*/  @P1 LDG.E.U8 R25, desc[UR22][R30.64] ;  /* 0x000000161e191981 */ /* 0x0008e2000c1e1100 */
[----:B------:R-:W-:Y:S02]  /*105c0*/  PRMT R15, RZ, 0x7610, R15 ;  /* 0x00007610ff0f7816 */ /* 0x000fe4000000000f */
[----:B------:R-:W-:Y:S01]  /*105d0*/  PRMT R12, RZ, 0x7610, R12 ;  /* 0x00007610ff0c7816 */ /* 0x000fe2000000000c */
[----:B------:R-:W3:Y:S01]  /*105e0*/  LDL R36, [R1+0x270] ;  /* 0x0002700001247983 */ /* 0x000ee20000100800 */
[----:B------:R-:W-:Y:S02]  /*105f0*/  PRMT R23, RZ, 0x7610, R23 ;  /* 0x00007610ff177816 */ /* 0x000fe40000000017 */
[----:B------:R-:W-:-:S02]  /*10600*/  PRMT R78, RZ, 0x7610, R78 ;  /* 0x00007610ff4e7816 */ /* 0x000fc4000000004e */
[----:B------:R-:W-:Y:S02]  /*10610*/  PRMT R28, RZ, 0x7610, R28 ;  /* 0x00007610ff1c7816 */ /* 0x000fe4000000001c */
[----:B------:R-:W-:Y:S02]  /*10620*/  PRMT R26, RZ, 0x7610, R26 ;  /* 0x00007610ff1a7816 */ /* 0x000fe4000000001a */
[----:B------:R-:W-:Y:S02]  /*10630*/  PRMT R27, RZ, 0x7610, R27 ;  /* 0x00007610ff1b7816 */ /* 0x000fe4000000001b */
[----:B------:R-:W-:Y:S02]  /*10640*/  PRMT R14, RZ, 0x7610, R14 ;  /* 0x00007610ff0e7816 */ /* 0x000fe4000000000e */
[----:B------:R-:W-:Y:S02]  /*10650*/  PRMT R17, RZ, 0x7610, R17 ;  /* 0x00007610ff117816 */ /* 0x000fe40000000011 */
[----:B------:R-:W-:-:S02]  /*10660*/  PRMT R13, RZ, 0x7610, R13 ;  /* 0x00007610ff0d7816 */ /* 0x000fc4000000000d */
[----:B------:R-:W-:Y:S02]  /*10670*/  PRMT R16, RZ, 0x7610, R16 ;  /* 0x00007610ff107816 */ /* 0x000fe40000000010 */
[----:B------:R-:W-:Y:S02]  /*10680*/  PRMT R4, RZ, 0x7610, R4 ;  /* 0x00007610ff047816 */ /* 0x000fe40000000004 */
[----:B------:R-:W-:Y:S01]  /*10690*/  PRMT R5, RZ, 0x7610, R5 ;  /* 0x00007610ff057816 */ /* 0x000fe20000000005 */
[----:B----4-:R-:W-:Y:S01]  /*106a0*/  @P1 IMAD.MOV.U32 R30, RZ, RZ, R21 ;  /* 0x000000ffff1e1224 */ /* 0x010fe200078e0015 */
[----:B------:R-:W-:Y:S01]  /*106b0*/  PRMT R2, RZ, 0x7610, R2 ;  /* 0x00007610ff027816 */ /* 0x000fe20000000002 */
[----:B------:R-:W4:Y:S01]  /*106c0*/  LDL R21, [R1+0x4cc] ;  /* 0x0004cc0001157983 */ /* 0x000f220000100800 */
[----:B------:R-:W-:Y:S01]  /*106d0*/  @P1 IMAD.MOV.U32 R31, RZ, RZ, R34 ;  /* 0x000000ffff1f1224 */ /* 0x000fe200078e0022 */
[----:B------:R-:W-:Y:S02]  /*106e0*/  PRMT R3, RZ, 0x7610, R3 ;  /* 0x00007610ff037816 */ /* 0x000fe40000000003 */
[----:B------:R-:W-:-:S02]  /*106f0*/  PRMT R60, RZ, 0x7610, R60 ;  /* 0x00007610ff3c7816 */ /* 0x000fc4000000003c */
[----:B------:R-:W-:Y:S01]  /*10700*/  PRMT R59, RZ, 0x7610, R59 ;  /* 0x00007610ff3b7816 */ /* 0x000fe2000000003b */
[----:B------:R2:W4:Y:S01]  /*10710*/  @P1 LDG.E.U8 R22, desc[UR22][R30.64] ;  /* 0x000000161e161981 */ /* 0x000522000c1e1100 */
[----:B------:R-:W-:Y:S02]  /*10720*/  PRMT R58, RZ, 0x7610, R58 ;  /* 0x00007610ff3a7816 */ /* 0x000fe4000000003a */
[----:B------:R-:W-:Y:S02]  /*10730*/  PRMT R57, RZ, 0x7610, R57 ;  /* 0x00007610ff397816 */ /* 0x000fe40000000039 */
[----:B------:R-:W-:Y:S02]  /*10740*/  PRMT R92, RZ, 0x7610, R92 ;  /* 0x00007610ff5c7816 */ /* 0x000fe4000000005c */
        /* <DEDUP_REMOVED lines=19> */
[----:B------:R-:W-:Y:S01]  /*10880*/  PRMT R48, RZ, 0x7610, R48 ;  /* 0x00007610ff307816 */ /* 0x000fe20000000030 */
[----:B------:R-:W0:Y:S01]  /*10890*/  S2R R38, SR_TID.X ;  /* 0x0000000000267919 */ /* 0x000e220000002100 */
[----:B------:R-:W4:Y:S04]  /*108a0*/  LDL R40, [R1+0x29c] ;  /* 0x00029c0001287983 */ /* 0x000f280000100800 */
[----:B------:R-:W4:Y:S04]  /*108b0*/  LDL R42, [R1+0x2ac] ;  /* 0x0002ac00012a7983 */ /* 0x000f280000100800 */
[----:B------:R-:W4:Y:S04]  /*108c0*/  LDL R44, [R1+0x2dc] ;  /* 0x0002dc00012c7983 */ /* 0x000f280000100800 */
[----:B------:R-:W4:Y:S01]  /*108d0*/  LDL R47, [R1+0x2ec] ;  /* 0x0002ec00012f7983 */ /* 0x000f220000100800 */
[----:B--2---:R-:W-:-:S03]  /*108e0*/  @P1 IMAD.MOV.U32 R31, RZ, RZ, R9 ;  /* 0x000000ffff1f1224 */ /* 0x004fc600078e0009 */
[----:B------:R-:W2:Y:S01]  /*108f0*/  LDL R9, [R1+0x4d4] ;  /* 0x0004d40001097983 */ /* 0x000ea20000100800 */
[----:B------:R-:W-:-:S03]  /*10900*/  @P1 IMAD.MOV.U32 R30, RZ, RZ, R8 ;  /* 0x000000ffff1e1224 */ /* 0x000fc600078e0008 */
[----:B------:R-:W2:Y:S04]  /*10910*/  LDL R8, [R1+0x4d8] ;  /* 0x0004d80001087983 */ /* 0x000ea80000100800 */
[----:B------:R1:W2:Y:S02]  /*10920*/  @P1 LDG.E.U8 R11, desc[UR22][R30.64] ;  /* 0x000000161e0b1981 */ /* 0x0002a4000c1e1100 */
[----:B-1----:R-:W-:Y:S02]  /*10930*/  @P2 IMAD.MOV.U32 R30, RZ, RZ, R32 ;  /* 0x000000ffff1e2224 */ /* 0x002fe400078e0020 */
[----:B------:R-:W-:Y:S01]  /*10940*/  @P2 IMAD.MOV.U32 R31, RZ, RZ, R33 ;  /* 0x000000ffff1f2224 */ /* 0x000fe200078e0021 */
[----:B------:R-:W2:Y:S04]  /*10950*/  LDL R32, [R1+0x3bc] ;  /* 0x0003bc0001207983 */ /* 0x000ea80000100800 */
[----:B------:R-:W2:Y:S04]  /*10960*/  LDL R33, [R1+0x3b8] ;  /* 0x0003b80001217983 */ /* 0x000ea80000100800 */
[----:B------:R3:W2:Y:S02]  /*10970*/  @P2 LDG.E.U8 R10, desc[UR22][R30.64] ;  /* 0x000000161e0a2981 */ /* 0x0006a4000c1e1100 */
[----:B---3--:R-:W-:-:S02]  /*10980*/  @P2 IMAD.MOV.U32 R30, RZ, RZ, R6 ;  /* 0x000000ffff1e2224 */ /* 0x008fc400078e0006 */
[----:B------:R-:W-:Y:S01]  /*10990*/  @P2 IMAD.MOV.U32 R31, RZ, RZ, R7 ;  /* 0x000000ffff1f2224 */ /* 0x000fe200078e0007 */
[----:B------:R-:W3:Y:S04]  /*109a0*/  LDL R6, [R1+0x3c4] ;  /* 0x0003c40001067983 */ /* 0x000ee80000100800 */
[----:B------:R-:W3:Y:S01]  /*109b0*/  LDL R7, [R1+0x3c0] ;  /* 0x0003c00001077983 */ /* 0x000ee20000100800 */
[----:B------:R-:W-:-:S03]  /*109c0*/  ISETP.GT.AND P1, PT, R0, 0x15, PT ;  /* 0x000000150000780c */ /* 0x000fc60003f24270 */
[----:B------:R1:W3:Y:S02]  /*109d0*/  @P2 LDG.E.U8 R15, desc[UR22][R30.64] ;  /* 0x000000161e0f2981 */ /* 0x0002e4000c1e1100 */
[----:B-1----:R-:W-:Y:S02]  /*109e0*/  @P2 IMAD.MOV.U32 R30, RZ, RZ, R20 ;  /* 0x000000ffff1e2224 */ /* 0x002fe400078e0014 */
[----:B----4-:R-:W-:Y:S01]  /*109f0*/  @P2 IMAD.MOV.U32 R31, RZ, RZ, R21 ;  /* 0x000000ffff1f2224 */ /* 0x010fe200078e0015 */
[----:B------:R-:W4:Y:S04]  /*10a00*/  LDL R20, [R1+0x3cc] ;  /* 0x0003cc0001147983 */ /* 0x000f280000100800 */
[----:B------:R-:W4:Y:S04]  /*10a10*/  LDL R21, [R1+0x3c8] ;  /* 0x0003c80001157983 */ /* 0x000f280000100800 */
[----:B------:R2:W4:Y:S02]  /*10a20*/  @P2 LDG.E.U8 R12, desc[UR22][R30.64] ;  /* 0x000000161e0c2981 */ /* 0x000524000c1e1100 */
[----:B--2---:R-:W-:-:S02]  /*10a30*/  @P2 IMAD.MOV.U32 R31, RZ, RZ, R9 ;  /* 0x000000ffff1f2224 */ /* 0x004fc400078e0009 */
[----:B------:R-:W2:Y:S01]  /*10a40*/  LDL R9, [R1+0x3d0] ;  /* 0x0003d00001097983 */ /* 0x000ea20000100800 */
[----:B------:R-:W-:-:S03]  /*10a50*/  @P2 IMAD.MOV.U32 R30, RZ, RZ, R8 ;  /* 0x000000ffff1e2224 */ /* 0x000fc600078e0008 */
[----:B------:R-:W2:Y:S04]  /*10a60*/  LDL R8, [R1+0x3d4] ;  /* 0x0003d40001087983 */ /* 0x000ea80000100800 */
[----:B------:R1:W2:Y:S02]  /*10a70*/  @P2 LDG.E.U8 R23, desc[UR22][R30.64] ;  /* 0x000000161e172981 */ /* 0x0002a4000c1e1100 */
[----:B-1----:R-:W-:Y:S02]  /*10a80*/  @P1 IMAD.MOV.U32 R30, RZ, RZ, R32 ;  /* 0x000000ffff1e1224 */ /* 0x002fe400078e0020 */
[----:B------:R-:W2:Y:S01]  /*10a90*/  LDL R32, [R1+0x3dc] ;  /* 0x0003dc0001207983 */ /* 0x000ea20000100800 */
[----:B------:R-:W-:-:S03]  /*10aa0*/  @P1 IMAD.MOV.U32 R31, RZ, RZ, R33 ;  /* 0x000000ffff1f1224 */ /* 0x000fc600078e0021 */
[----:B------:R-:W2:Y:S04]  /*10ab0*/  LDL R33, [R1+0x3d8] ;  /* 0x0003d80001217983 */ /* 0x000ea80000100800 */
[----:B------:R3:W2:Y:S02]  /*10ac0*/  @P1 LDG.E.U8 R78, desc[UR22][R30.64] ;  /* 0x000000161e4e1981 */ /* 0x0006a4000c1e1100 */
[----:B---3--:R-:W-:Y:S02]  /*10ad0*/  @P1 IMAD.MOV.U32 R30, RZ, RZ, R6 ;  /* 0x000000ffff1e1224 */ /* 0x008fe400078e0006 */
[----:B------:R-:W3:Y:S01]  /*10ae0*/  LDL R6, [R1+0x3e4] ;  /* 0x0003e40001067983 */ /* 0x000ee20000100800 */
[----:B------:R-:W-:-:S03]  /*10af0*/  @P1 IMAD.MOV.U32 R31, RZ, RZ, R7 ;  /* 0x000000ffff1f1224 */ /* 0x000fc600078e0007 */
[----:B------:R-:W3:Y:S01]  /*10b00*/  LDL R7, [R1+0x3e0] ;  /* 0x0003e00001077983 */ /* 0x000ee20000100800 */
[----:B------:R-:W-:-:S03]  /*10b10*/  ISETP.GT.AND P2, PT, R0, 0x16, PT ;  /* 0x000000160000780c */ /* 0x000fc60003f44270 */
[----:B------:R4:W3:Y:S02]  /*10b20*/  @P1 LDG.E.U8 R28, desc[UR22][R30.64] ;  /* 0x000000161e1c1981 */ /* 0x0008e4000c1e1100 */
[----:B----4-:R-:W-:Y:S02]  /*10b30*/  @P1 IMAD.MOV.U32 R30, RZ, RZ, R20 ;  /* 0x000000ffff1e1224 */ /* 0x010fe400078e0014 */
[----:B------:R-:W4:Y:S01]  /*10b40*/  LDL R20, [R1+0x3ec] ;  /* 0x0003ec0001147983 */ /* 0x000f220000100800 */
[----:B------:R-:W-:-:S03]  /*10b50*/  @P1 IMAD.MOV.U32 R31, RZ, RZ, R21 ;  /* 0x000000ffff1f1224 */ /* 0x000fc600078e0015 */
[----:B------:R-:W4:Y:S04]  /*10b60*/  LDL R21, [R1+0x3e8] ;  /* 0x0003e80001157983 */ /* 0x000f280000100800 */
[----:B------:R2:W4:Y:S02]  /*10b70*/  @P1 LDG.E.U8 R26, desc[UR22][R30.64] ;  /* 0x000000161e1a1981 */ /* 0x000524000c1e1100 */
[----:B--2---:R-:W-:Y:S02]  /*10b80*/  @P1 IMAD.MOV.U32 R31, RZ, RZ, R9 ;  /* 0x000000ffff1f1224 */ /* 0x004fe400078e0009 */
        /* <DEDUP_REMOVED lines=159> */
[----:B------:R-:W3:Y:S04]  /*11580*/  LDL R7, [R1+0x254] ;  /* 0x0002540001077983 */ /* 0x000ee80000100800 */
[----:B------:R4:W3:Y:S01]  /*11590*/  @P1 LDG.E.U8 R66, desc[UR22][R30.64] ;  /* 0x000000161e421981 */ /* 0x0008e2000c1e1100 */
[----:B------:R-:W-:Y:S01]  /*115a0*/  ISETP.GT.AND P2, PT, R0, 0x1e, PT ;  /* 0x0000001e0000780c */ /* 0x000fe20003f44270 */
        /* <DEDUP_REMOVED lines=11> */
[----:B------:R-:W-:-:S05]  /*11660*/  @P2 IMAD.MOV.U32 R31, RZ, RZ, R33 ;  /* 0x000000ffff1f2224 */ /* 0x000fca00078e0021 */
[----:B------:R1:W2:Y:S01]  /*11670*/  @P2 LDG.E.U8 R48, desc[UR22][R30.64] ;  /* 0x000000161e302981 */ /* 0x0002a2000c1e1100 */
[----:B---3--:R-:W-:-:S03]  /*11680*/  @P2 IMAD.MOV.U32 R32, RZ, RZ, R6 ;  /* 0x000000ffff202224 */ /* 0x008fc600078e0006 */
[----:B------:R-:W3:Y:S01]  /*11690*/  LDL R6, [R1+0x278] ;  /* 0x0002780001067983 */ /* 0x000ee20000100800 */
[----:B------:R-:W-:-:S03]  /*116a0*/  @P2 IMAD.MOV.U32 R33, RZ, RZ, R7 ;  /* 0x000000ffff212224 */ /* 0x000fc600078e0007 */
[----:B------:R-:W3:Y:S01]  /*116b0*/  LDL R7, [R1+0x274] ;  /* 0x0002740001077983 */ /* 0x000ee20000100800 */
[----:B-1----:R-:W-:-:S06]  /*116c0*/  PRMT R30, RZ, 0x7610, R30 ;  /* 0x00007610ff1e7816 */ /* 0x002fcc000000001e */
[----:B------:R4:W3:Y:S01]  /*116d0*/  @P2 LDG.E.U8 R30, desc[UR22][R32.64] ;  /* 0x00000016201e2981 */ /* 0x0008e2000c1e1100 */
[----:B------:R-:W-:Y:S02]  /*116e0*/  PRMT R31, RZ, 0x7610, R31 ;  /* 0x00007610ff1f7816 */ /* 0x000fe4000000001f */
[----:B------:R-:W-:Y:S01]  /*116f0*/  ISETP.GT.AND P1, PT, R0, 0x1f, PT ;  /* 0x0000001f0000780c */ /* 0x000fe20003f24270 */
[----:B----4-:R-:W-:Y:S02]  /*11700*/  @P2 IMAD.MOV.U32 R32, RZ, RZ, R20 ;  /* 0x000000ffff202224 */ /* 0x010fe400078e0014 */
[----:B------:R-:W-:Y:S01]  /*11710*/  @P2 IMAD.MOV.U32 R33, RZ, RZ, R21 ;  /* 0x000000ffff212224 */ /* 0x000fe200078e0015 */
[----:B------:R-:W4:Y:S04]  /*11720*/  LDL R20, [R1+0x280] ;  /* 0x0002800001147983 */ /* 0x000f280000100800 */
[----:B------:R-:W4:Y:S04]  /*11730*/  LDL R21, [R1+0x27c] ;  /* 0x00027c0001157983 */ /* 0x000f280000100800 */
[----:B------:R1:W4:Y:S02]  /*11740*/  @P2 LDG.E.U8 R31, desc[UR22][R32.64] ;  /* 0x00000016201f2981 */ /* 0x000324000c1e1100 */
[----:B-1----:R-:W-:Y:S01]  /*11750*/  PRMT R32, RZ, 0x7610, R32 ;  /* 0x00007610ff207816 */ /* 0x002fe20000000020 */
[----:B--2---:R-:W-:-:S02]  /*11760*/  @P2 IMAD.MOV.U32 R35, RZ, RZ, R9 ;  /* 0x000000ffff232224 */ /* 0x004fc400078e0009 */
[----:B------:R-:W2:Y:S01]  /*11770*/  LDL R9, [R1+0x284] ;  /* 0x0002840001097983 */ /* 0x000ea20000100800 */
[----:B------:R-:W-:-:S03]  /*11780*/  @P2 IMAD.MOV.U32 R34, RZ, RZ, R8 ;  /* 0x000000ffff222224 */ /* 0x000fc600078e0008 */
[----:B------:R-:W2:Y:S04]  /*11790*/  LDL R8, [R1+0x288] ;  /* 0x0002880001087983 */ /* 0x000ea80000100800 */
[----:B------:R1:W2:Y:S02]  /*117a0*/  @P2 LDG.E.U8 R32, desc[UR22][R34.64] ;  /* 0x0000001622202981 */ /* 0x0002a4000c1e1100 */
[----:B-1----:R-:W-:Y:S02]  /*117b0*/  @P1 IMAD.MOV.U32 R34, RZ, RZ, R36 ;  /* 0x000000ffff221224 */ /* 0x002fe400078e0024 */
[----:B------:R-:W-:Y:S02]  /*117c0*/  @P1 IMAD.MOV.U32 R35, RZ, RZ, R37 ;  /* 0x000000ffff231224 */ /* 0x000fe400078e0025 */
[----:B---3--:R-:W-:-:S02]  /*117d0*/  @P1 IMAD.MOV.U32 R36, RZ, RZ, R6 ;  /* 0x000000ffff241224 */ /* 0x008fc400078e0006 */
[----:B------:R-:W3:Y:S01]  /*117e0*/  LDL R6, [R1+0x290] ;  /* 0x0002900001067983 */ /* 0x000ee20000100800 */
[----:B------:R-:W-:-:S03]  /*117f0*/  @P1 IMAD.MOV.U32 R37, RZ, RZ, R7 ;  /* 0x000000ffff251224 */ /* 0x000fc600078e0007 */
[----:B------:R-:W3:Y:S01]  /*11800*/  LDL R7, [R1+0x28c] ;  /* 0x00028c0001077983 */ /* 0x000ee20000100800 */
[----:B------:R-:W-:-:S06]  /*11810*/  PRMT R33, RZ, 0x7610, R33 ;  /* 0x00007610ff217816 */ /* 0x000fcc0000000021 */
[----:B------:R1:W3:Y:S02]  /*11820*/  @P1 LDG.E.U8 R33, desc[UR22][R34.64] ;  /* 0x0000001622211981 */ /* 0x0002e4000c1e1100 */
[----:B-1----:R-:W-:-:S06]  /*11830*/  PRMT R34, RZ, 0x7610, R34 ;  /* 0x00007610ff227816 */ /* 0x002fcc0000000022 */
[----:B------:R4:W3:Y:S01]  /*11840*/  @P1 LDG.E.U8 R34, desc[UR22][R36.64] ;  /* 0x0000001624221981 */ /* 0x0008e2000c1e1100 */
[----:B------:R-:W-:Y:S01]  /*11850*/  PRMT R35, RZ, 0x7610, R35 ;  /* 0x00007610ff237816 */ /* 0x000fe20000000023 */
[----:B----4-:R-:W-:Y:S01]  /*11860*/  @P1 IMAD.MOV.U32 R36, RZ, RZ, R20 ;  /* 0x000000ffff241224 */ /* 0x010fe200078e0014 */
[----:B0-----:R-:W-:Y:S01]  /*11870*/  LOP3.LUT R20, R38, 0x1f, RZ, 0xc0, !PT ;  /* 0x0000001f26147812 */ /* 0x001fe200078ec0ff */
[----:B------:R-:W-:Y:S02]  /*11880*/  @P1 IMAD.MOV.U32 R37, RZ, RZ, R21 ;  /* 0x000000ffff251224 */ /* 0x000fe400078e0015 */
[----:B------:R-:W4:Y:S01]  /*11890*/  LDL R21, [R1+0x2a0] ;  /* 0x0002a00001157983 */ /* 0x000f220000100800 */
[----:B------:R-:W-:-:S03]  /*118a0*/  ISETP.GE.AND P2, PT, R20, R0, PT ;  /* 0x000000001400720c */ /* 0x000fc60003f46270 */
[----:B------:R-:W4:Y:S04]  /*118b0*/  LDL R20, [R1+0x2b0] ;  /* 0x0002b00001147983 */ /* 0x000f280000100800 */
[----:B------:R0:W4:Y:S02]  /*118c0*/  @P1 LDG.E.U8 R35, desc[UR22][R36.64] ;  /* 0x0000001624231981 */ /* 0x000124000c1e1100 */
[----:B0-----:R-:W-:Y:S01]  /*118d0*/  PRMT R36, RZ, 0x7610, R36 ;  /* 0x00007610ff247816 */ /* 0x001fe20000000024 */
[----:B--2---:R-:W-:Y:S02]  /*118e0*/  @P1 IMAD.MOV.U32 R39, RZ, RZ, R9 ;  /* 0x000000ffff271224 */ /* 0x004fe400078e0009 */
[----:B------:R-:W2:Y:S01]  /*118f0*/  LDL R9, [R1+0x2bc] ;  /* 0x0002bc0001097983 */ /* 0x000ea20000100800 */
[----:B------:R-:W-:-:S03]  /*11900*/  @P1 IMAD.MOV.U32 R38, RZ, RZ, R8 ;  /* 0x000000ffff261224 */ /* 0x000fc600078e0008 */
[----:B------:R-:W2:Y:S04]  /*11910*/  LDL R8, [R1+0x2c0] ;  /* 0x0002c00001087983 */ /* 0x000ea80000100800 */
[----:B------:R3:W2:Y:S02]  /*11920*/  @P1 LDG.E.U8 R36, desc[UR22][R38.64] ;  /* 0x0000001626241981 */ /* 0x0006a4000c1e1100 */
[----:B---3--:R-:W-:Y:S02]  /*11930*/  @!P2 IMAD.MOV.U32 R38, RZ, RZ, R6 ;  /* 0x000000ffff26a224 */ /* 0x008fe400078e0006 */
[----:B------:R-:W3:Y:S01]  /*11940*/  LDL R6, [R1+0x2d0] ;  /* 0x0002d00001067983 */ /* 0x000ee20000100800 */
[----:B------:R-:W-:-:S03]  /*11950*/  @!P2 IMAD.MOV.U32 R39, RZ, RZ, R7 ;  /* 0x000000ffff27a224 */ /* 0x000fc600078e0007 */
[----:B------:R-:W3:Y:S01]  /*11960*/  LDL R7, [R1+0x2cc] ;  /* 0x0002cc0001077983 */ /* 0x000ee20000100800 */
[----:B------:R-:W-:Y:S01]  /*11970*/  PRMT R37, RZ, 0x7610, R37 ;  /* 0x00007610ff257816 */ /* 0x000fe20000000025 */
[----:B------:R-:W-:Y:S01]  /*11980*/  BAR.SYNC.DEFER_BLOCKING 0x0 ;  /* 0x0000000000007b1d */ /* 0x000fe20000010000 */
[----:B------:R-:W-:-:S05]  /*11990*/  @!P2 IMAD.MOV.U32 R41, RZ, RZ, R40 ;  /* 0x000000ffff29a224 */ /* 0x000fca00078e0028 */
[----:B------:R0:W3:Y:S01]  /*119a0*/  @!P2 LDG.E.U8 R37, desc[UR22][R38.64] ;  /* 0x000000162625a981 */ /* 0x0000e2000c1e1100 */
[----:B----4-:R-:W-:-:S03]  /*119b0*/  @!P2 IMAD.MOV.U32 R40, RZ, RZ, R21 ;  /* 0x000000ffff28a224 */ /* 0x010fc600078e0015 */
[----:B------:R-:W4:Y:S01]  /*119c0*/  LDL R21, [R1+0x2e0] ;  /* 0x0002e00001157983 */ /* 0x000f220000100800 */
[----:B0-----:R-:W-:Y:S02]  /*119d0*/  PRMT R38, RZ, 0x7610, R38 ;  /* 0x00007610ff267816 */ /* 0x001fe40000000026 */
[----:B------:R-:W-:-:S04]  /*119e0*/  PRMT R39, RZ, 0x7610, R39 ;  /* 0x00007610ff277816 */ /* 0x000fc80000000027 */
[----:B------:R0:W4:Y:S02]  /*119f0*/  @!P2 LDG.E.U8 R38, desc[UR22][R40.64] ;  /* 0x000000162826a981 */ /* 0x000124000c1e1100 */
[----:B0-----:R-:W-:Y:S02]  /*11a00*/  @!P2 IMAD.MOV.U32 R40, RZ, RZ, R20 ;  /* 0x000000ffff28a224 */ /* 0x001fe400078e0014 */
[----:B------:R-:W-:Y:S01]  /*11a10*/  @!P2 IMAD.MOV.U32 R41, RZ, RZ, R42 ;  /* 0x000000ffff29a224 */ /* 0x000fe200078e002a */
[----:B------:R-:W4:Y:S04]  /*11a20*/  LDL R20, [R1+0x2f0] ;  /* 0x0002f00001147983 */ /* 0x000f280000100800 */
[----:B------:R0:W4:Y:S02]  /*11a30*/  @!P2 LDG.E.U8 R39, desc[UR22][R40.64] ;  /* 0x000000162827a981 */ /* 0x000124000c1e1100 */
[----:B0-----:R-:W-:Y:S01]  /*11a40*/  PRMT R40, RZ, 0x7610, R40 ;  /* 0x00007610ff287816 */ /* 0x001fe20000000028 */
[----:B--2---:R-:W-:-:S02]  /*11a50*/  @!P2 IMAD.MOV.U32 R43, RZ, RZ, R9 ;  /* 0x000000ffff2ba224 */ /* 0x004fc400078e0009 */
[----:B------:R-:W2:Y:S01]  /*11a60*/  LDL R9, [R1+0x2fc] ;  /* 0x0002fc0001097983 */ /* 0x000ea20000100800 */
[----:B------:R-:W-:-:S03]  /*11a70*/  @!P2 IMAD.MOV.U32 R42, RZ, RZ, R8 ;  /* 0x000000ffff2aa224 */ /* 0x000fc600078e0008 */
[----:B------:R-:W2:Y:S04]  /*11a80*/  LDL R8, [R1+0x300] ;  /* 0x0003000001087983 */ /* 0x000ea80000100800 */
[----:B------:R3:W2:Y:S02]  /*11a90*/  @!P2 LDG.E.U8 R40, desc[UR22][R42.64] ;  /* 0x000000162a28a981 */ /* 0x0006a4000c1e1100 */
[----:B---3--:R-:W-:Y:S02]  /*11aa0*/  @!P2 IMAD.MOV.U32 R42, RZ, RZ, R6 ;  /* 0x000000ffff2aa224 */ /* 0x008fe400078e0006 */
[----:B------:R-:W3:Y:S01]  /*11ab0*/  LDL R6, [R1+0x310] ;  /* 0x0003100001067983 */ /* 0x000ee20000100800 */
[----:B------:R-:W-:-:S03]  /*11ac0*/  @!P2 IMAD.MOV.U32 R43, RZ, RZ, R7 ;  /* 0x000000ffff2ba224 */ /* 0x000fc600078e0007 */
[----:B------:R-:W3:Y:S01]  /*11ad0*/  LDL R7, [R1+0x30c] ;  /* 0x00030c0001077983 */ /* 0x000ee20000100800 */
[----:B------:R-:W0:Y:S01]  /*11ae0*/  S2R R85, SR_TID.X ;  /* 0x0000000000557919 */ /* 0x000e220000002100 */
[----:B------:R-:W-:Y:S01]  /*11af0*/  PRMT R41, RZ, 0x7610, R41 ;  /* 0x00007610ff297816 */ /* 0x000fe20000000029 */
[----:B------:R-:W-:-:S05]  /*11b00*/  @!P2 IMAD.MOV.U32 R45, RZ, RZ, R44 ;  /* 0x000000ffff2da224 */ /* 0x000fca00078e002c */
[----:B------:R1:W3:Y:S02]  /*11b10*/  @!P2 LDG.E.U8 R41, desc[UR22][R42.64] ;  /* 0x000000162a29a981 */ /* 0x0002e4000c1e1100 */
[----:B-1----:R-:W-:Y:S02]  /*11b20*/  PRMT R42, RZ, 0x7610, R42 ;  /* 0x00007610ff2a7816 */ /* 0x002fe4000000002a */
[----:B------:R-:W-:Y:S01]  /*11b30*/  PRMT R43, RZ, 0x7610, R43 ;  /* 0x00007610ff2b7816 */ /* 0x000fe2000000002b */
[----:B----4-:R-:W-:Y:S01]  /*11b40*/  @!P2 IMAD.MOV.U32 R44, RZ, RZ, R21 ;  /* 0x000000ffff2ca224 */ /* 0x010fe200078e0015 */
[----:B0-----:R-:W-:Y:S02]  /*11b50*/  LOP3.LUT R21, R85, 0x7f, RZ, 0xc0, !PT ;  /* 0x0000007f55157812 */ /* 0x001fe400078ec0ff */
[----:B------:R-:W4:Y:S04]  /*11b60*/  LDL R85, [R1+0x32c] ;  /* 0x00032c0001557983 */ /* 0x000f280000100800 */
[----:B------:R0:W4:Y:S04]  /*11b70*/  @!P2 LDG.E.U8 R42, desc[UR22][R44.64] ;  /* 0x000000162c2aa981 */ /* 0x000128000c1e1100 */
[----:B------:R1:W-:Y:S01]  /*11b80*/  STS.U8 [R21+UR10+0x4000], R46 ;  /* 0x0040002e15007988 */ /* 0x0003e2000800000a */
[----:B0-----:R-:W-:-:S02]  /*11b90*/  @!P2 IMAD.MOV.U32 R45, RZ, RZ, R47 ;  /* 0x000000ffff2da224 */ /* 0x001fc400078e002f */
[----:B------:R-:W-:Y:S02]  /*11ba0*/  @!P2 IMAD.MOV.U32 R44, RZ, RZ, R20 ;  /* 0x000000ffff2ca224 */ /* 0x000fe400078e0014 */
[----:B------:R-:W4:Y:S04]  /*11bb0*/  LDL R20, [R1+0x330] ;  /* 0x0003300001147983 */ /* 0x000f280000100800 */
[----:B------:R0:W4:Y:S02]  /*11bc0*/  @!P2 LDG.E.U8 R43, desc[UR22][R44.64] ;  /* 0x000000162c2ba981 */ /* 0x000124000c1e1100 */
[----:B0-----:R-:W-:Y:S02]  /*11bd0*/  PRMT R44, RZ, 0x7610, R44 ;  /* 0x00007610ff2c7816 */ /* 0x001fe4000000002c */
[----:B------:R-:W-:Y:S01]  /*11be0*/  PRMT R45, RZ, 0x7610, R45 ;  /* 0x00007610ff2d7816 */ /* 0x000fe2000000002d */
[----:B--2---:R-:W-:-:S02]  /*11bf0*/  @!P2 IMAD.MOV.U32 R47, RZ, RZ, R9 ;  /* 0x000000ffff2fa224 */ /* 0x004fc400078e0009 */
[----:B------:R-:W2:Y:S01]  /*11c00*/  LDL R9, [R1+0x33c] ;  /* 0x00033c0001097983 */ /* 0x000ea20000100800 */
[----:B-1----:R-:W-:-:S03]  /*11c10*/  @!P2 IMAD.MOV.U32 R46, RZ, RZ, R8 ;  /* 0x000000ffff2ea224 */ /* 0x002fc600078e0008 */
[----:B------:R-:W2:Y:S04]  /*11c20*/  LDL R8, [R1+0x340] ;  /* 0x0003400001087983 */ /* 0x000ea80000100800 */
[----:B------:R3:W2:Y:S02]  /*11c30*/  @!P2 LDG.E.U8 R44, desc[UR22][R46.64] ;  /* 0x000000162e2ca981 */ /* 0x0006a4000c1e1100 */
[----:B---3--:R-:W-:Y:S02]  /*11c40*/  @!P2 IMAD.MOV.U32 R46, RZ, RZ, R6 ;  /* 0x000000ffff2ea224 */ /* 0x008fe400078e0006 */
[----:B------:R-:W3:Y:S01]  /*11c50*/  LDL R6, [R1+0x350] ;  /* 0x0003500001067983 */ /* 0x000ee20000100800 */
[----:B------:R-:W-:-:S03]  /*11c60*/  @!P2 IMAD.MOV.U32 R47, RZ, RZ, R7 ;  /* 0x000000ffff2fa224 */ /* 0x000fc600078e0007 */
[----:B------:R-:W2:Y:S04]  /*11c70*/  LDL R7, [R1+0x34c] ;  /* 0x00034c0001077983 */ /* 0x000ea80000100800 */
[----:B------:R0:W2:Y:S04]  /*11c80*/  @!P2 LDG.E.U8 R45, desc[UR22][R46.64] ;  /* 0x000000162e2da981 */ /* 0x0000a8000c1e1100 */
[----:B------:R-:W0:Y:S04]  /*11c90*/  LDL R46, [R1+0x31c] ;  /* 0x00031c00012e7983 */ /* 0x000e280000100800 */
[----:B------:R-:W0:Y:S04]  /*11ca0*/  LDL R47, [R1+0x320] ;  /* 0x00032000012f7983 */ /* 0x000e280000100800 */
[----:B------:R-:W-:Y:S04]  /*11cb0*/  STS.U8 [R21+UR10+0x5000], R64 ;  /* 0x0050004015007988 */ /* 0x000fe8000800000a */
[----:B------:R1:W-:Y:S04]  /*11cc0*/  STS.U8 [R21+UR10+0x6000], R49 ;  /* 0x0060003115007988 */ /* 0x0003e8000800000a */
[----:B------:R1:W-:Y:S02]  /*11cd0*/  STS.U8 [R21+UR10+0x7000], R51 ;  /* 0x0070003315007988 */ /* 0x0003e4000800000a */
[----:B-1----:R-:W-:-:S02]  /*11ce0*/  PRMT R49, RZ, 0x7610, R49 ;  /* 0x00007610ff317816 */ /* 0x002fc40000000031 */
[----:B------:R-:W-:Y:S01]  /*11cf0*/  PRMT R51, RZ, 0x7610, R51 ;  /* 0x00007610ff337816 */ /* 0x000fe20000000033 */
[----:B------:R1:W-:Y:S04]  /*11d00*/  STS.U8 [R21+UR10+0x4400], R52 ;  /* 0x0044003415007988 */ /* 0x0003e8000800000a */
[----:B------:R4:W-:Y:S01]  /*11d10*/  STS.U8 [R21+UR10+0x5400], R53 ;  /* 0x0054003515007988 */ /* 0x0009e2000800000a */
[----:B-1----:R-:W-:Y:S02]  /*11d20*/  PRMT R52, RZ, 0x7610, R52 ;  /* 0x00007610ff347816 */ /* 0x002fe40000000034 */
[----:B----4-:R-:W-:Y:S02]  /*11d30*/  PRMT R53, RZ, 0x7610, R53 ;  /* 0x00007610ff357816 */ /* 0x010fe40000000035 */
[----:B0-----:R-:W-:-:S04]  /*11d40*/  @!P2 LOP3.LUT R47, R47, R46, RZ, 0x3c, !PT ;  /* 0x0000002e2f2fa212 */ /* 0x001fc800078e3cff */
[----:B------:R-:W-:-:S04]  /*11d50*/  @!P2 LOP3.LUT R46, R47, R46, RZ, 0x3c, !PT ;  /* 0x0000002e2f2ea212 */ /* 0x000fc800078e3cff */
[----:B------:R-:W-:-:S05]  /*11d60*/  @!P2 LOP3.LUT R47, R47, R46, RZ, 0x3c, !PT ;  /* 0x0000002e2f2fa212 */ /* 0x000fca00078e3cff */
[----:B------:R0:W4:Y:S02]  /*11d70*/  @!P2 LDG.E.U8 R49, desc[UR22][R46.64] ;  /* 0x000000162e31a981 */ /* 0x000124000c1e1100 */
[----:B0-----:R-:W-:Y:S02]  /*11d80*/  @!P2 IMAD.MOV.U32 R46, RZ, RZ, R20 ;  /* 0x000000ffff2ea224 */ /* 0x001fe400078e0014 */
[----:B------:R-:W-:Y:S01]  /*11d90*/  @!P2 IMAD.MOV.U32 R47, RZ, RZ, R85 ;  /* 0x000000ffff2fa224 */ /* 0x000fe200078e0055 */
[----:B------:R-:W4:Y:S04]  /*11da0*/  LDL R20, [R1+0x364] ;  /* 0x0003640001147983 */ /* 0x000f280000100800 */
[----:B------:R2:W4:Y:S04]  /*11db0*/  @!P2 LDG.E.U8 R51, desc[UR22][R46.64] ;  /* 0x000000162e33a981 */ /* 0x000528000c1e1100 */
[----:B------:R-:W4:Y:S01]  /*11dc0*/  LDL R85, [R1+0x1d8] ;  /* 0x0001d80001557983 */ /* 0x000f220000100800 */
[----:B--2---:R-:W-:-:S02]  /*11dd0*/  @!P2 IMAD.MOV.U32 R46, RZ, RZ, R8 ;  /* 0x000000ffff2ea224 */ /* 0x004fc400078e0008 */
[----:B------:R-:W-:Y:S01]  /*11de0*/  @!P2 IMAD.MOV.U32 R47, RZ, RZ, R9 ;  /* 0x000000ffff2fa224 */ /* 0x000fe200078e0009 */
[----:B------:R-:W2:Y:S04]  /*11df0*/  LDL R8, [R1+0x36c] ;  /* 0x00036c0001087983 */ /* 0x000ea80000100800 */
[----:B------:R3:W2:Y:S04]  /*11e00*/  @!P2 LDG.E.U8 R52, desc[UR22][R46.64] ;  /* 0x000000162e34a981 */ /* 0x0006a8000c1e1100 */
[----:B------:R-:W2:Y:S01]  /*11e10*/  LDL R9, [R1+0x1e0] ;  /* 0x0001e00001097983 */ /* 0x000ea20000100800 */
[----:B---3--:R-:W-:-:S02]  /*11e20*/  @!P2 IMAD.MOV.U32 R46, RZ, RZ, R6 ;  /* 0x000000ffff2ea224 */ /* 0x008fc400078e0006 */
[----:B------:R-:W-:Y:S01]  /*11e30*/  @!P2 IMAD.MOV.U32 R47, RZ, RZ, R7 ;  /* 0x000000ffff2fa224 */ /* 0x000fe200078e0007 */
[----:B------:R-:W3:Y:S04]  /*11e40*/  LDL R6, [R1+0x298] ;  /* 0x0002980001067983 */ /* 0x000ee80000100800 */
[----:B------:R0:W2:Y:S04]  /*11e50*/  @!P2 LDG.E.U8 R53, desc[UR22][R46.64] ;  /* 0x000000162e35a981 */ /* 0x0000a8000c1e1100 */
[----:B------:R-:W2:Y:S04]  /*11e60*/  LDL R7, [R1+0x294] ;  /* 0x0002940001077983 */ /* 0x000ea80000100800 */
[----:B------:R-:W0:Y:S04]  /*11e70*/  LDL R46, [R1+0x1cc] ;  /* 0x0001cc00012e7983 */ /* 0x000e280000100800 */
[----:B------:R-:W0:Y:S04]  /*11e80*/  LDL R47, [R1+0x35c] ;  /* 0x00035c00012f7983 */ /* 0x000e280000100800 */
[----:B------:R1:W-:Y:S04]  /*11e90*/  STS.U8 [R21+UR10+0x6400], R54 ;  /* 0x0064003615007988 */ /* 0x0003e8000800000a */
[----:B------:R1:W-:Y:S02]  /*11ea0*/  STS.U8 [R21+UR10+0x7400], R55 ;  /* 0x0074003715007988 */ /* 0x0003e4000800000a */
[----:B-1----:R-:W-:-:S02]  /*11eb0*/  PRMT R54, RZ, 0x7610, R54 ;  /* 0x00007610ff367816 */ /* 0x002fc40000000036 */
[----:B------:R-:W-:Y:S01]  /*11ec0*/  PRMT R55, RZ, 0x7610, R55 ;  /* 0x00007610ff377816 */ /* 0x000fe20000000037 */
[----:B------:R1:W-:Y:S04]  /*11ed0*/  STS.U8 [R21+UR10+0x4800], R56 ;  /* 0x0048003815007988 */ /* 0x0003e8000800000a */
[----:B------:R1:W-:Y:S02]  /*11ee0*/  STS.U8 [R21+UR10+0x5800], R63 ;  /* 0x0058003f15007988 */ /* 0x0003e4000800000a */
[----:B-1----:R-:W-:Y:S02]  /*11ef0*/  PRMT R56, RZ, 0x7610, R56 ;  /* 0x00007610ff387816 */ /* 0x002fe40000000038 */
[----:B------:R-:W-:Y:S02]  /*11f00*/  PRMT R63, RZ, 0x7610, R63 ;  /* 0x00007610ff3f7816 */ /* 0x000fe4000000003f */
[----:B0-----:R-:W-:-:S04]  /*11f10*/  @!P2 LOP3.LUT R47, R47, R46, RZ, 0x3c, !PT ;  /* 0x0000002e2f2fa212 */ /* 0x001fc800078e3cff */
[----:B------:R-:W-:-:S04]  /*11f20*/  @!P2 LOP3.LUT R46, R47, R46, RZ, 0x3c, !PT ;  /* 0x0000002e2f2ea212 */ /* 0x000fc800078e3cff */
[----:B------:R-:W-:-:S05]  /*11f30*/  @!P2 LOP3.LUT R47, R47, R46, RZ, 0x3c, !PT ;  /* 0x0000002e2f2fa212 */ /* 0x000fca00078e3cff */
[----:B------:R4:W3:Y:S02]  /*11f40*/  @!P2 LDG.E.U8 R54, desc[UR22][R46.64] ;  /* 0x000000162e36a981 */ /* 0x0008e4000c1e1100 */
[----:B----4-:R-:W-:Y:S02]  /*11f50*/  @!P2 IMAD.MOV.U32 R46, RZ, RZ, R20 ;  /* 0x000000ffff2ea224 */ /* 0x010fe400078e0014 */
        /* <DEDUP_REMOVED lines=31> */
[----:B------:R2:W4:Y:S02]  /*12150*/  @!P2 LDG.E.U8 R61, desc[UR22][R46.64] ;  /* 0x000000162e3da981 */ /* 0x000524000c1e1100 */
[----:B--2---:R-:W-:-:S02]  /*12160*/  @!P2 IMAD.MOV.U32 R46, RZ, RZ, R8 ;  /* 0x000000ffff2ea224 */ /* 0x004fc400078e0008 */
[----:B------:R-:W-:Y:S01]  /*12170*/  @!P2 IMAD.MOV.U32 R47, RZ, RZ, R9 ;  /* 0x000000ffff2fa224 */ /* 0x000fe200078e0009 */
[----:B------:R-:W2:Y:S04]  /*12180*/  LDL R8, [R1+0x308] ;  /* 0x0003080001087983 */ /* 0x000ea80000100800 */
[----:B------:R3:W2:Y:S04]  /*12190*/  @!P2 LDG.E.U8 R60, desc[UR22][R46.64] ;  /* 0x000000162e3ca981 */ /* 0x0006a8000c1e1100 */
[----:B------:R-:W2:Y:S04]  /*121a0*/  LDL R9, [R1+0x304] ;  /* 0x0003040001097983 */ /* 0x000ea80000100800 */
[----:B------:R-:W2:Y:S01]  /*121b0*/  LDL.LU R85, [R1+0x59c] ;  /* 0x00059c0001557983 */ /* 0x000ea20000300800 */
[----:B---3--:R-:W-:-:S02]  /*121c0*/  @!P2 IMAD.MOV.U32 R46, RZ, RZ, R6 ;  /* 0x000000ffff2ea224 */ /* 0x008fc400078e0006 */
[----:B------:R-:W-:Y:S01]  /*121d0*/  @!P2 IMAD.MOV.U32 R47, RZ, RZ, R7 ;  /* 0x000000ffff2fa224 */ /* 0x000fe200078e0007 */
[----:B------:R0:W-:Y:S04]  /*121e0*/  STS.U8 [R21+UR10+0x6c00], R58 ;  /* 0x006c003a15007988 */ /* 0x0001e8000800000a */
[----:B------:R1:W3:Y:S04]  /*121f0*/  @!P2 LDG.E.U8 R59, desc[UR22][R46.64] ;  /* 0x000000162e3ba981 */ /* 0x0002e8000c1e1100 */
[----:B------:R-:W2:Y:S04]  /*12200*/  LDL R7, [R1+0x314] ;  /* 0x0003140001077983 */ /* 0x000ea80000100800 */
[----:B------:R-:W2:Y:S04]  /*12210*/  LDL R6, [R1+0x318] ;  /* 0x0003180001067983 */ /* 0x000ea80000100800 */
[----:B------:R-:W1:Y:S04]  /*12220*/  LDL R46, [R1+0x2e4] ;  /* 0x0002e400012e7983 */ /* 0x000e680000100800 */
[----:B------:R-:W1:Y:S01]  /*12230*/  LDL R47, [R1+0x2e8] ;  /* 0x0002e800012f7983 */ /* 0x000e620000100800 */
[----:B0-----:R-:W-:Y:S01]  /*12240*/  PRMT R58, RZ, 0x7610, R58 ;  /* 0x00007610ff3a7816 */ /* 0x001fe2000000003a */
[----:B------:R-:W0:Y:S01]  /*12250*/  S2R R29, SR_TID.X ;  /* 0x00000000001d7919 */ /* 0x000e220000002100 */
[----:B-1----:R-:W-:-:S04]  /*12260*/  @!P2 LOP3.LUT R47, R47, R46, RZ, 0x3c, !PT ;  /* 0x0000002e2f2fa212 */ /* 0x002fc800078e3cff */
[----:B------:R-:W-:-:S04]  /*12270*/  @!P2 LOP3.LUT R46, R47, R46, RZ, 0x3c, !PT ;  /* 0x0000002e2f2ea212 */ /* 0x000fc800078e3cff */
[----:B------:R-:W-:-:S05]  /*12280*/  @!P2 LOP3.LUT R47, R47, R46, RZ, 0x3c, !PT ;  /* 0x0000002e2f2fa212 */ /* 0x000fca00078e3cff */
[----:B------:R4:W2:Y:S04]  /*12290*/  @!P2 LDG.E.U8 R58, desc[UR22][R46.64] ;  /* 0x000000162e3aa981 */ /* 0x0008a8000c1e1100 */
[----:B------:R-:W2:Y:S01]  /*122a0*/  LDL R47, [R1+0x2f4] ;  /* 0x0002f400012f7983 */ /* 0x000ea20000100800 */
[----:B----4-:R-:W-:-:S03]  /*122b0*/  @!P2 IMAD.MOV.U32 R46, RZ, RZ, R20 ;  /* 0x000000ffff2ea224 */ /* 0x010fc600078e0014 */
[----:B------:R1:W-:Y:S01]  /*122c0*/  STS.U8 [R21+UR10+0x7c00], R57 ;  /* 0x007c003915007988 */ /* 0x0003e2000800000a */
[----:B0-----:R-:W-:Y:S02]  /*122d0*/  LOP3.LUT R29, R29, 0x7f, RZ, 0xc0, !PT ;  /* 0x0000007f1d1d7812 */ /* 0x001fe400078ec0ff */
[----:B------:R-:W-:Y:S01]  /*122e0*/  PRMT R64, RZ, 0x7610, R64 ;  /* 0x00007610ff407816 */ /* 0x000fe20000000040 */
[----:B------:R-:W4:Y:S01]  /*122f0*/  LDL R20, [R1+0x348] ;  /* 0x0003480001147983 */ /* 0x000f220000100800 */
[----:B-1----:R-:W-:Y:S02]  /*12300*/  PRMT R57, RZ, 0x7610, R57 ;  /* 0x00007610ff397816 */ /* 0x002fe40000000039 */
[----:B------:R-:W-:-:S05]  /*12310*/  LOP3.LUT R29, R29, 0x10, RZ, 0x3c, !PT ;  /* 0x000000101d1d7812 */ /* 0x000fca00078e3cff */
[----:B------:R0:W-:Y:S02]  /*12320*/  STS.U8 [R29+UR10+0x4080], R79 ;  /* 0x0040804f1d007988 */ /* 0x0001e4000800000a */
[----:B0-----:R-:W-:Y:S02]  /*12330*/  PRMT R79, RZ, 0x7610, R79 ;  /* 0x00007610ff4f7816 */ /* 0x001fe4000000004f */
[----:B--2---:R0:W2:Y:S02]  /*12340*/  @!P2 LDG.E.U8 R57, desc[UR22][R46.64] ;  /* 0x000000162e39a981 */ /* 0x0040a4000c1e1100 */
[----:B0-----:R-:W-:Y:S02]  /*12350*/  @!P2 IMAD.MOV.U32 R46, RZ, RZ, R8 ;  /* 0x000000ffff2ea224 */ /* 0x001fe400078e0008 */
[----:B------:R-:W-:Y:S01]  /*12360*/  @!P2 IMAD.MOV.U32 R47, RZ, RZ, R9 ;  /* 0x000000ffff2fa224 */ /* 0x000fe200078e0009 */
[----:B------:R0:W-:Y:S04]  /*12370*/  STS.U8 [R29+UR10+0x5080], R81 ;  /* 0x005080511d007988 */ /* 0x0001e8000800000a */
[----:B------:R1:W2:Y:S04]  /*12380*/  @!P2 LDG.E.U8 R64, desc[UR22][R46.64] ;  /* 0x000000162e40a981 */ /* 0x0002a8000c1e1100 */
[----:B------:R-:W2:Y:S04]  /*12390*/  LDL R9, [R1+0x354] ;  /* 0x0003540001097983 */ /* 0x000ea80000100800 */
[----:B------:R-:W2:Y:S01]  /*123a0*/  LDL R8, [R1+0x358] ;  /* 0x0003580001087983 */ /* 0x000ea20000100800 */
[----:B-1----:R-:W-:-:S02]  /*123b0*/  @!P2 IMAD.MOV.U32 R46, RZ, RZ, R6 ;  /* 0x000000ffff2ea224 */ /* 0x002fc400078e0006 */
[----:B------:R-:W-:Y:S01]  /*123c0*/  @!P2 IMAD.MOV.U32 R47, RZ, RZ, R7 ;  /* 0x000000ffff2fa224 */ /* 0x000fe200078e0007 */
[----:B0-----:R-:W-:Y:S01]  /*123d0*/  PRMT R81, RZ, 0x7610, R81 ;  /* 0x00007610ff517816 */ /* 0x001fe20000000051 */
[----:B------:R-:W2:Y:S04]  /*123e0*/  LDL R7, [R1+0x1d4] ;  /* 0x0001d40001077983 */ /* 0x000ea80000100800 */
[----:B------:R0:W2:Y:S04]  /*123f0*/  @!P2 LDG.E.U8 R79, desc[UR22][R46.64] ;  /* 0x000000162e4fa981 */ /* 0x0000a8000c1e1100 */
[----:B------:R-:W2:Y:S04]  /*12400*/  LDL R6, [R1+0x360] ;  /* 0x0003600001067983 */ /* 0x000ea80000100800 */
[----:B------:R-:W0:Y:S04]  /*12410*/  LDL R46, [R1+0x324] ;  /* 0x00032400012e7983 */ /* 0x000e280000100800 */
[----:B------:R-:W0:Y:S02]  /*12420*/  LDL R47, [R1+0x328] ;  /* 0x00032800012f7983 */ /* 0x000e240000100800 */
[----:B0-----:R-:W-:-:S04]  /*12430*/  @!P2 LOP3.LUT R47, R47, R46, RZ, 0x3c, !PT ;  /* 0x0000002e2f2fa212 */ /* 0x001fc800078e3cff */
[----:B------:R-:W-:-:S04]  /*12440*/  @!P2 LOP3.LUT R46, R47, R46, RZ, 0x3c, !PT ;  /* 0x0000002e2f2ea212 */ /* 0x000fc800078e3cff */
[----:B------:R-:W-:-:S05]  /*12450*/  @!P2 LOP3.LUT R47, R47, R46, RZ, 0x3c, !PT ;  /* 0x0000002e2f2fa212 */ /* 0x000fca00078e3cff */
[----:B------:R0:W2:Y:S04]  /*12460*/  @!P2 LDG.E.U8 R81, desc[UR22][R46.64] ;  /* 0x000000162e51a981 */ /* 0x0000a8000c1e1100 */
[----:B------:R-:W0:Y:S04]  /*12470*/  LDL R46, [R1+0x334] ;  /* 0x00033400012e7983 */ /* 0x000e280000100800 */
[----:B------:R-:W0:Y:S04]  /*12480*/  LDL R47, [R1+0x338] ;  /* 0x00033800012f7983 */ /* 0x000e280000100800 */
[----:B------:R1:W-:Y:S04]  /*12490*/  STS.U8 [R29+UR10+0x6080], R83 ;  /* 0x006080531d007988 */ /* 0x0003e8000800000a */
[----:B------:R3:W-:Y:S01]  /*124a0*/  STS.U8 [R29+UR10+0x7080], R85 ;  /* 0x007080551d007988 */ /* 0x0007e2000800000a */
[----:B-1----:R-:W-:-:S03]  /*124b0*/  PRMT R83, RZ, 0x7610, R83 ;  /* 0x00007610ff537816 */ /* 0x002fc60000000053 */
[----:B---3--:R-:W3:Y:S01]  /*124c0*/  LDL.LU R85, [R1+0x828] ;  /* 0x0008280001557983 */ /* 0x008ee20000300800 */
[----:B0-----:R-:W-:-:S04]  /*124d0*/  @!P2 LOP3.LUT R47, R47, R46, RZ, 0x3c, !PT ;  /* 0x0000002e2f2fa212 */ /* 0x001fc800078e3cff */
[----:B------:R-:W-:-:S04]  /*124e0*/  @!P2 LOP3.LUT R46, R47, R46, RZ, 0x3c, !PT ;  /* 0x0000002e2f2ea212 */ /* 0x000fc800078e3cff */
[----:B------:R-:W-:-:S05]  /*124f0*/  @!P2 LOP3.LUT R47, R47, R46, RZ, 0x3c, !PT ;  /* 0x0000002e2f2fa212 */ /* 0x000fca00078e3cff */
[----:B------:R4:W2:Y:S04]  /*12500*/  @!P2 LDG.E.U8 R83, desc[UR22][R46.64] ;  /* 0x000000162e53a981 */ /* 0x0008a8000c1e1100 */
[----:B------:R-:W2:Y:S01]  /*12510*/  LDL R47, [R1+0x344] ;  /* 0x00034400012f7983 */ /* 0x000ea20000100800 */
[----:B----4-:R-:W-:-:S03]  /*12520*/  @!P2 IMAD.MOV.U32 R46, RZ, RZ, R20 ;  /* 0x000000ffff2ea224 */ /* 0x010fc600078e0014 */
[----:B---3--:R0:W-:Y:S04]  /*12530*/  STS.U8 [R29+UR10+0x4480], R85 ;  /* 0x004480551d007988 */ /* 0x0081e8000800000a */
[----:B------:R1:W-:Y:S04]  /*12540*/  STS.U8 [R29+UR10+0x5480], R87 ;  /* 0x005480571d007988 */ /* 0x0003e8000800000a */
[----:B------:R3:W-:Y:S01]  /*12550*/  STS.U8 [R29+UR10+0x6480], R89 ;  /* 0x006480591d007988 */ /* 0x0007e2000800000a */
[----:B0-----:R-:W-:-:S03]  /*12560*/  PRMT R85, RZ, 0x7610, R85 ;  /* 0x00007610ff557816 */ /* 0x001fc60000000055 */
[----:B------:R-:W4:Y:S01]  /*12570*/  LDL.LU R20, [R1+0x5bc] ;  /* 0x0005bc0001147983 */ /* 0x000f220000300800 */
[----:B-1----:R-:W-:Y:S02]  /*12580*/  PRMT R87, RZ, 0x7610, R87 ;  /* 0x00007610ff577816 */ /* 0x002fe40000000057 */
[----:B---3--:R-:W-:Y:S01]  /*12590*/  PRMT R89, RZ, 0x7610, R89 ;  /* 0x00007610ff597816 */ /* 0x008fe20000000059 */
[----:B--2---:R0:W2:Y:S02]  /*125a0*/  @!P2 LDG.E.U8 R85, desc[UR22][R46.64] ;  /* 0x000000162e55a981 */ /* 0x0040a4000c1e1100 */
[----:B0-----:R-:W-:Y:S02]  /*125b0*/  @!P2 IMAD.MOV.U32 R46, RZ, RZ, R8 ;  /* 0x000000ffff2ea224 */ /* 0x001fe400078e0008 */
[----:B------:R-:W-:Y:S01]  /*125c0*/  @!P2 IMAD.MOV.U32 R47, RZ, RZ, R9 ;  /* 0x000000ffff2fa224 */ /* 0x000fe200078e0009 */
[----:B------:R-:W3:Y:S04]  /*125d0*/  LDL.LU R8, [R1+0x5b4] ;  /* 0x0005b40001087983 */ /* 0x000ee80000300800 */
[----:B------:R0:W2:Y:S04]  /*125e0*/  @!P2 LDG.E.U8 R87, desc[UR22][R46.64] ;  /* 0x000000162e57a981 */ /* 0x0000a8000c1e1100 */
[----:B------:R-:W2:Y:S01]  /*125f0*/  LDL.LU R9, [R1+0x5b0] ;  /* 0x0005b00001097983 */ /* 0x000ea20000300800 */
[----:B0-----:R-:W-:-:S02]  /*12600*/  @!P2 IMAD.MOV.U32 R46, RZ, RZ, R6 ;  /* 0x000000ffff2ea224 */ /* 0x001fc400078e0006 */
[----:B------:R-:W-:Y:S02]  /*12610*/  @!P2 IMAD.MOV.U32 R47, RZ, RZ, R7 ;  /* 0x000000ffff2fa224 */ /* 0x000fe400078e0007 */
[----:B------:R-:W2:Y:S04]  /*12620*/  LDL.LU R7, [R1+0xdc] ;  /* 0x0000dc0001077983 */ /* 0x000ea80000300800 */
[----:B------:R-:W2:Y:S04]  /*12630*/  LDL.LU R6, [R1+0xd8] ;  /* 0x0000d80001067983 */ /* 0x000ea80000300800 */
[----:B------:R0:W2:Y:S04]  /*12640*/  @!P2 LDG.E.U8 R89, desc[UR22][R46.64] ;  /* 0x000000162e59a981 */ /* 0x0000a8000c1e1100 */
[----:B------:R-:W0:Y:S04]  /*12650*/  LDL R46, [R1+0x1dc] ;  /* 0x0001dc00012e7983 */ /* 0x000e280000100800 */
[----:B------:R-:W0:Y:S04]  /*12660*/  LDL R47, [R1+0x368] ;  /* 0x00036800012f7983 */ /* 0x000e280000100800 */
[----:B------:R1:W-:Y:S02]  /*12670*/  STS.U8 [R29+UR10+0x7480], R91 ;  /* 0x0074805b1d007988 */ /* 0x0003e4000800000a */
[----:B-1----:R-:W-:-:S02]  /*12680*/  PRMT R91, RZ, 0x7610, R91 ;  /* 0x00007610ff5b7816 */ /* 0x002fc4000000005b */
[----:B0-----:R-:W-:-:S04]  /*12690*/  @!P2 LOP3.LUT R47, R47, R46, RZ, 0x3c, !PT ;  /* 0x0000002e2f2fa212 */ /* 0x001fc800078e3cff */
[----:B------:R-:W-:-:S04]  /*126a0*/  @!P2 LOP3.LUT R46, R47, R46, RZ, 0x3c, !PT ;  /* 0x0000002e2f2ea212 */ /* 0x000fc800078e3cff */
[----:B------:R-:W-:-:S05]  /*126b0*/  @!P2 LOP3.LUT R47, R47, R46, RZ, 0x3c, !PT ;  /* 0x0000002e2f2fa212 */ /* 0x000fca00078e3cff */
        /* <DEDUP_REMOVED lines=9> */
[----:B------:R-:W2:Y:S04]  /*12750*/  LDL.LU R47, [R1+0x6c] ;  /* 0x00006c00012f7983 */ /* 0x000ea80000300800 */
[----:B------:R1:W-:Y:S04]  /*12760*/  STS.U8 [R29+UR10+0x7880], R19 ;  /* 0x007880131d007988 */ /* 0x0003e8000800000a */
[----:B------:R0:W-:Y:S04]  /*12770*/  STS.U8 [R29+UR10+0x6880], R82 ;  /* 0x006880521d007988 */ /* 0x0001e8000800000a */
[----:B-1----:R-:W3:Y:S04]  /*12780*/  LDL.LU R19, [R1+0x5ac] ;  /* 0x0005ac0001137983 */ /* 0x002ee80000300800 */
[----:B0-----:R-:W3:Y:S04]  /*12790*/  LDL.LU R82, [R1+0x5a8] ;  /* 0x0005a80001527983 */ /* 0x001ee80000300800 */
[----:B------:R-:W3:Y:S04]  /*127a0*/  LDL.LU R46, [R1+0xcc] ;  /* 0x0000cc00012e7983 */ /* 0x000ee80000300800 */
[----:B------:R-:W-:Y:S04]  /*127b0*/  STS.U8 [R29+UR10+0x4c80], R92 ;  /* 0x004c805c1d007988 */ /* 0x000fe8000800000a */
[----:B------:R-:W-:Y:S04]  /*127c0*/  STS.U8 [R29+UR10+0x5c80], R90 ;  /* 0x005c805a1d007988 */ /* 0x000fe8000800000a */
[----:B------:R-:W-:Y:S04]  /*127d0*/  STS.U8 [R29+UR10+0x6c80], R88 ;  /* 0x006c80581d007988 */ /* 0x000fe8000800000a */
[----:B--2---:R0:W-:Y:S04]  /*127e0*/  STS.U8 [R29+UR10+0x5880], R47 ;  /* 0x0058802f1d007988 */ /* 0x0041e8000800000a */
[----:B0-----:R-:W2:Y:S04]  /*127f0*/  LDL.LU R47, [R1+0xc4] ;  /* 0x0000c400012f7983 */ /* 0x001ea80000300800 */
[----:B------:R-:W2:Y:S04]  /*12800*/  LDL.LU R92, [R1+0x5a0] ;  /* 0x0005a000015c7983 */ /* 0x000ea80000300800 */
[----:B------:R-:W2:Y:S04]  /*12810*/  LDL.LU R90, [R1+0x5a4] ;  /* 0x0005a400015a7983 */ /* 0x000ea80000300800 */
[----:B------:R-:W2:Y:S01]  /*12820*/  LDL.LU R88, [R1+0x5b8] ;  /* 0x0005b80001587983 */ /* 0x000ea20000300800 */
[----:B------:R-:W-:-:S03]  /*12830*/  LOP3.LUT R21, R21, 0x20, RZ, 0x3c, !PT ;  /* 0x0000002015157812 */ /* 0x000fc600078e3cff */
[----:B------:R0:W-:Y:S04]  /*12840*/  STS.U8 [R29+UR10+0x7c80], R86 ;  /* 0x007c80561d007988 */ /* 0x0001e8000800000a */
[----:B----4-:R1:W-:Y:S04]  /*12850*/  STS.U8 [R21+UR10+0x4100], R20 ;  /* 0x0041001415007988 */ /* 0x0103e8000800000a */
[----:B0-----:R-:W4:Y:S04]  /*12860*/  LDL.LU R86, [R1+0xd4] ;  /* 0x0000d40001567983 */ /* 0x001f280000300800 */
[----:B------:R-:W4:Y:S04]  /*12870*/  LDL.LU R29, [R1+0xd0] ;  /* 0x0000d000011d7983 */ /* 0x000f280000300800 */
[----:B-1----:R-:W4:Y:S04]  /*12880*/  LDL.LU R20, [R1+0x824] ;  /* 0x0008240001147983 */ /* 0x002f280000300800 */
[----:B--2---:R0:W-:Y:S04]  /*12890*/  STS.U8 [R21+UR10+0x5100], R88 ;  /* 0x0051005815007988 */ /* 0x0041e8000800000a */
[----:B---3--:R1:W-:Y:S04]  /*128a0*/  STS.U8 [R21+UR10+0x6100], R8 ;  /* 0x0061000815007988 */ /* 0x0083e8000800000a */
[----:B------:R2:W-:Y:S04]  /*128b0*/  STS.U8 [R21+UR10+0x7100], R9 ;  /* 0x0071000915007988 */ /* 0x0005e8000800000a */
[----:B0-----:R-:W3:Y:S04]  /*128c0*/  LDL.LU R88, [R1+0xbc] ;  /* 0x0000bc0001587983 */ /* 0x001ee80000300800 */
[----:B-1----:R-:W3:Y:S04]  /*128d0*/  LDL.LU R8, [R1+0x820] ;  /* 0x0008200001087983 */ /* 0x002ee80000300800 */
[----:B--2---:R-:W2:Y:S04]  /*128e0*/  LDL.LU R9, [R1+0x81c] ;  /* 0x00081c0001097983 */ /* 0x004ea80000300800 */
[----:B------:R0:W-:Y:S04]  /*128f0*/  STS.U8 [R21+UR10+0x4500], R7 ;  /* 0x0045000715007988 */ /* 0x0001e8000800000a */
[----:B------:R1:W-:Y:S04]  /*12900*/  STS.U8 [R21+UR10+0x5500], R6 ;  /* 0x0055000615007988 */ /* 0x0003e8000800000a */
[----:B----4-:R-:W-:Y:S04]  /*12910*/  STS.U8 [R21+UR10+0x6500], R86 ;  /* 0x0065005615007988 */ /* 0x010fe8000800000a */
[----:B0-----:R-:W4:Y:S04]  /*12920*/  LDL.LU R7, [R1+0x818] ;  /* 0x0008180001077983 */ /* 0x001f280000300800 */
[----:B------:R0:W-:Y:S04]  /*12930*/  STS.U8 [R21+UR10+0x7500], R29 ;  /* 0x0075001d15007988 */ /* 0x0001e8000800000a */
[----:B-1----:R-:W4:Y:S01]  /*12940*/  LDL.LU R6, [R1+0x814] ;  /* 0x0008140001067983 */ /* 0x002f220000300800 */
[----:B0-----:R-:W0:Y:S03]  /*12950*/  S2R R29, SR_TID.X ;  /* 0x00000000001d7919 */ /* 0x001e260000002100 */
[----:B--2---:R1:W-:Y:S04]  /*12960*/  STS.U8 [R21+UR10+0x4900], R9 ;  /* 0x0049000915007988 */ /* 0x0043e8000800000a */
[----:B---3--:R2:W-:Y:S04]  /*12970*/  STS.U8 [R21+UR10+0x5900], R8 ;  /* 0x0059000815007988 */ /* 0x0085e8000800000a */
[----:B------:R3:W-:Y:S04]  /*12980*/  STS.U8 [R21+UR10+0x6900], R20 ;  /* 0x0069001415007988 */ /* 0x0007e8000800000a */
[----:B-1----:R-:W4:Y:S04]  /*12990*/  LDL.LU R9, [R1+0x810] ;  /* 0x0008100001097983 */ /* 0x002f280000300800 */
[----:B--2---:R-:W2:Y:S04]  /*129a0*/  LDL.LU R8, [R1+0x80c] ;  /* 0x00080c0001087983 */ /* 0x004ea80000300800 */
[----:B---3--:R-:W3:Y:S04]  /*129b0*/  LDL.LU R20, [R1+0x808] ;  /* 0x0008080001147983 */ /* 0x008ee80000300800 */
[----:B------:R1:W-:Y:S04]  /*129c0*/  STS.U8 [R21+UR10+0x7900], R18 ;  /* 0x0079001215007988 */ /* 0x0003e8000800000a */
[----:B------:R0:W-:Y:S04]  /*129d0*/  STS.U8 [R21+UR10+0x4d00], R84 ;  /* 0x004d005415007988 */ /* 0x0001e8000800000a */
[----:B------:R0:W-:Y:S04]  /*129e0*/  STS.U8 [R21+UR10+0x5d00], R80 ;  /* 0x005d005015007988 */ /* 0x0001e8000800000a */
[----:B-1----:R-:W2:Y:S04]  /*129f0*/  LDL.LU R18, [R1+0x804] ;  /* 0x0008040001127983 */ /* 0x002ea80000300800 */
[----:B------:R-:W2:Y:S04]  /*12a00*/  LDL.LU R86, [R1+0xa4] ;  /* 0x0000a40001567983 */ /* 0x000ea80000300800 */
[----:B0-----:R-:W2:Y:S04]  /*12a10*/  LDL.LU R84, [R1+0xa8] ;  /* 0x0000a80001547983 */ /* 0x001ea80000300800 */
[----:B------:R-:W2:Y:S04]  /*12a20*/  LDL.LU R80, [R1+0xac] ;  /* 0x0000ac0001507983 */ /* 0x000ea80000300800 */
[----:B------:R0:W-:Y:S04]  /*12a30*/  STS.U8 [R21+UR10+0x6d00], R77 ;  /* 0x006d004d15007988 */ /* 0x0001e8000800000a */
[----:B------:R1:W-:Y:S04]  /*12a40*/  STS.U8 [R21+UR10+0x7d00], R76 ;  /* 0x007d004c15007988 */ /* 0x0003e8000800000a */
[----:B0-----:R-:W2:Y:S04]  /*12a50*/  LDL.LU R77, [R1+0x588] ;  /* 0x00058800014d7983 */ /* 0x001ea80000300800 */
[----:B-1----:R-:W2:Y:S04]  /*12a60*/  LDL.LU R21, [R1+0x800] ;  /* 0x0008000001157983 */ /* 0x002ea80000300800 */
[----:B------:R-:W2:Y:S01]  /*12a70*/  LDL.LU R76, [R1+0xb4] ;  /* 0x0000b400014c7983 */ /* 0x000ea20000300800 */
[----:B------:R-:W-:-:S04]  /*12a80*/  LOP3.LUT R29, R29, 0x7f, RZ, 0xc0, !PT ;  /* 0x0000007f1d1d7812 */ /* 0x000fc800078ec0ff */
[----:B------:R-:W-:-:S05]  /*12a90*/  LOP3.LUT R29, R29, 0x30, RZ, 0x3c, !PT ;  /* 0x000000301d1d7812 */ /* 0x000fca00078e3cff */
[----:B------:R0:W-:Y:S04]  /*12aa0*/  STS.U8 [R29+UR10+0x4180], R19 ;  /* 0x004180131d007988 */ /* 0x0001e8000800000a */
[----:B------:R1:W-:Y:S04]  /*12ab0*/  STS.U8 [R29+UR10+0x5180], R82 ;  /* 0x005180521d007988 */ /* 0x0003e8000800000a */
[----:B------:R1:W-:Y:S04]  /*12ac0*/  STS.U8 [R29+UR10+0x6180], R90 ;  /* 0x0061805a1d007988 */ /* 0x0003e8000800000a */
[----:B0-----:R-:W3:Y:S04]  /*12ad0*/  LDL.LU R19, [R1+0x7fc] ;  /* 0x0007fc0001137983 */ /* 0x001ee80000300800 */
[----:B------:R0:W-:Y:S04]  /*12ae0*/  STS.U8 [R29+UR10+0x7180], R92 ;  /* 0x0071805c1d007988 */ /* 0x0001e8000800000a */
[----:B-1----:R-:W3:Y:S04]  /*12af0*/  LDL.LU R82, [R1+0x7f8] ;  /* 0x0007f80001527983 */ /* 0x002ee80000300800 */
[----:B------:R1:W-:Y:S04]  /*12b00*/  STS.U8 [R29+UR10+0x4580], R46 ;  /* 0x0045802e1d007988 */ /* 0x0003e8000800000a */
[----:B------:R1:W-:Y:S04]  /*12b10*/  STS.U8 [R29+UR10+0x5580], R47 ;  /* 0x0055802f1d007988 */ /* 0x0003e8000800000a */
[----:B------:R-:W3:Y:S04]  /*12b20*/  LDL.LU R90, [R1+0x584] ;  /* 0x00058400015a7983 */ /* 0x000ee80000300800 */
[----:B0-----:R-:W3:Y:S04]  /*12b30*/  LDL.LU R92, [R1+0x580] ;  /* 0x00058000015c7983 */ /* 0x001ee80000300800 */
[----:B------:R-:W-:Y:S04]  /*12b40*/  STS.U8 [R29+UR10+0x6580], R88 ;  /* 0x006580581d007988 */ /* 0x000fe8000800000a */
[----:B-1----:R-:W3:Y:S04]  /*12b50*/  LDL.LU R46, [R1+0x578] ;  /* 0x00057800012e7983 */ /* 0x002ee80000300800 */
[----:B------:R-:W3:Y:S04]  /*12b60*/  LDL.LU R47, [R1+0x100] ;  /* 0x00010000012f7983 */ /* 0x000ee80000300800 */
[----:B--2---:R-:W-:Y:S04]  /*12b70*/  STS.U8 [R29+UR10+0x7580], R76 ;  /* 0x0075804c1d007988 */ /* 0x004fe8000800000a */
[----:B------:R0:W-:Y:S04]  /*12b80*/  STS.U8 [R29+UR10+0x4980], R24 ;  /* 0x004980181d007988 */ /* 0x0001e8000800000a */
[----:B------:R1:W-:Y:S04]  /*12b90*/  STS.U8 [R29+UR10+0x5980], R25 ;  /* 0x005980191d007988 */ /* 0x0003e8000800000a */
[----:B------:R2:W-:Y:S04]  /*12ba0*/  STS.U8 [R29+UR10+0x6980], R22 ;  /* 0x006980161d007988 */ /* 0x0005e8000800000a */
[----:B0-----:R-:W3:Y:S04]  /*12bb0*/  LDL.LU R24, [R1+0x7f4] ;  /* 0x0007f40001187983 */ /* 0x001ee80000300800 */
[----:B-1----:R-:W3:Y:S04]  /*12bc0*/  LDL.LU R25, [R1+0x7f0] ;  /* 0x0007f00001197983 */ /* 0x002ee80000300800 */
[----:B--2---:R-:W2:Y:S04]  /*12bd0*/  LDL.LU R22, [R1+0x7ec] ;  /* 0x0007ec0001167983 */ /* 0x004ea80000300800 */
[----:B------:R0:W-:Y:S04]  /*12be0*/  STS.U8 [R29+UR10+0x7980], R11 ;  /* 0x0079800b1d007988 */ /* 0x0001e8000800000a */
[----:B------:R1:W-:Y:S04]  /*12bf0*/  STS.U8 [R29+UR10+0x4d80], R75 ;  /* 0x004d804b1d007988 */ /* 0x0003e8000800000a */
[----:B------:R4:W-:Y:S04]  /*12c00*/  STS.U8 [R29+UR10+0x5d80], R74 ;  /* 0x005d804a1d007988 */ /* 0x0009e8000800000a */
[----:B0-----:R-:W2:Y:S04]  /*12c10*/  LDL.LU R11, [R1+0x7e8] ;  /* 0x0007e800010b7983 */ /* 0x001ea80000300800 */
[----:B-1----:R-:W2:Y:S04]  /*12c20*/  LDL.LU R75, [R1+0x58c] ;  /* 0x00058c00014b7983 */ /* 0x002ea80000300800 */
[----:B----4-:R-:W4:Y:S04]  /*12c30*/  LDL.LU R74, [R1+0x590] ;  /* 0x00059000014a7983 */ /* 0x010f280000300800 */
[----:B------:R0:W-:Y:S04]  /*12c40*/  STS.U8 [R29+UR10+0x6d80], R73 ;  /* 0x006d80491d007988 */ /* 0x0001e8000800000a */
[----:B0-----:R-:W2:Y:S01]  /*12c50*/  LDL.LU R73, [R1+0x598] ;  /* 0x0005980001497983 */ /* 0x001ea20000300800 */
[----:B------:R-:W0:Y:S03]  /*12c60*/  S2R R88, SR_TID.X ;  /* 0x0000000000587919 */ /* 0x000e260000002100 */
[----:B------:R1:W-:Y:S01]  /*12c70*/  STS.U8 [R29+UR10+0x7d80], R72 ;  /* 0x007d80481d007988 */ /* 0x0003e2000800000a */
[----:B0-----:R-:W-:-:S04]  /*12c80*/  LOP3.LUT R88, R88, 0x7f, RZ, 0xc0, !PT ;  /* 0x0000007f58587812 */ /* 0x001fc800078ec0ff */
[C---:B------:R-:W-:Y:S02]  /*12c90*/  LOP3.LUT R76, R88.reuse, 0x40, RZ, 0x3c, !PT ;  /* 0x00000040584c7812 */ /* 0x040fe400078e3cff */
[----:B-1----:R-:W-:-:S03]  /*12ca0*/  LOP3.LUT R72, R88, 0x50, RZ, 0x3c, !PT ;  /* 0x0000005058487812 */ /* 0x002fc600078e3cff */
[----:B--2---:R-:W-:Y:S04]  /*12cb0*/  STS.U8 [R76+UR10+0x4200], R73 ;  /* 0x004200494c007988 */ /* 0x004fe8000800000a */
[----:B----4-:R-:W-:Y:S04]  /*12cc0*/  STS.U8 [R76+UR10+0x5200], R74 ;  /* 0x0052004a4c007988 */ /* 0x010fe8000800000a */
[----:B------:R-:W-:Y:S04]  /*12cd0*/  STS.U8 [R76+UR10+0x6200], R75 ;  /* 0x0062004b4c007988 */ /* 0x000fe8000800000a */
[----:B------:R-:W-:Y:S04]  /*12ce0*/  STS.U8 [R76+UR10+0x7200], R77 ;  /* 0x0072004d4c007988 */ /* 0x000fe8000800000a */
[----:B------:R-:W-:Y:S04]  /*12cf0*/  STS.U8 [R76+UR10+0x4600], R80 ;  /* 0x004600504c007988 */ /* 0x000fe8000800000a */
[----:B------:R-:W-:Y:S04]  /*12d00*/  STS.U8 [R76+UR10+0x5600], R84 ;  /* 0x005600544c007988 */ /* 0x000fe8000800000a */
[----:B------:R-:W-:Y:S04]  /*12d10*/  STS.U8 [R76+UR10+0x6600], R86 ;  /* 0x006600564c007988 */ /* 0x000fe8000800000a */
[----:B------:R0:W-:Y:S04]  /*12d20*/  STS.U8 [R76+UR10+0x7600], R11 ;  /* 0x0076000b4c007988 */ /* 0x0001e8000800000a */
[----:B------:R1:W-:Y:S04]  /*12d30*/  STS.U8 [R76+UR10+0x4a00], R10 ;  /* 0x004a000a4c007988 */ /* 0x0003e8000800000a */
[----:B------:R2:W-:Y:S04]  /*12d40*/  STS.U8 [R76+UR10+0x5a00], R15 ;  /* 0x005a000f4c007988 */ /* 0x0005e8000800000a */
[----:B------:R4:W-:Y:S04]  /*12d50*/  STS.U8 [R76+UR10+0x6a00], R12 ;  /* 0x006a000c4c007988 */ /* 0x0009e8000800000a */
[----:B------:R0:W-:Y:S04]  /*12d60*/  STS.U8 [R76+UR10+0x7a00], R23 ;  /* 0x007a00174c007988 */ /* 0x0001e8000800000a */
[----:B------:R-:W-:Y:S04]  /*12d70*/  STS.U8 [R76+UR10+0x4e00], R71 ;  /* 0x004e00474c007988 */ /* 0x000fe8000800000a */
[----:B------:R-:W-:Y:S04]  /*12d80*/  STS.U8 [R76+UR10+0x5e00], R70 ;  /* 0x005e00464c007988 */ /* 0x000fe8000800000a */
[----:B------:R-:W-:Y:S04]  /*12d90*/  STS.U8 [R76+UR10+0x6e00], R69 ;  /* 0x006e00454c007988 */ /* 0x000fe8000800000a */
[----:B------:R-:W-:Y:S04]  /*12da0*/  STS.U8 [R76+UR10+0x7e00], R68 ;  /* 0x007e00444c007988 */ /* 0x000fe8000800000a */
[----:B0-----:R-:W4:Y:S04]  /*12db0*/  LDL.LU R11, [R1+0x7e4] ;  /* 0x0007e400010b7983 */ /* 0x001f280000300800 */
[----:B---3--:R-:W-:Y:S04]  /*12dc0*/  STS.U8 [R72+UR10+0x4280], R90 ;  /* 0x0042805a48007988 */ /* 0x008fe8000800000a */
[----:B-1----:R-:W3:Y:S04]  /*12dd0*/  LDL.LU R10, [R1+0x7e0] ;  /* 0x0007e000010a7983 */ /* 0x002ee80000300800 */
[----:B------:R-:W-:Y:S04]  /*12de0*/  STS.U8 [R72+UR10+0x5280], R92 ;  /* 0x0052805c48007988 */ /* 0x000fe8000800000a */
[----:B--2---:R-:W2:Y:S04]  /*12df0*/  LDL.LU R15, [R1+0x7dc] ;  /* 0x0007dc00010f7983 */ /* 0x004ea80000300800 */
[----:B------:R-:W-:Y:S04]  /*12e00*/  STS.U8 [R72+UR10+0x6280], R46 ;  /* 0x0062802e48007988 */ /* 0x000fe8000800000a */
[----:B----4-:R-:W4:Y:S04]  /*12e10*/  LDL.LU R12, [R1+0x7d8] ;  /* 0x0007d800010c7983 */ /* 0x010f280000300800 */
[----:B------:R-:W-:Y:S04]  /*12e20*/  STS.U8 [R72+UR10+0x7280], R47 ;  /* 0x0072802f48007988 */ /* 0x000fe8000800000a */
[----:B------:R-:W2:Y:S04]  /*12e30*/  LDL.LU R23, [R1+0x7d4] ;  /* 0x0007d40001177983 */ /* 0x000ea80000300800 */
[----:B------:R0:W-:Y:S04]  /*12e40*/  STS.U8 [R72+UR10+0x4680], R22 ;  /* 0x0046801648007988 */ /* 0x0001e8000800000a */
[----:B------:R1:W-:Y:S04]  /*12e50*/  STS.U8 [R72+UR10+0x5680], R25 ;  /* 0x0056801948007988 */ /* 0x0003e8000800000a */
[----:B------:R1:W-:Y:S04]  /*12e60*/  STS.U8 [R72+UR10+0x6680], R24 ;  /* 0x0066801848007988 */ /* 0x0003e8000800000a */
[----:B0-----:R-:W2:Y:S04]  /*12e70*/  LDL.LU R22, [R1+0x7d0] ;  /* 0x0007d00001167983 */ /* 0x001ea80000300800 */
[----:B-1----:R-:W2:Y:S04]  /*12e80*/  LDL.LU R25, [R1+0x7cc] ;  /* 0x0007cc0001197983 */ /* 0x002ea80000300800 */
[----:B------:R-:W2:Y:S01]  /*12e90*/  LDL.LU R24, [R1+0x7c8] ;  /* 0x0007c80001187983 */ /* 0x000ea20000300800 */
[----:B------:R-:W0:Y:S03]  /*12ea0*/  S2R R47, SR_TID.X ;  /* 0x00000000002f7919 */ /* 0x000e260000002100 */
[----:B------:R1:W-:Y:S04]  /*12eb0*/  STS.U8 [R72+UR10+0x7680], R82 ;  /* 0x0076805248007988 */ /* 0x0003e8000800000a */
[----:B------:R0:W-:Y:S04]  /*12ec0*/  STS.U8 [R72+UR10+0x4a80], R78 ;  /* 0x004a804e48007988 */ /* 0x0001e8000800000a */
[----:B------:R0:W-:Y:S04]  /*12ed0*/  STS.U8 [R72+UR10+0x5a80], R28 ;  /* 0x005a801c48007988 */ /* 0x0001e8000800000a */
[----:B------:R0:W-:Y:S04]  /*12ee0*/  STS.U8 [R72+UR10+0x6a80], R26 ;  /* 0x006a801a48007988 */ /* 0x0001e8000800000a */
[----:B------:R0:W-:Y:S04]  /*12ef0*/  STS.U8 [R72+UR10+0x7a80], R27 ;  /* 0x007a801b48007988 */ /* 0x0001e8000800000a */
[----:B------:R-:W-:Y:S01]  /*12f00*/  STS.U8 [R72+UR10+0x4e80], R67 ;  /* 0x004e804348007988 */ /* 0x000fe2000800000a */
[----:B0-----:R-:W-:-:S03]  /*12f10*/  LOP3.LUT R46, R47, 0x7f, RZ, 0xc0, !PT ;  /* 0x0000007f2f2e7812 */ /* 0x001fc600078ec0ff */
[----:B------:R-:W-:Y:S01]  /*12f20*/  STS.U8 [R72+UR10+0x5e80], R66 ;  /* 0x005e804248007988 */ /* 0x000fe2000800000a */
[----:B------:R-:W-:-:S03]  /*12f30*/  LOP3.LUT R47, R46, 0x60, RZ, 0x3c, !PT ;  /* 0x000000602e2f7812 */ /* 0x000fc600078e3cff */
[----:B------:R-:W-:Y:S04]  /*12f40*/  STS.U8 [R72+UR10+0x6e80], R65 ;  /* 0x006e804148007988 */ /* 0x000fe8000800000a */
[----:B------:R-:W-:Y:S04]  /*12f50*/  STS.U8 [R72+UR10+0x7e80], R50 ;  /* 0x007e803248007988 */ /* 0x000fe8000800000a */
[----:B-1----:R0:W5:Y:S04]  /*12f60*/  LDL.LU R82, [R1+0x7c4] ;  /* 0x0007c40001527983 */ /* 0x0021680000300800 */
[----:B------:R0:W5:Y:S04]  /*12f70*/  LDL.LU R78, [R1+0x7c0] ;  /* 0x0007c000014e7983 */ /* 0x0001680000300800 */
[----:B------:R0:W5:Y:S04]  /*12f80*/  LDL.LU R28, [R1+0x7bc] ;  /* 0x0007bc00011c7983 */ /* 0x0001680000300800 */
[----:B------:R0:W5:Y:S04]  /*12f90*/  LDL.LU R26, [R1+0x7b8] ;  /* 0x0007b800011a7983 */ /* 0x0001680000300800 */
[----:B------:R0:W5:Y:S01]  /*12fa0*/  LDL.LU R27, [R1+0x7b4] ;  /* 0x0007b400011b7983 */ /* 0x0001620000300800 */
[----:B------:R-:W-:-:S03]  /*12fb0*/  LOP3.LUT R46, R46, 0x70, RZ, 0x3c, !PT ;  /* 0x000000702e2e7812 */ /* 0x000fc600078e3cff */
[----:B--2---:R1:W-:Y:S04]  /*12fc0*/  STS.U8 [R47+UR10+0x4300], R24 ;  /* 0x004300182f007988 */ /* 0x0043e8000800000a */
[----:B------:R2:W-:Y:S04]  /*12fd0*/  STS.U8 [R47+UR10+0x5300], R25 ;  /* 0x005300192f007988 */ /* 0x0005e8000800000a */
[----:B------:R0:W-:Y:S04]  /*12fe0*/  STS.U8 [R47+UR10+0x6300], R22 ;  /* 0x006300162f007988 */ /* 0x0001e8000800000a */
[----:B------:R0:W-:Y:S04]  /*12ff0*/  STS.U8 [R47+UR10+0x7300], R23 ;  /* 0x007300172f007988 */ /* 0x0001e8000800000a */
[----:B------:R0:W-:Y:S04]  /*13000*/  STS.U8 [R47+UR10+0x4700], R19 ;  /* 0x004700132f007988 */ /* 0x0001e8000800000a */
[----:B-1----:R1:W5:Y:S04]  /*13010*/  LDL.LU R24, [R1+0x7b0] ;  /* 0x0007b00001187983 */ /* 0x0023680000300800 */
[----:B------:R0:W-:Y:S04]  /*13020*/  STS.U8 [R47+UR10+0x5700], R21 ;  /* 0x005700152f007988 */ /* 0x0001e8000800000a */
[----:B--2---:R1:W5:Y:S04]  /*13030*/  LDL.LU R25, [R1+0x7ac] ;  /* 0x0007ac0001197983 */ /* 0x0043680000300800 */
[----:B------:R2:W-:Y:S04]  /*13040*/  STS.U8 [R47+UR10+0x6700], R18 ;  /* 0x006700122f007988 */ /* 0x0005e8000800000a */
[----:B0-----:R1:W5:Y:S04]  /*13050*/  LDL.LU R22, [R1+0x7a8] ;  /* 0x0007a80001167983 */ /* 0x0013680000300800 */
[----:B------:R0:W-:Y:S04]  /*13060*/  STS.U8 [R47+UR10+0x7700], R20 ;  /* 0x007700142f007988 */ /* 0x0001e8000800000a */
[----:B------:R1:W5:Y:S04]  /*13070*/  LDL.LU R23, [R1+0x7a4] ;  /* 0x0007a40001177983 */ /* 0x0003680000300800 */
[----:B------:R0:W-:Y:S04]  /*13080*/  STS.U8 [R47+UR10+0x4b00], R14 ;  /* 0x004b000e2f007988 */ /* 0x0001e8000800000a */
[----:B------:R1:W5:Y:S04]  /*13090*/  LDL.LU R19, [R1+0x7a0] ;  /* 0x0007a00001137983 */ /* 0x0003680000300800 */
[----:B------:R0:W-:Y:S04]  /*130a0*/  STS.U8 [R47+UR10+0x5b00], R17 ;  /* 0x005b00112f007988 */ /* 0x0001e8000800000a */
[----:B------:R1:W5:Y:S04]  /*130b0*/  LDL.LU R21, [R1+0x79c] ;  /* 0x00079c0001157983 */ /* 0x0003680000300800 */
[----:B------:R0:W-:Y:S04]  /*130c0*/  STS.U8 [R47+UR10+0x6b00], R13 ;  /* 0x006b000d2f007988 */ /* 0x0001e8000800000a */
[----:B--2---:R1:W5:Y:S04]  /*130d0*/  LDL.LU R18, [R1+0x798] ;  /* 0x0007980001127983 */ /* 0x0043680000300800 */
[----:B------:R2:W-:Y:S04]  /*130e0*/  STS.U8 [R47+UR10+0x7b00], R16 ;  /* 0x007b00102f007988 */ /* 0x0005e8000800000a */
[----:B0-----:R1:W5:Y:S04]  /*130f0*/  LDL.LU R20, [R1+0x794] ;  /* 0x0007940001147983 */ /* 0x0013680000300800 */
[----:B------:R-:W-:Y:S04]  /*13100*/  STS.U8 [R47+UR10+0x4f00], R48 ;  /* 0x004f00302f007988 */ /* 0x000fe8000800000a */
[----:B------:R1:W5:Y:S04]  /*13110*/  LDL.LU R14, [R1+0x790] ;  /* 0x00079000010e7983 */ /* 0x0003680000300800 */
[----:B------:R-:W-:Y:S04]  /*13120*/  STS.U8 [R47+UR10+0x5f00], R30 ;  /* 0x005f001e2f007988 */ /* 0x000fe8000800000a */
[----:B------:R1:W5:Y:S04]  /*13130*/  LDL.LU R17, [R1+0x78c] ;  /* 0x00078c0001117983 */ /* 0x0003680000300800 */
[----:B------:R-:W-:Y:S04]  /*13140*/  STS.U8 [R47+UR10+0x6f00], R31 ;  /* 0x006f001f2f007988 */ /* 0x000fe8000800000a */
[----:B------:R1:W5:Y:S04]  /*13150*/  LDL.LU R13, [R1+0x788] ;  /* 0x00078800010d7983 */ /* 0x0003680000300800 */
[----:B------:R-:W-:Y:S04]  /*13160*/  STS.U8 [R47+UR10+0x7f00], R32 ;  /* 0x007f00202f007988 */ /* 0x000fe8000800000a */
[----:B--2---:R1:W5:Y:S04]  /*13170*/  LDL.LU R16, [R1+0x784] ;  /* 0x0007840001107983 */ /* 0x0043680000300800 */
[----:B----4-:R0:W-:Y:S04]  /*13180*/  STS.U8 [R46+UR10+0x4380], R12 ;  /* 0x0043800c2e007988 */ /* 0x0101e8000800000a */
[----:B------:R2:W-:Y:S04]  /*13190*/  STS.U8 [R46+UR10+0x5380], R15 ;  /* 0x0053800f2e007988 */ /* 0x0005e8000800000a */
[----:B---3--:R3:W-:Y:S04]  /*131a0*/  STS.U8 [R46+UR10+0x6380], R10 ;  /* 0x0063800a2e007988 */ /* 0x0087e8000800000a */
[----:B0-----:R1:W5:Y:S04]  /*131b0*/  LDL.LU R12, [R1+0x780] ;  /* 0x00078000010c7983 */ /* 0x0013680000300800 */
[----:B--2---:R1:W5:Y:S04]  /*131c0*/  LDL.LU R15, [R1+0x77c] ;  /* 0x00077c00010f7983 */ /* 0x0043680000300800 */
[----:B---3--:R1:W5:Y:S04]  /*131d0*/  LDL.LU R10, [R1+0x778] ;  /* 0x00077800010a7983 */ /* 0x0083680000300800 */
[----:B------:R0:W-:Y:S04]  /*131e0*/  STS.U8 [R46+UR10+0x7380], R11 ;  /* 0x0073800b2e007988 */ /* 0x0001e8000800000a */
[----:B------:R2:W-:Y:S04]  /*131f0*/  STS.U8 [R46+UR10+0x4780], R8 ;  /* 0x004780082e007988 */ /* 0x0005e8000800000a */
[----:B------:R3:W-:Y:S04]  /*13200*/  STS.U8 [R46+UR10+0x5780], R9 ;  /* 0x005780092e007988 */ /* 0x0007e8000800000a */
        /* <DEDUP_REMOVED lines=14> */
[----:B---3--:R1:W5:Y:S01]  /*132f0*/  LDL.LU R3, [R1+0x754] ;  /* 0x0007540001037983 */ /* 0x0083620000300800 */
[----:B------:R-:W0:Y:S01]  /*13300*/  S2R R47, SR_TID.X ;  /* 0x00000000002f7919 */ /* 0x000e220000002100 */
[----:B------:R-:W2:Y:S02]  /*13310*/  S2R R29, SR_TID.X ;  /* 0x00000000001d7919 */ /* 0x000ea40000002100 */
[----:B------:R1:W-:Y:S04]  /*13320*/  STS.U8 [R46+UR10+0x4f80], R33 ;  /* 0x004f80212e007988 */ /* 0x0003e8000800000a */
[----:B------:R1:W-:Y:S04]  /*13330*/  STS.U8 [R46+UR10+0x5f80], R34 ;  /* 0x005f80222e007988 */ /* 0x0003e8000800000a */
[----:B------:R1:W-:Y:S04]  /*13340*/  STS.U8 [R46+UR10+0x6f80], R35 ;  /* 0x006f80232e007988 */ /* 0x0003e8000800000a */
[----:B------:R1:W-:Y:S01]  /*13350*/  STS.U8 [R46+UR10+0x7f80], R36 ;  /* 0x007f80242e007988 */ /* 0x0003e2000800000a */
[----:B0-----:R-:W-:-:S05]  /*13360*/  LOP3.LUT R47, R47, 0x7f, RZ, 0xc0, !PT ;  /* 0x0000007f2f2f7812 */ /* 0x001fca00078ec0ff */
[----:B------:R1:W-:Y:S04]  /*13370*/  STS.U8 [R47+UR10+0x9000], R37 ;  /* 0x009000252f007988 */ /* 0x0003e8000800000a */
[----:B------:R1:W-:Y:S04]  /*13380*/  STS.U8 [R47+UR10+0x9100], R38 ;  /* 0x009100262f007988 */ /* 0x0003e8000800000a */
[----:B------:R1:W-:Y:S04]  /*13390*/  STS.U8 [R47+UR10+0x9200], R39 ;  /* 0x009200272f007988 */ /* 0x0003e8000800000a */
[----:B------:R1:W-:Y:S01]  /*133a0*/  STS.U8 [R47+UR10+0x9300], R40 ;  /* 0x009300282f007988 */ /* 0x0003e2000800000a */
[----:B--2---:R-:W-:-:S03]  /*133b0*/  LOP3.LUT R29, R29, 0x7f, RZ, 0xc0, !PT ;  /* 0x0000007f1d1d7812 */ /* 0x004fc600078ec0ff */
[----:B------:R1:W-:Y:S04]  /*133c0*/  STS.U8 [R47+UR10+0x9400], R41 ;  /* 0x009400292f007988 */ /* 0x0003e8000800000a */
[----:B------:R1:W-:Y:S04]  /*133d0*/  STS.U8 [R47+UR10+0x9500], R42 ;  /* 0x0095002a2f007988 */ /* 0x0003e8000800000a */
[----:B------:R1:W-:Y:S04]  /*133e0*/  STS.U8 [R47+UR10+0x9600], R43 ;  /* 0x0096002b2f007988 */ /* 0x0003e8000800000a */
[----:B------:R1:W-:Y:S01]  /*133f0*/  STS.U8 [R47+UR10+0x9700], R44 ;  /* 0x0097002c2f007988 */ /* 0x0003e2000800000a */
[----:B------:R-:W-:-:S03]  /*13400*/  LOP3.LUT R29, R29, 0x10, RZ, 0x3c, !PT ;  /* 0x000000101d1d7812 */ /* 0x000fc600078e3cff */
[----:B------:R1:W-:Y:S04]  /*13410*/  STS.U8 [R47+UR10+0x9800], R45 ;  /* 0x0098002d2f007988 */ /* 0x0003e8000800000a */
        /* <DEDUP_REMOVED lines=22> */
[----:B------:R1:W-:Y:S01]  /*13580*/  STS.U8 [R29+UR10+0x9f80], R93 ;  /* 0x009f805d1d007988 */ /* 0x0003e2000800000a */
[----:B------:R0:W-:Y:S06]  /*13590*/  MEMBAR.ALL.CTA ;  /* 0x0000000000007992 */ /* 0x0001ec0000008000 */
[----:B0-----:R-:W0:Y:S01]  /*135a0*/  FENCE.VIEW.ASYNC.S ;  /* 0x00000000000073c6 */ /* 0x001e220000000000 */
[----:B------:R-:W-:Y:S01]  /*135b0*/  ULEA UR11, UR20, UR10, 0x3 ;  /* 0x0000000a140b7291 */ /* 0x000fe2000f8e18ff */
[----:B------:R-:W-:-:S03]  /*135c0*/  UMOV UR4, UR5 ;  /* 0x0000000500047c82 */ /* 0x000fc60008000000 */
[----:B------:R-:W-:Y:S01]  /*135d0*/  UIADD3 UR11, UPT, UPT, UR11, 0xa000, URZ ;  /* 0x0000a0000b0b7890 */ /* 0x000fe2000fffe0ff */
[----:B0-----:R-:W-:Y:S06]  /*135e0*/  BAR.SYNC.DEFER_BLOCKING 0x0 ;  /* 0x0000000000007b1d */ /* 0x001fec0000010000 */
[----:B-1----:R-:W-:Y:S05]  /*135f0*/  @P0 BRA `(.L_x_9) ;  /* 0x0000000000540947 */ /* 0x002fea0003800000 */
[----:B------:R-:W-:Y:S02]  /*13600*/  UIADD3 UR29, UPT, UPT, UR8, 0x80, URZ ;  /* 0x00000080081d7890 */ /* 0x000fe4000fffe0ff */
[----:B------:R-:W-:Y:S02]  /*13610*/  UIADD3 UR34, UPT, UPT, UR8, 0x100, URZ ;  /* 0x0000010008227890 */ /* 0x000fe4000fffe0ff */
[----:B------:R-:W-:Y:S01]  /*13620*/  UIADD3 UR35, UPT, UPT, UR8, 0x180, URZ ;  /* 0x0000018008237890 */ /* 0x000fe2000fffe0ff */
        /* <DEDUP_REMOVED lines=9> */
[----:B------:R0:W-:Y:S01]  /*136c0*/  UTCQMMA gdesc[UR14], gdesc[UR12], tmem[UR8], tmem[UR16], idesc[UR17], UPT ;  /* 0x00ff100c0e0075ea */ /* 0x0001e2000b800308 */
[----:B------:R-:W-:Y:S01]  /*136d0*/  UMOV UR38, 0x0 ;  /* 0x0000000000267882 */ /* 0x000fe20000000000 */
[----:B------:R-:W-:Y:S01]  /*136e0*/  UMOV UR39, 0x8208490 ;  /* 0x0820849000277882 */ /* 0x000fe20000000000 */
[----:B------:R0:W-:Y:S01]  /*136f0*/  UTCQMMA gdesc[UR30], gdesc[UR12], tmem[UR29], tmem[UR32], idesc[UR33], UPT ;  /* 0x00ff200c1e0075ea */ /* 0x0001e2000b80031d */
[----:B------:R-:W-:Y:S01]  /*13700*/  UMOV UR5, UR6 ;  /* 0x0000000600057c82 */ /* 0x000fe20008000000 */
[----:B------:R0:W-:Y:S01]  /*13710*/  UTCQMMA gdesc[UR24], gdesc[UR12], tmem[UR34], tmem[UR36], idesc[UR37], UPT ;  /* 0x00ff240c180075ea */ /* 0x0001e2000b800322 */
[----:B------:R0:W-:Y:S01]  /*13720*/  UTCQMMA gdesc[UR26], gdesc[UR12], tmem[UR35], tmem[UR38], idesc[UR39], UPT ;  /* 0x00ff260c1a0075ea */ /* 0x0001e2000b800323 */
[----:B------:R0:W-:Y:S01]  /*13730*/  UTCBAR [UR5], URZ ;  /* 0x000000ff050073e9 */ /* 0x0001e200080000ff */
[----:B------:R-:W-:Y:S01]  /*13740*/  NOP ;  /* 0x0000000000007918 */ /* 0x000fe20000000000 */
.L_x_9:
[----:B------:R-:W2:Y:S01]  /*13750*/  LDL.LU R30, [R1+0x594] ;  /* 0x00059400011e7983 */ /* 0x000ea20000300800 */
[----:B------:R-:W-:Y:S01]  /*13760*/  UIADD3 UR20, UPT, UPT, UR20, 0x1, URZ ;  /* 0x0000000114147890 */ /* 0x000fe2000fffe0ff */
[----:B------:R-:W-:-:S03]  /*13770*/  VIADD R0, R0, 0xffffffe0 ;  /* 0xffffffe000007836 */ /* 0x000fc60000000000 */
[----:B------:R-:W-:-:S04]  /*13780*/  UISETP.GT.AND UP1, UPT, UR20, 0x1, UPT ;  /* 0x000000011400788c */ /* 0x000fc8000bf24270 */
[----:B0-----:R-:W-:Y:S02]  /*13790*/  USEL UR5, URZ, 0x1, !UP1 ;  /* 0x00000001ff057887 */ /* 0x001fe4000c800000 */
[----:B------:R-:W-:Y:S02]  /*137a0*/  USEL UR20, UR20, URZ, !UP1 ;  /* 0x000000ff14147287 */ /* 0x000fe4000c800000 */
[----:B------:R-:W-:Y:S01]  /*137b0*/  ULOP3.LUT UR5, UR4, UR5, URZ, 0x3c, !UPT ;  /* 0x0000000504057292 */ /* 0x000fe2000f8e3cff */
[----:B--2---:R-:W-:-:S05]  /*137c0*/  VIADD R30, R30, 0xffffffff ;  /* 0xffffffff1e1e7836 */ /* 0x004fca0000000000 */
[----:B------:R-:W-:Y:S01]  /*137d0*/  ISETP.NE.U32.AND P1, PT, R30, RZ, PT ;  /* 0x000000ff1e00720c */ /* 0x000fe20003f25070 */
[----:B------:R0:W-:Y:S02]  /*137e0*/  STL [R1+0x594], R30 ;  /* 0x0005941e01007387 */ /* 0x0001e40000100800 */
[----:B0-----:R-:W-:-:S10]  /*137f0*/  IMAD.U32 R30, RZ, RZ, UR4 ;  /* 0x00000004ff1e7e24 */ /* 0x001fd4000f8e00ff */
[----:B------:R-:W-:Y:S05]  /*13800*/  @P1 BRA `(.L_x_10) ;  /* 0xffffff70007c1947 */ /* 0x000fea000383ffff */
.L_x_7:
[----:B------:R-:W1:Y:S01]  /*13810*/  LDC R31, c[0x0][0x3a0] ;  /* 0x0000e800ff1f7b82 */ /* 0x000e620000000800 */
[----:B------:R-:W2:Y:S01]  /*13820*/  LDCU UR14, c[0x0][0x39c] ;  /* 0x00007380ff0e77ac */ /* 0x000ea20008000800 */
[----:B------:R-:W3:Y:S06]  /*13830*/  LDCU.64 UR12, c[0x0][0x398] ;  /* 0x00007300ff0c77ac */ /* 0x000eec0008000a00 */
[----:B------:R-:W4:Y:S01]  /*13840*/  LDC R69, c[0x0][0x3b4] ;  /* 0x0000ed00ff457b82 */ /* 0x000f220000000800 */
[----:B-1----:R-:W-:-:S05]  /*13850*/  VIADD R31, R31, 0x1f ;  /* 0x0000001f1f1f7836 */ /* 0x002fca0000000000 */
[----:B------:R-:W-:-:S13]  /*13860*/  ISETP.GE.AND P0, PT, R31, 0x20, PT ;  /* 0x000000201f00780c */ /* 0x000fda0003f06270 */
[----:B--234-:R-:W-:Y:S05]  /*13870*/  @!P0 BRA `(.L_x_11) ;  /* 0x0000000000108947 */ /* 0x01cfea0003800000 */
[----:B------:R-:W-:-:S06]  /*13880*/  USHF.L.U32 UR4, UR4, 0x1f, URZ ;  /* 0x0000001f04047899 */ /* 0x000fcc00080006ff */
[----:B-----5:R-:W-:-:S04]  /*13890*/  IMAD.U32 R0, RZ, RZ, UR4 ;  /* 0x00000004ff007e24 */ /* 0x020fc8000f8e00ff */
[----:B------:R-:W1:Y:S02]  /*138a0*/  SYNCS.PHASECHK.TRANS64.TRYWAIT P0, [UR11], R0 ;  /* 0x00000000ff0075a7 */ /* 0x000e64000800110b */
[----:B-1----:R-:W-:Y:S05]  /*138b0*/  @!P0 BRA `(.L_x_12) ;  /* 0x0000013c00f48947 */ /* 0x002fea0003800000 */
.L_x_11:
[----:B------:R-:W-:Y:S06]  /*138c0*/  BAR.SYNC.DEFER_BLOCKING 0x0 ;  /* 0x0000000000007b1d */ /* 0x000fec0000010000 */
[----:B------:R-:W1:Y:S01]  /*138d0*/  LDCU UR11, c[0x0][0x39c] ;  /* 0x00007380ff0b77ac */ /* 0x000e620008000800 */
[----:B------:R2:W-:Y:S01]  /*138e0*/  STL [R1+0x868], R69 ;  /* 0x0008684501007387 */ /* 0x0005e20000100800 */
[----:B------:R-:W3:Y:S03]  /*138f0*/  LDCU.128 UR4, c[0x0][0x390] ;  /* 0x00007200ff0477ac */ /* 0x000ee60008000c00 */
[----:B-----5:R-:W4:Y:S01]  /*13900*/  LDL R5, [R1+0x704] ;  /* 0x0007040001057983 */ /* 0x020f220000100800 */
[----:B------:R-:W0:Y:S03]  /*13910*/  LDCU UR30, c[0x0][0x3b8] ;  /* 0x00007700ff1e77ac */ /* 0x000e260008000800 */
[----:B------:R-:W3:Y:S01]  /*13920*/  LDL R7, [R1+0x708] ;  /* 0x0007080001077983 */ /* 0x000ee20000100800 */
[----:B------:R-:W0:Y:S03]  /*13930*/  LDCU.64 UR32, c[0x0][0x398] ;  /* 0x00007300ff2077ac */ /* 0x000e260008000a00 */
[----:B------:R-:W3:Y:S01]  /*13940*/  LDL R4, [R1+0x700] ;  /* 0x0007000001047983 */ /* 0x000ee20000100800 */
[----:B------:R-:W0:Y:S01]  /*13950*/  LDCU.64 UR34, c[0x0][0x398] ;  /* 0x00007300ff2277ac */ /* 0x000e220008000a00 */
[----:B------:R-:W0:Y:S02]  /*13960*/  @!P4 SYNCS.CCTL.IV [UR10+0xa000] ;  /* 0x00a00000ff00c9b1 */ /* 0x000e24000800000a */
[----:B0-----:R-:W-:Y:S06]  /*13970*/  BAR.SYNC.DEFER_BLOCKING 0x0 ;  /* 0x0000000000007b1d */ /* 0x001fec0000010000 */
[----:B------:R-:W0:Y:S01]  /*13980*/  LDCU UR15, c[0x0][0x39c] ;  /* 0x00007380ff0f77ac */ /* 0x000e220008000800 */
[----:B--2---:R-:W2:Y:S01]  /*13990*/  LDTM.x64 R8, tmem[UR9] ;  /* 0x00000009000879ee */ /* 0x004ea20008340000 */
[----:B------:R-:W0:Y:S01]  /*139a0*/  LDCU.64 UR20, c[0x0][0x398] ;  /* 0x00007300ff1477ac */ /* 0x000e220008000a00 */
[----:B------:R-:W0:Y:S01]  /*139b0*/  LDCU.64 UR24, c[0x0][0x398] ;  /* 0x00007300ff1877ac */ /* 0x000e220008000a00 */
[----:B------:R-:W0:Y:S01]  /*139c0*/  LDCU.64 UR16, c[0x0][0x398] ;  /* 0x00007300ff1077ac */ /* 0x000e220008000a00 */
[----:B------:R-:W0:Y:S01]  /*139d0*/  LDCU.64 UR18, c[0x0][0x398] ;  /* 0x00007300ff1277ac */ /* 0x000e220008000a00 */
[----:B------:R-:W0:Y:S01]  /*139e0*/  @!P4 SYNCS.CCTL.IV [UR10+0xa008] ;  /* 0x00a00800ff00c9b1 */ /* 0x000e22000800000a */
[----:B------:R-:W0:Y:S01]  /*139f0*/  LDCU.64 UR26, c[0x0][0x398] ;  /* 0x00007300ff1a77ac */ /* 0x000e220008000a00 */
[----:B------:R-:W0:Y:S01]  /*13a00*/  LDCU.64 UR28, c[0x0][0x398] ;  /* 0x00007300ff1c77ac */ /* 0x000e220008000a00 */
[----:B--2---:R-:W-:Y:S01]  /*13a10*/  STL.64 [R1+0x608], R10 ;  /* 0x0006080a01007387 */ /* 0x004fe20000100a00 */
[----:B------:R-:W-:-:S02]  /*13a20*/  IMAD.MOV.U32 R6, RZ, RZ, R8 ;  /* 0x000000ffff067224 */ /* 0x000fc400078e0008 */
[----:B------:R-:W-:Y:S01]  /*13a30*/  IMAD.MOV.U32 R3, RZ, RZ, R9 ;  /* 0x000000ffff037224 */ /* 0x000fe200078e0009 */
[----:B------:R-:W-:Y:S04]  /*13a40*/  STL.64 [R1+0x610], R12 ;  /* 0x0006100c01007387 */ /* 0x000fe80000100a00 */
        /* <DEDUP_REMOVED lines=27> */
[----:B------:R2:W-:Y:S04]  /*13c00*/  STL.64 [R1+0x6f0], R68 ;  /* 0x0006f04401007387 */ /* 0x0005e80000100a00 */
[----:B------:R0:W-:Y:S04]  /*13c10*/  STL.64 [R1+0x6f8], R70 ;  /* 0x0006f84601007387 */ /* 0x0001e80000100a00 */
[----:B--2---:R-:W4:Y:S01]  /*13c20*/  LDL.LU R69, [R1+0x868] ;  /* 0x0008680001457983 */ /* 0x004f220000300800 */
[----:B------:R-:W-:Y:S01]  /*13c30*/  F2FP.SATFINITE.E5M2.F32.PACK_AB_MERGE_C R89, R3, R6, RZ ;  /* 0x000000060359723e */ /* 0x000fe200048060ff */
[----:B---3--:R-:W-:-:S02]  /*13c40*/  VIADD R0, R4, 0x1 ;  /* 0x0000000104007836 */ /* 0x008fc40000000000 */
[C---:B------:R-:W-:Y:S02]  /*13c50*/  VIADD R2, R4.reuse, 0x2 ;  /* 0x0000000204027836 */ /* 0x040fe40000000000 */
[----:B------:R-:W-:Y:S01]  /*13c60*/  IMAD R84, R4, UR30, RZ ;  /* 0x0000001e04547c24 */ /* 0x000fe2000f8e02ff */
[----:B------:R-:W-:Y:S01]  /*13c70*/  ISETP.GE.AND P6, PT, R0, UR13, PT ;  /* 0x0000000d00007c0c */ /* 0x000fe2000bfc6270 */
[----:B------:R-:W-:Y:S01]  /*13c80*/  VIADD R0, R4, 0x3 ;  /* 0x0000000304007836 */ /* 0x000fe20000000000 */
[----:B------:R-:W-:-:S04]  /*13c90*/  ISETP.GE.AND P3, PT, R2, UR14, PT ;  /* 0x0000000e02007c0c */ /* 0x000fc8000bf66270 */
[----:B-1----:R-:W-:Y:S01]  /*13ca0*/  ISETP.GE.AND P1, PT, R0, UR11, PT ;  /* 0x0000000b00007c0c */ /* 0x002fe2000bf26270 */
[-C--:B----4-:R-:W-:Y:S02]  /*13cb0*/  IMAD R72, R5, R69.reuse, RZ ;  /* 0x0000004505487224 */ /* 0x090fe400078e02ff */
[----:B------:R-:W-:Y:S02]  /*13cc0*/  IMAD R3, R7, R69, RZ ;  /* 0x0000004507037224 */ /* 0x000fe400078e02ff */
[----:B------:R-:W-:Y:S01]  /*13cd0*/  VIADD R73, R84, UR30 ;  /* 0x0000001e54497c36 */ /* 0x000fe20008000000 */
[----:B------:R-:W-:Y:S01]  /*13ce0*/  IADD3 R0, P5, PT, R72, UR4, RZ ;  /* 0x0000000448007c10 */ /* 0x000fe2000ffbe0ff */
[----:B0-----:R-:W-:Y:S01]  /*13cf0*/  IMAD R71, R69, 0x80, R72 ;  /* 0x0000008045477824 */ /* 0x001fe200078e0248 */
[----:B------:R-:W-:Y:S01]  /*13d00*/  IADD3 R68, P0, PT, R3, UR4, RZ ;  /* 0x0000000403447c10 */ /* 0x000fe2000ff1e0ff */
[----:B------:R-:W-:Y:S01]  /*13d10*/  VIADD R87, R4, 0x4 ;  /* 0x0000000404577836 */ /* 0x000fe20000000000 */
[----:B------:R-:W-:Y:S01]  /*13d20*/  LEA.HI.X.SX32 R72, R72, UR5, 0x1, P5 ;  /* 0x0000000548487c11 */ /* 0x000fe2000a8f0eff */
[----:B------:R-:W-:Y:S01]  /*13d30*/  IMAD R69, R69, 0x100, R71 ;  /* 0x0000010045457824 */ /* 0x000fe200078e0247 */
[----:B------:R-:W-:Y:S01]  /*13d40*/  IADD3 R2, P2, PT, R71, UR4, RZ ;  /* 0x0000000447027c10 */ /* 0x000fe2000ff5e0ff */
[----:B------:R-:W0:Y:S01]  /*13d50*/  LDCU.64 UR10, c[0x0][0x398] ;  /* 0x00007300ff0a77ac */ /* 0x000e220008000a00 */
[----:B------:R-:W-:-:S02]  /*13d60*/  LEA.HI.X.SX32 R3, R3, UR5, 0x1, P0 ;  /* 0x0000000503037c11 */ /* 0x000fc400080f0eff */
[----:B------:R-:W-:Y:S02]  /*13d70*/  IADD3 R70, P5, PT, R69, UR4, RZ ;  /* 0x0000000445467c10 */ /* 0x000fe4000ffbe0ff */
[----:B------:R-:W-:Y:S02]  /*13d80*/  LEA.HI.X.SX32 R71, R71, UR5, 0x1, P2 ;  /* 0x0000000547477c11 */ /* 0x000fe400090f0eff */
[----:B------:R-:W-:Y:S01]  /*13d90*/  LEA.HI.X.SX32 R69, R69, UR5, 0x1, P5 ;  /* 0x0000000545457c11 */ /* 0x000fe2000a8f0eff */
[----:B------:R-:W1:Y:S01]  /*13da0*/  LDCU.64 UR4, c[0x0][0x398] ;  /* 0x00007300ff0477ac */ /* 0x000e620008000a00 */
[----:B------:R-:W-:Y:S01]  /*13db0*/  SHF.R.S32.HI R86, RZ, 0x1f, R84 ;  /* 0x0000001fff567819 */ /* 0x000fe20000011454 */
[----:B------:R-:W-:Y:S01]  /*13dc0*/  STL.64 [R1+0x860], R70 ;  /* 0x0008604601007387 */ /* 0x000fe20000100a00 */
[----:B------:R-:W-:Y:S02]  /*13dd0*/  ISETP.GE.AND P2, PT, R5, UR6, PT ;  /* 0x0000000605007c0c */ /* 0x000fe4000bf46270 */
[C---:B------:R-:W-:Y:S01]  /*13de0*/  ISETP.GE.AND P0, PT, R4.reuse, UR7, PT ;  /* 0x0000000704007c0c */ /* 0x040fe2000bf06270 */
[----:B------:R2:W-:Y:S01]  /*13df0*/  STL.64 [R1+0x858], R68 ;  /* 0x0008584401007387 */ /* 0x0005e20000100a00 */
[----:B------:R-:W-:Y:S01]  /*13e00*/  ISETP.LT.AND P2, PT, R4, UR33, !P2 ;  /* 0x0000002104007c0c */ /* 0x000fe2000d741270 */
[----:B------:R-:W3:Y:S01]  /*13e10*/  LDCU.64 UR6, c[0x0][0x398] ;  /* 0x00007300ff0677ac */ /* 0x000ee20008000a00 */
[----:B--2---:R-:W2:Y:S02]  /*13e20*/  LDTM.x64 R8, tmem[UR9+0x40] ;  /* 0x00004009000879ee */ /* 0x004ea40008340000 */
[----:B--2---:R-:W-:Y:S04]  /*13e30*/  STL.64 [R1+0x500], R8 ;  /* 0x0005000801007387 */ /* 0x004fe80000100a00 */
        /* <DEDUP_REMOVED lines=30> */
[----:B------:R2:W-:Y:S02]  /*14020*/  STL.64 [R1+0x5f8], R70 ;  /* 0x0005f84601007387 */ /* 0x0005e40000100a00 */
[----:B--2---:R-:W2:Y:S02]  /*14030*/  LDTM.x64 R8, tmem[UR9+0x80] ;  /* 0x00008009000879ee */ /* 0x004ea40008340000 */
        /* <DEDUP_REMOVED lines=33> */
[----:B--2---:R-:W2:Y:S04]  /*14250*/  LDL.LU.64 R70, [R1+0x860] ;  /* 0x0008600001467983 */ /* 0x004ea80000300a00 */
[----:B------:R-:W4:Y:S04]  /*14260*/  LDL.LU.64 R68, [R1+0x858] ;  /* 0x0008580001447983 */ /* 0x000f280000300a00 */
[----:B------:R-:W-:Y:S04]  /*14270*/  STL.64 [R1+0x850], R72 ;  /* 0x0008504801007387 */ /* 0x000fe80000100a00 */
[----:B--2---:R-:W-:Y:S01]  /*14280*/  STL.64 [R1+0x848], R70 ;  /* 0x0008484601007387 */ /* 0x004fe20000100a00 */
[----:B----4-:R-:W-:-:S03]  /*14290*/  IADD3 R82, P4, PT, R84, R68, RZ ;  /* 0x0000004454527210 */ /* 0x010fc60007f9e0ff */
[----:B------:R2:W-:Y:S04]  /*142a0*/  STL.64 [R1+0x840], R68 ;  /* 0x0008404401007387 */ /* 0x0005e80000100a00 */
[----:B------:R-:W1:Y:S01]  /*142b0*/  LDL R8, [R1+0x710] ;  /* 0x0007100001087983 */ /* 0x000e620000100800 */
[----:B--2---:R-:W2:Y:S03]  /*142c0*/  LDTM.x64 R16, tmem[UR9+0xc0] ;  /* 0x0000c009001079ee */ /* 0x004ea60008340000 */
        /* <DEDUP_REMOVED lines=31> */
[----:B------:R-:W-:Y:S04]  /*144c0*/  STL.64 [R1+0x3f0], R76 ;  /* 0x0003f04c01007387 */ /* 0x000fe80000100a00 */
[----:B------:R-:W-:Y:S04]  /*144d0*/  STL.64 [R1+0x3f8], R78 ;  /* 0x0003f84e01007387 */ /* 0x000fe80000100a00 */
        /* <DEDUP_REMOVED lines=57> */
[----:B------:R-:W-:Y:S01]  /*14870*/  STL.64 [R1+0x1c8], R66 ;  /* 0x0001c84201007387 */ /* 0x000fe20000100a00 */
[----:B------:R-:W-:-:S03]  /*14880*/  IMAD.MOV.U32 R93, RZ, RZ, R12 ;  /* 0x000000ffff5d7224 */ /* 0x000fc600078e000c */
[----:B------:R-:W-:Y:S01]  /*14890*/  STL.64 [R1+0x1d0], R68 ;  /* 0x0001d04401007387 */ /* 0x000fe20000100a00 */
[----:B------:R-:W-:-:S03]  /*148a0*/  IMAD.MOV.U32 R92, RZ, RZ, R13 ;  /* 0x000000ffff5c7224 */ /* 0x000fc600078e000d */
        /* <DEDUP_REMOVED lines=37> */
[----:B--2---:R-:W2:Y:S04]  /*14b00*/  LDL.LU.64 R72, [R1+0x850] ;  /* 0x0008500001487983 */ /* 0x004ea80000300a00 */
[----:B------:R-:W3:Y:S01]  /*14b10*/  LDL.LU.64 R70, [R1+0x848] ;  /* 0x0008480001467983 */ /* 0x000ee20000300a00 */
[----:B------:R-:W-:Y:S01]  /*14b20*/  IMAD.X R83, R86, 0x1, R3, P4 ;  /* 0x0000000156537824 */ /* 0x000fe200020e0603 */
[----:B----4-:R-:W-:-:S02]  /*14b30*/  IADD3 R74, P4, PT, R84, R2, RZ ;  /* 0x00000002544a7210 */ /* 0x010fc40007f9e0ff */
[----:B------:R-:W-:Y:S01]  /*14b40*/  IADD3 R76, P5, PT, R84, R0, RZ ;  /* 0x00000000544c7210 */ /* 0x000fe20007fbe0ff */
[----:B------:R-:W-:Y:S01]  /*14b50*/  IMAD.MOV.U32 R91, RZ, RZ, R12 ;  /* 0x000000ffff5b7224 */ /* 0x000fe200078e000c */
[----:B------:R-:W-:Y:S01]  /*14b60*/  F2FP.SATFINITE.E5M2.F32.PACK_AB_MERGE_C R88, R5, R6, RZ ;  /* 0x000000060558723e */ /* 0x000fe200048060ff */
[----:B------:R-:W-:Y:S01]  /*14b70*/  IMAD.MOV.U32 R90, RZ, RZ, R13 ;  /* 0x000000ffff5a7224 */ /* 0x000fe200078e000d */
[----:B------:R-:W4:Y:S01]  /*14b80*/  LDL.LU.64 R68, [R1+0x840] ;  /* 0x0008400001447983 */ /* 0x000f220000300a00 */
[----:B--2---:R-:W-:Y:S01]  /*14b90*/  SHF.R.S32.HI R85, RZ, 0x1f, R73 ;  /* 0x0000001fff557819 */ /* 0x004fe20000011449 */
[C---:B---3--:R-:W-:Y:S01]  /*14ba0*/  IMAD.X R75, R86.reuse, 0x1, R71, P4 ;  /* 0x00000001564b7824 */ /* 0x048fe200020e0647 */
[C---:B------:R-:W-:Y:S01]  /*14bb0*/  IADD3 R78, P4, PT, R73.reuse, R2, RZ ;  /* 0x00000002494e7210 */ /* 0x040fe20007f9e0ff */
[----:B------:R-:W-:Y:S01]  /*14bc0*/  IMAD.X R77, R86, 0x1, R72, P5 ;  /* 0x00000001564d7824 */ /* 0x000fe200028e0648 */
[----:B------:R-:W-:-:S03]  /*14bd0*/  IADD3 R80, P5, PT, R73, R0, RZ ;  /* 0x0000000049507210 */ /* 0x000fc60007fbe0ff */
[----:B------:R-:W-:Y:S01]  /*14be0*/  IMAD.X R79, R85, 0x1, R71, P4 ;  /* 0x00000001554f7824 */ /* 0x000fe200020e0647 */
[----:B------:R-:W-:Y:S01]  /*14bf0*/  ISETP.GE.AND P4, PT, R7, UR12, PT ;  /* 0x0000000c07007c0c */ /* 0x000fe2000bf86270 */
[----:B------:R-:W-:Y:S01]  /*14c00*/  IMAD.X R81, R85, 0x1, R72, P5 ;  /* 0x0000000155517824 */ /* 0x000fe200028e0648 */
[----:B-1----:R-:W-:Y:S01]  /*14c10*/  ISETP.LT.AND P5, PT, R8, UR4, !P0 ;  /* 0x0000000408007c0c */ /* 0x002fe2000c7a1270 */
[----:B------:R-:W1:Y:S01]  /*14c20*/  LDCU.64 UR12, c[0x0][0x398] ;  /* 0x00007300ff0c77ac */ /* 0x000e620008000a00 */
[----:B------:R-:W-:Y:S02]  /*14c30*/  ISETP.LT.AND P4, PT, R4, UR35, !P4 ;  /* 0x0000002304007c0c */ /* 0x000fe4000e781270 */
[----:B------:R-:W2:Y:S01]  /*14c40*/  LDTM.x64 R4, tmem[UR9+0x1c0] ;  /* 0x0001c009000479ee */ /* 0x000ea20008340000 */
[----:B------:R-:W-:Y:S01]  /*14c50*/  NOP ;  /* 0x0000000000007918 */ /* 0x000fe20000000000 */
[----:B------:R-:W3:Y:S01]  /*14c60*/  LDCU UR4, c[0x0][0x39c] ;  /* 0x00007380ff0477ac */ /* 0x000ee20008000800 */
[----:B------:R-:W0:Y:S01]  /*14c70*/  LDCU UR9, c[0x0][0x398] ;  /* 0x00007300ff0977ac */ /* 0x000e220008000800 */
[----:B--2---:R-:W-:Y:S04]  /*14c80*/  STL.64 [R1+0x830], R28 ;  /* 0x0008301c01007387 */ /* 0x004fe80000100a00 */
[----:B------:R-:W-:Y:S04]  /*14c90*/  STL.64 [R1+0x820], R30 ;  /* 0x0008201e01007387 */ /* 0x000fe80000100a00 */
[----:B------:R-:W-:Y:S04]  /*14ca0*/  STL.64 [R1+0x810], R32 ;  /* 0x0008102001007387 */ /* 0x000fe80000100a00 */
[----:B------:R2:W-:Y:S04]  /*14cb0*/  STL.64 [R1+0x7f8], R34 ;  /* 0x0007f82201007387 */ /* 0x0005e80000100a00 */
[----:B--2---:R-:W1:Y:S04]  /*14cc0*/  LDL R34, [R1+0x710] ;  /* 0x0007100001227983 */ /* 0x004e680000100800 */
[----:B------:R-:W2:Y:S04]  /*14cd0*/  LDL R35, [R1+0x708] ;  /* 0x0007080001237983 */ /* 0x000ea80000100800 */
[----:B------:R0:W-:Y:S04]  /*14ce0*/  STL.64 [R1+0x7e8], R36 ;  /* 0x0007e82401007387 */ /* 0x0001e80000100a00 */
[----:B0-----:R-:W2:Y:S04]  /*14cf0*/  LDL R37, [R1+0x70c] ;  /* 0x00070c0001257983 */ /* 0x001ea80000100800 */
        /* <DEDUP_REMOVED lines=14> */
[----:B------:R0:W-:Y:S04]  /*14de0*/  STL [R1+0x758], R66 ;  /* 0x0007584201007387 */ /* 0x0001e80000100800 */
[----:B0-----:R-:W3:Y:S04]  /*14df0*/  LDL.LU R66, [R1+0x700] ;  /* 0x0007000001427983 */ /* 0x001ee80000300800 */
[----:B------:R0:W-:Y:S04]  /*14e00*/  STL [R1+0x754], R67 ;  /* 0x0007544301007387 */ /* 0x0001e80000100800 */
[----:B0-----:R-:W3:Y:S01]  /*14e10*/  LDL.LU R67, [R1+0x704] ;  /* 0x0007040001437983 */ /* 0x001ee20000300800 */
[----:B------:R-:W-:-:S03]  /*14e20*/  F2FP.SATFINITE.E5M2.F32.PACK_AB_MERGE_C R41, R92, R93, RZ ;  /* 0x0000005d5c29723e */ /* 0x000fc600048060ff */
[----:B------:R-:W-:Y:S04]  /*14e30*/  @P2 STG.E.U8 desc[UR22][R76.64], R89 ;  /* 0x000000594c002986 */ /* 0x000fe8000c101116 */
[----:B------:R0:W-:Y:S04]  /*14e40*/  @P5 STG.E.U8 desc[UR22][R74.64], R88 ;  /* 0x000000584a005986 */ /* 0x0001e8000c101116 */
[----:B------:R1:W-:Y:S01]  /*14e50*/  @P4 STG.E.U8 desc[UR22][R82.64], R41 ;  /* 0x0000002952004986 */ /* 0x0003e2000c101116 */
[----:B------:R-:W-:-:S03]  /*14e60*/  F2FP.SATFINITE.E5M2.F32.PACK_AB_MERGE_C R36, R90, R91, RZ ;  /* 0x0000005b5a24723e */ /* 0x000fc600048060ff */
[----:B------:R-:W3:Y:S01]  /*14e70*/  LDL.LU R63, [R1+0x608] ;  /* 0x00060800013f7983 */ /* 0x000ee20000300800 */
[----:B0-----:R-:W-:Y:S02]  /*14e80*/  IADD3 R74, P5, PT, R84, R70, RZ ;  /* 0x00000046544a7210 */ /* 0x001fe40007fbe0ff */
[----:B------:R-:W-:Y:S02]  /*14e90*/  PRMT R76, R89, 0x9910, RZ ;  /* 0x00009910594c7816 */ /* 0x000fe400000000ff */
[----:B------:R-:W-:Y:S01]  /*14ea0*/  PRMT R77, R88, 0x9910, RZ ;  /* 0x00009910584d7816 */ /* 0x000fe200000000ff */
[----:B----4-:R-:W-:Y:S01]  /*14eb0*/  IMAD.X R75, R86, 0x1, R69, P5 ;  /* 0x00000001564b7824 */ /* 0x010fe200028e0645 */
[----:B------:R-:W-:Y:S01]  /*14ec0*/  SHF.R.S32.HI R76, RZ, 0x8, R76 ;  /* 0x00000008ff4c7819 */ /* 0x000fe2000001144c */
[----:B------:R-:W-:Y:S01]  /*14ed0*/  VIADD R90, R73, UR30 ;  /* 0x0000001e495a7c36 */ /* 0x000fe20008000000 */
[----:B------:R-:W-:Y:S01]  /*14ee0*/  ISETP.GE.AND P2, PT, R87, UR15, PT ;  /* 0x0000000f57007c0c */ /* 0x000fe2000bf46270 */
[----:B------:R-:W4:Y:S01]  /*14ef0*/  LDL.LU R46, [R1+0x60c] ;  /* 0x00060c00012e7983 */ /* 0x000f220000300800 */
[----:B------:R-:W0:Y:S02]  /*14f00*/  LDCU.64 UR14, c[0x0][0x398] ;  /* 0x00007300ff0e77ac */ /* 0x000e240008000a00 */
[----:B------:R-:W-:Y:S01]  /*14f10*/  SHF.R.S32.HI R84, RZ, 0x1f, R90 ;  /* 0x0000001fff547819 */ /* 0x000fe2000001145a */
[----:B------:R-:W4:Y:S04]  /*14f20*/  LDL.LU R61, [R1+0x408] ;  /* 0x00040800013d7983 */ /* 0x000f280000300800 */
[----:B------:R-:W4:Y:S04]  /*14f30*/  LDL.LU R54, [R1+0x40c] ;  /* 0x00040c0001367983 */ /* 0x000f280000300800 */
[----:B------:R-:W4:Y:S04]  /*14f40*/  LDL.LU R55, [R1+0x208] ;  /* 0x0002080001377983 */ /* 0x000f280000300800 */
[----:B------:R-:W4:Y:S04]  /*14f50*/  LDL.LU R52, [R1+0x20c] ;  /* 0x00020c0001347983 */ /* 0x000f280000300800 */
[----:B------:R-:W4:Y:S04]  /*14f60*/  LDL.LU R53, [R1+0x8] ;  /* 0x0000080001357983 */ /* 0x000f280000300800 */
[----:B------:R-:W4:Y:S01]  /*14f70*/  LDL.LU R47, [R1+0xc] ;  /* 0x00000c00012f7983 */ /* 0x000f220000300800 */
[----:B-1----:R-:W-:Y:S01]  /*14f80*/  ISETP.LT.AND P5, PT, R34, UR12, !P6 ;  /* 0x0000000c22007c0c */ /* 0x002fe2000f7a1270 */
[----:B------:R-:W1:Y:S01]  /*14f90*/  LDCU UR12, c[0x0][0x398] ;  /* 0x00007300ff0c77ac */ /* 0x000e620008000800 */
[----:B--2---:R-:W-:Y:S01]  /*14fa0*/  ISETP.LT.AND P0, PT, R37, UR6, !P0 ;  /* 0x0000000625007c0c */ /* 0x004fe2000c701270 */
[----:B------:R-:W2:-:S12]  /*14fb0*/  LDCU UR6, c[0x0][0x39c] ;  /* 0x00007380ff0677ac */ /* 0x000e980008000800 */
[----:B------:R0:W-:Y:S01]  /*14fc0*/  @P0 STG.E.U8 desc[UR22][R74.64], R36 ;  /* 0x000000244a000986 */ /* 0x0001e2000c101116 */
[----:B------:R-:W-:Y:S02]  /*14fd0*/  IADD3 R82, P0, PT, R73, R68, RZ ;  /* 0x0000004449527210 */ /* 0x000fe40007f1e0ff */
[----:B0-----:R-:W-:-:S03]  /*14fe0*/  SHF.R.S32.HI R74, RZ, 0x8, R77 ;  /* 0x00000008ff4a7819 */ /* 0x001fc6000001144d */
[----:B------:R-:W-:Y:S01]  /*14ff0*/  IMAD.X R83, R85, 0x1, R3, P0 ;  /* 0x0000000155537824 */ /* 0x000fe200000e0603 */
[----:B---3--:R-:W-:Y:S01]  /*15000*/  ISETP.LT.AND P4, PT, R67, UR10, !P6 ;  /* 0x0000000a43007c0c */ /* 0x008fe2000f781270 */
[----:B------:R-:W-:Y:S01]  /*15010*/  VIADD R64, R66, 0x5 ;  /* 0x0000000542407836 */ /* 0x000fe20000000000 */
[----:B------:R-:W-:Y:S01]  /*15020*/  PRMT R36, R36, 0x9910, RZ ;  /* 0x0000991024247816 */ /* 0x000fe200000000ff */
[----:B------:R-:W0:Y:S10]  /*15030*/  LDCU UR10, c[0x0][0x398] ;  /* 0x00007300ff0a77ac */ /* 0x000e340008000800 */
[----:B------:R-:W-:Y:S04]  /*15040*/  @P4 STG.E.U8 desc[UR22][R80.64], R76 ;  /* 0x0000004c50004986 */ /* 0x000fe8000c101116 */
[----:B------:R3:W-:Y:S02]  /*15050*/  @P5 STG.E.U8 desc[UR22][R78.64], R74 ;  /* 0x0000004a4e005986 */ /* 0x0007e4000c101116 */
[----:B---3--:R-:W-:-:S02]  /*15060*/  IADD3 R78, P4, PT, R90, R0, RZ ;  /* 0x000000005a4e7210 */ /* 0x008fc40007f9e0ff */
[----:B------:R-:W-:-:S03]  /*15070*/  IADD3 R76, P0, PT, R90, R2, RZ ;  /* 0x000000025a4c7210 */ /* 0x000fc60007f1e0ff */
[----:B------:R-:W-:Y:S01]  /*15080*/  IMAD.X R79, R84, 0x1, R72, P4 ;  /* 0x00000001544f7824 */ /* 0x000fe200020e0648 */
[C---:B------:R-:W-:Y:S01]  /*15090*/  IADD3 R92, P4, PT, R90.reuse, R68, RZ ;  /* 0x000000445a5c7210 */ /* 0x040fe20007f9e0ff */
[----:B------:R-:W-:Y:S02]  /*150a0*/  VIADD R74, R90, UR30 ;  /* 0x0000001e5a4a7c36 */ /* 0x000fe40008000000 */
[C---:B------:R-:W-:Y:S01]  /*150b0*/  IMAD.X R77, R84.reuse, 0x1, R71, P0 ;  /* 0x00000001544d7824 */ /* 0x040fe200000e0647 */
[-C--:B------:R-:W-:Y:S01]  /*150c0*/  IADD3 R80, P0, PT, R73, R70.reuse, RZ ;  /* 0x0000004649507210 */ /* 0x080fe20007f1e0ff */
[----:B------:R-:W-:Y:S01]  /*150d0*/  IMAD.X R93, R84, 0x1, R3, P4 ;  /* 0x00000001545d7824 */ /* 0x000fe200020e0603 */
[----:B------:R-:W-:Y:S02]  /*150e0*/  IADD3 R90, P4, PT, R90, R70, RZ ;  /* 0x000000465a5a7210 */ /* 0x000fe40007f9e0ff */
[----:B------:R-:W-:Y:S01]  /*150f0*/  SHF.R.S32.HI R75, RZ, 0x1f, R74 ;  /* 0x0000001fff4b7819 */ /* 0x000fe2000001144a */
[--C-:B------:R-:W-:Y:S01]  /*15100*/  IMAD.X R81, R85, 0x1, R69.reuse, P0 ;  /* 0x0000000155517824 */ /* 0x100fe200000e0645 */
[----:B------:R-:W-:Y:S01]  /*15110*/  IADD3 R88, P0, PT, R74, R0, RZ ;  /* 0x000000004a587210 */ /* 0x000fe20007f1e0ff */
[----:B------:R-:W-:Y:S01]  /*15120*/  IMAD.X R91, R84, 0x1, R69, P4 ;  /* 0x00000001545b7824 */ /* 0x000fe200020e0645 */
[C---:B------:R-:W-:Y:S01]  /*15130*/  IADD3 R86, P4, PT, R74.reuse, R2, RZ ;  /* 0x000000024a567210 */ /* 0x040fe20007f9e0ff */
[----:B------:R-:W-:-:S02]  /*15140*/  VIADD R73, R74, UR30 ;  /* 0x0000001e4a497c36 */ /* 0x000fc40008000000 */
[C---:B------:R-:W-:Y:S01]  /*15150*/  IMAD.X R89, R75.reuse, 0x1, R72, P0 ;  /* 0x000000014b597824 */ /* 0x040fe200000e0648 */
[C---:B------:R-:W-:Y:S01]  /*15160*/  IADD3 R84, P0, PT, R74.reuse, R68, RZ ;  /* 0x000000444a547210 */ /* 0x040fe20007f1e0ff */
[C---:B------:R-:W-:Y:S01]  /*15170*/  IMAD.X R87, R75.reuse, 0x1, R71, P4 ;  /* 0x000000014b577824 */ /* 0x040fe200020e0647 */
[----:B------:R-:W-:Y:S02]  /*15180*/  IADD3 R58, P4, PT, R74, R70, RZ ;  /* 0x000000464a3a7210 */ /* 0x000fe40007f9e0ff */
[----:B------:R-:W-:Y:S01]  /*15190*/  SHF.R.S32.HI R32, RZ, 0x1f, R73 ;  /* 0x0000001fff207819 */ /* 0x000fe20000011449 */
[----:B------:R-:W-:Y:S01]  /*151a0*/  IMAD.X R85, R75, 0x1, R3, P0 ;  /* 0x000000014b557824 */ /* 0x000fe200000e0603 */
        /* <DEDUP_REMOVED lines=12> */
[----:B------:R-:W-:-:S03]  /*15270*/  IADD3 R44, P4, PT, R74, R2, RZ ;  /* 0x000000024a2c7210 */ /* 0x000fc60007f9e0ff */
[C---:B------:R-:W-:Y:S01]  /*15280*/  IMAD.X R49, R75.reuse, 0x1, R72, P0 ;  /* 0x000000014b317824 */ /* 0x040fe200000e0648 */
[C---:B------:R-:W-:Y:S01]  /*15290*/  IADD3 R42, P0, PT, R74.reuse, R68, RZ ;  /* 0x000000444a2a7210 */ /* 0x040fe20007f1e0ff */
[----:B------:R-:W-:Y:S01]  /*152a0*/  IMAD.X R45, R75, 0x1, R71, P4 ;  /* 0x000000014b2d7824 */ /* 0x000fe200020e0647 */
[----:B------:R-:W-:-:S03]  /*152b0*/  IADD3 R38, P4, PT, R74, R70, RZ ;  /* 0x000000464a267210 */ /* 0x000fc60007f9e0ff */
[C---:B------:R-:W-:Y:S02]  /*152c0*/  IMAD.X R43, R75.reuse, 0x1, R3, P0 ;  /* 0x000000014b2b7824 */ /* 0x040fe400000e0603 */
[----:B------:R-:W-:Y:S01]  /*152d0*/  IMAD.X R39, R75, 0x1, R69, P4 ;  /* 0x000000014b277824 */ /* 0x000fe200020e0645 */
[----:B------:R-:W-:-:S05]  /*152e0*/  PRMT R75, R41, 0x9910, RZ ;  /* 0x00009910294b7816 */ /* 0x000fca00000000ff */
[----:B------:R-:W-:Y:S02]  /*152f0*/  IMAD.MOV.U32 R41, RZ, RZ, R75 ;  /* 0x000000ffff297224 */ /* 0x000fe400078e004b */
[----:B------:R-:W-:-:S03]  /*15300*/  IMAD.MOV.U32 R60, RZ, RZ, R36 ;  /* 0x000000ffff3c7224 */ /* 0x000fc600078e0024 */
[----:B------:R-:W-:Y:S02]  /*15310*/  SHF.R.S32.HI R62, RZ, 0x8, R41 ;  /* 0x00000008ff3e7819 */ /* 0x000fe40000011429 */
[----:B------:R-:W3:Y:S04]  /*15320*/  LDL.LU R41, [R1+0x610] ;  /* 0x0006100001297983 */ /* 0x000ee80000300800 */
[----:B------:R-:W3:Y:S01]  /*15330*/  LDL.LU R36, [R1+0x614] ;  /* 0x0006140001247983 */ /* 0x000ee20000300800 */
[----:B------:R-:W-:Y:S01]  /*15340*/  VIADD R73, R74, UR30 ;  /* 0x0000001e4a497c36 */ /* 0x000fe20008000000 */
[----:B------:R-:W-:-:S04]  /*15350*/  ISETP.LT.AND P4, PT, R35, UR20, !P6 ;  /* 0x0000001423007c0c */ /* 0x000fc8000f781270 */
[----:B------:R-:W-:Y:S02]  /*15360*/  SHF.R.S32.HI R40, RZ, 0x1f, R73 ;  /* 0x0000001fff287819 */ /* 0x000fe40000011449 */
[----:B------:R-:W-:Y:S02]  /*15370*/  IADD3 R32, P0, PT, R73, R0, RZ ;  /* 0x0000000049207210 */ /* 0x000fe40007f1e0ff */
[----:B------:R-:W-:-:S03]  /*15380*/  ISETP.LT.AND P6, PT, R37, UR24, !P6 ;  /* 0x0000001825007c0c */ /* 0x000fc6000f7c1270 */
[----:B------:R-:W-:Y:S01]  /*15390*/  IMAD.X R33, R40, 0x1, R72, P0 ;  /* 0x0000000128217824 */ /* 0x000fe200000e0648 */
[----:B------:R-:W-:Y:S02]  /*153a0*/  IADD3 R74, P0, PT, R73, R2, RZ ;  /* 0x00000002494a7210 */ /* 0x000fe40007f1e0ff */
[----:B------:R-:W-:-:S03]  /*153b0*/  SHF.R.S32.HI R60, RZ, 0x8, R60 ;  /* 0x00000008ff3c7819 */ /* 0x000fc6000001143c */
[----:B------:R-:W-:Y:S01]  /*153c0*/  IMAD.X R75, R40, 0x1, R71, P0 ;  /* 0x00000001284b7824 */ /* 0x000fe200000e0647 */
[----:B------:R-:W-:Y:S01]  /*153d0*/  ISETP.LT.AND P0, PT, R67, UR14, !P3 ;  /* 0x0000000e43007c0c */ /* 0x000fe2000df01270 */
[----:B------:R0:W-:Y:S01]  /*153e0*/  @P4 STG.E.U8 desc[UR22][R82.64], R62 ;  /* 0x0000003e52004986 */ /* 0x0001e2000c101116 */
[----:B------:R-:W-:Y:S01]  /*153f0*/  ISETP.LT.AND P4, PT, R34, UR16, !P3 ;  /* 0x0000001022007c0c */ /* 0x000fe2000df81270 */
[----:B------:R-:W1:Y:S02]  /*15400*/  LDCU UR14, c[0x0][0x398] ;  /* 0x00007300ff0e77ac */ /* 0x000e640008000800 */
[----:B------:R-:W-:Y:S01]  /*15410*/  @P6 STG.E.U8 desc[UR22][R80.64], R60 ;  /* 0x0000003c50006986 */ /* 0x000fe2000c101116 */
[----:B------:R-:W-:Y:S01]  /*15420*/  ISETP.LT.AND P6, PT, R35, UR18, !P3 ;  /* 0x0000001223007c0c */ /* 0x000fe2000dfc1270 */
[----:B------:R-:W1:Y:S01]  /*15430*/  LDCU UR16, c[0x0][0x398] ;  /* 0x00007300ff1077ac */ /* 0x000e620008000800 */
[----:B------:R-:W-:Y:S02]  /*15440*/  ISETP.LT.AND P3, PT, R37, UR26, !P3 ;  /* 0x0000001a25007c0c */ /* 0x000fe4000df61270 */
[----:B----4-:R-:W-:Y:S01]  /*15450*/  F2FP.SATFINITE.E5M2.F32.PACK_AB_MERGE_C R46, R46, R63, RZ ;  /* 0x0000003f2e2e723e */ /* 0x010fe200048060ff */
[----:B------:R-:W4:Y:S01]  /*15460*/  LDCU UR18, c[0x0][0x398] ;  /* 0x00007300ff1277ac */ /* 0x000f220008000800 */
[----:B0-----:R-:W-:-:S03]  /*15470*/  F2FP.SATFINITE.E5M2.F32.PACK_AB_MERGE_C R82, R54, R61, RZ ;  /* 0x0000003d3652723e */ /* 0x001fc600048060ff */
[----:B------:R0:W-:Y:S04]  /*15480*/  @P0 STG.E.U8 desc[UR22][R78.64], R46 ;  /* 0x0000002e4e000986 */ /* 0x0001e8000c101116 */
[----:B------:R1:W-:Y:S01]  /*15490*/  @P4 STG.E.U8 desc[UR22][R76.64], R82 ;  /* 0x000000524c004986 */ /* 0x0003e2000c101116 */
[----:B0-----:R-:W-:Y:S02]  /*154a0*/  F2FP.SATFINITE.E5M2.F32.PACK_AB_MERGE_C R79, R52, R55, RZ ;  /* 0x00000037344f723e */ /* 0x001fe400048060ff */
[----:B------:R-:W-:Y:S01]  /*154b0*/  F2FP.SATFINITE.E5M2.F32.PACK_AB_MERGE_C R78, R47, R53, RZ ;  /* 0x000000352f4e723e */ /* 0x000fe200048060ff */
[----:B------:R-:W4:Y:S01]  /*154c0*/  LDL.LU R55, [R1+0x410] ;  /* 0x0004100001377983 */ /* 0x000f220000300800 */
[----:B-1----:R-:W-:-:S03]  /*154d0*/  PRMT R77, R46, 0x9910, RZ ;  /* 0x000099102e4d7816 */ /* 0x002fc600000000ff */
[----:B------:R-:W-:Y:S04]  /*154e0*/  @P6 STG.E.U8 desc[UR22][R92.64], R79 ;  /* 0x0000004f5c006986 */ /* 0x000fe8000c101116 */
[----:B------:R-:W4:Y:S04]  /*154f0*/  LDL.LU R52, [R1+0x414] ;  /* 0x0004140001347983 */ /* 0x000f280000300800 */
[----:B------:R3:W-:Y:S04]  /*15500*/  @P3 STG.E.U8 desc[UR22][R90.64], R78 ;  /* 0x0000004e5a003986 */ /* 0x0007e8000c101116 */
[----:B------:R-:W4:Y:S04]  /*15510*/  LDL.LU R53, [R1+0x210] ;  /* 0x0002100001357983 */ /* 0x000f280000300800 */
[----:B------:R-:W4:Y:S01]  /*15520*/  LDL.LU R46, [R1+0x214] ;  /* 0x00021400012e7983 */ /* 0x000f220000300800 */
[----:B---3--:R-:W-:-:S03]  /*15530*/  F2FP.SATFINITE.E5M2.F32.PACK_AB_MERGE_C R90, R36, R41, RZ ;  /* 0x00000029245a723e */ /* 0x008fc600048060ff */
[----:B------:R-:W3:Y:S04]  /*15540*/  LDL.LU R41, [R1+0x10] ;  /* 0x0000100001297983 */ /* 0x000ee80000300800 */
[----:B------:R-:W3:Y:S01]  /*15550*/  LDL.LU R36, [R1+0x14] ;  /* 0x0000140001247983 */ /* 0x000ee20000300800 */
[----:B------:R-:W-:Y:S01]  /*15560*/  ISETP.GE.AND P5, PT, R64, UR4, PT ;  /* 0x0000000440007c0c */ /* 0x000fe2000bfa6270 */
[----:B------:R-:W0:Y:S01]  /*15570*/  LDCU UR4, c[0x0][0x39c] ;  /* 0x00007380ff0477ac */ /* 0x000e220008000800 */
[C---:B------:R-:W-:Y:S02]  /*15580*/  VIADD R80, R66.reuse, 0x6 ;  /* 0x0000000642507836 */ /* 0x040fe40000000000 */
[----:B------:R-:W-:Y:S01]  /*15590*/  VIADD R76, R66, 0x7 ;  /* 0x00000007424c7836 */ /* 0x000fe20000000000 */
[----:B------:R-:W-:Y:S01]  /*155a0*/  PRMT R82, R82, 0x9910, RZ ;  /* 0x0000991052527816 */ /* 0x000fe200000000ff */
[----:B------:R-:W3:Y:S01]  /*155b0*/  LDL.LU R47, [R1+0x618] ;  /* 0x00061800012f7983 */ /* 0x000ee20000300800 */
[----:B--2---:R-:W-:Y:S01]  /*155c0*/  ISETP.GE.AND P0, PT, R80, UR6, PT ;  /* 0x0000000650007c0c */ /* 0x004fe2000bf06270 */
[----:B------:R-:W1:Y:S01]  /*155d0*/  LDCU UR6, c[0x0][0x398] ;  /* 0x00007300ff0677ac */ /* 0x000e620008000800 */
[----:B------:R-:W-:-:S05]  /*155e0*/  IADD3 R80, P4, PT, R73, R68, RZ ;  /* 0x0000004449507210 */ /* 0x000fca0007f9e0ff */
[----:B------:R-:W-:Y:S01]  /*155f0*/  IMAD.X R81, R40, 0x1, R3, P4 ;  /* 0x0000000128517824 */ /* 0x000fe200020e0603 */
[----:B------:R-:W-:Y:S02]  /*15600*/  ISETP.LT.AND P4, PT, R67, UR28, !P1 ;  /* 0x0000001c43007c0c */ /* 0x000fe4000cf81270 */
[----:B0-----:R-:W-:Y:S01]  /*15610*/  ISETP.GE.AND P6, PT, R76, UR4, PT ;  /* 0x000000044c007c0c */ /* 0x001fe2000bfc6270 */
[----:B------:R-:W-:Y:S01]  /*15620*/  IMAD.MOV.U32 R76, RZ, RZ, R77 ;  /* 0x000000ffff4c7224 */ /* 0x000fe200078e004d */
[----:B------:R-:W-:Y:S01]  /*15630*/  ISETP.LT.AND P3, PT, R34, UR32, !P1 ;  /* 0x0000002022007c0c */ /* 0x000fe2000cf61270 */
[----:B------:R-:W0:Y:S03]  /*15640*/  LDCU UR4, c[0x0][0x39c] ;  /* 0x00007380ff0477ac */ /* 0x000e260008000800 */
[----:B------:R-:W-:-:S05]  /*15650*/  SHF.R.S32.HI R76, RZ, 0x8, R76 ;  /* 0x00000008ff4c7819 */ /* 0x000fca000001144c */
[----:B------:R2:W-:Y:S01]  /*15660*/  @P4 STG.E.U8 desc[UR22][R88.64], R76 ;  /* 0x0000004c58004986 */ /* 0x0005e2000c101116 */
[----:B------:R-:W-:Y:S02]  /*15670*/  ISETP.LT.AND P4, PT, R35, UR34, !P1 ;  /* 0x0000002223007c0c */ /* 0x000fe4000cf81270 */
[----:B------:R-:W-:Y:S01]  /*15680*/  PRMT R77, R79, 0x9910, RZ ;  /* 0x000099104f4d7816 */ /* 0x000fe200000000ff */
[----:B--2---:R-:W-:-:S05]  /*15690*/  IMAD.MOV.U32 R76, RZ, RZ, R82 ;  /* 0x000000ffff4c7224 */ /* 0x004fca00078e0052 */
[----:B------:R-:W-:Y:S02]  /*156a0*/  SHF.R.S32.HI R76, RZ, 0x8, R76 ;  /* 0x00000008ff4c7819 */ /* 0x000fe4000001144c */
[----:B------:R-:W-:-:S03]  /*156b0*/  PRMT R78, R78, 0x9910, RZ ;  /* 0x000099104e4e7816 */ /* 0x000fc600000000ff */
[----:B------:R2:W-:Y:S01]  /*156c0*/  @P3 STG.E.U8 desc[UR22][R86.64], R76 ;  /* 0x0000004c56003986 */ /* 0x0005e2000c101116 */
[----:B------:R-:W-:Y:S01]  /*156d0*/  ISETP.LT.AND P3, PT, R67, UR9, !P2 ;  /* 0x0000000943007c0c */ /* 0x000fe2000d761270 */
[----:B------:R-:W0:Y:S01]  /*156e0*/  LDCU UR9, c[0x0][0x398] ;  /* 0x00007300ff0977ac */ /* 0x000e220008000800 */
[----:B-1----:R-:W-:Y:S01]  /*156f0*/  ISETP.LT.AND P1, PT, R37, UR6, !P1 ;  /* 0x0000000625007c0c */ /* 0x002fe2000cf21270 */
[----:B------:R-:W1:Y:S01]  /*15700*/  LDCU UR6, c[0x0][0x39c] ;  /* 0x00007380ff0677ac */ /* 0x000e620008000800 */
[----:B--2---:R-:W-:Y:S01]  /*15710*/  SHF.R.S32.HI R76, RZ, 0x8, R77 ;  /* 0x00000008ff4c7819 */ /* 0x004fe2000001144d */
[----:B------:R-:W-:-:S04]  /*15720*/  IMAD.MOV.U32 R77, RZ, RZ, R78 ;  /* 0x000000ffff4d7224 */ /* 0x000fc800078e004e */
[----:B------:R2:W-:Y:S01]  /*15730*/  @P4 STG.E.U8 desc[UR22][R84.64], R76 ;  /* 0x0000004c54004986 */ /* 0x0005e2000c101116 */
[C---:B------:R-:W-:Y:S01]  /*15740*/  IADD3 R78, P4, PT, R73.reuse, R70, RZ ;  /* 0x00000046494e7210 */ /* 0x040fe20007f9e0ff */
[----:B------:R-:W-:Y:S01]  /*15750*/  VIADD R73, R73, UR30 ;  /* 0x0000001e49497c36 */ /* 0x000fe20008000000 */
[----:B------:R-:W-:-:S03]  /*15760*/  SHF.R.S32.HI R77, RZ, 0x8, R77 ;  /* 0x00000008ff4d7819 */ /* 0x000fc6000001144d */
[----:B------:R-:W-:Y:S02]  /*15770*/  IMAD.X R79, R40, 0x1, R69, P4 ;  /* 0x00000001284f7824 */ /* 0x000fe400020e0645 */
[----:B------:R0:W-:Y:S01]  /*15780*/  @P1 STG.E.U8 desc[UR22][R58.64], R77 ;  /* 0x0000004d3a001986 */ /* 0x0001e2000c101116 */
[----:B--2---:R-:W-:-:S03]  /*15790*/  SHF.R.S32.HI R84, RZ, 0x1f, R73 ;  /* 0x0000001fff547819 */ /* 0x004fc60000011449 */
[----:B------:R-:W2:Y:S01]  /*157a0*/  LDL.LU R40, [R1+0x61c] ;  /* 0x00061c0001287983 */ /* 0x000ea20000300800 */
[----:B------:R-:W-:Y:S02]  /*157b0*/  IADD3 R76, P4, PT, R73, R0, RZ ;  /* 0x00000000494c7210 */ /* 0x000fe40007f9e0ff */
[----:B------:R-:W-:Y:S02]  /*157c0*/  ISETP.LT.AND P1, PT, R34, UR10, !P2 ;  /* 0x0000000a22007c0c */ /* 0x000fe4000d721270 */
[----:B----4-:R-:W-:Y:S02]  /*157d0*/  F2FP.SATFINITE.E5M2.F32.PACK_AB_MERGE_C R86, R52, R55, RZ ;  /* 0x000000373456723e */ /* 0x010fe400048060ff */
[----:B------:R-:W-:Y:S01]  /*157e0*/  F2FP.SATFINITE.E5M2.F32.PACK_AB_MERGE_C R83, R46, R53, RZ ;  /* 0x000000352e53723e */ /* 0x000fe200048060ff */
[----:B0-----:R-:W-:Y:S01]  /*157f0*/  IMAD.X R77, R84, 0x1, R72, P4 ;  /* 0x00000001544d7824 */ /* 0x001fe200020e0648 */
[----:B------:R-:W-:Y:S01]  /*15800*/  ISETP.LT.AND P4, PT, R35, UR9, !P2 ;  /* 0x0000000923007c0c */ /* 0x000fe2000d781270 */
[----:B------:R0:W-:Y:S01]  /*15810*/  @P3 STG.E.U8 desc[UR22][R56.64], R90 ;  /* 0x0000005a38003986 */ /* 0x0001e2000c101116 */
[----:B------:R-:W-:Y:S01]  /*15820*/  ISETP.LT.AND P2, PT, R37, UR12, !P2 ;  /* 0x0000000c25007c0c */ /* 0x000fe2000d741270 */
[----:B------:R-:W-:Y:S01]  /*15830*/  VIADD R82, R66, 0x8 ;  /* 0x0000000842527836 */ /* 0x000fe20000000000 */
[----:B---3--:R-:W-:-:S03]  /*15840*/  F2FP.SATFINITE.E5M2.F32.PACK_AB_MERGE_C R85, R36, R41, RZ ;  /* 0x000000292455723e */ /* 0x008fc600048060ff */
[----:B------:R-:W-:Y:S01]  /*15850*/  @P1 STG.E.U8 desc[UR22][R50.64], R86 ;  /* 0x0000005632001986 */ /* 0x000fe2000c101116 */
[----:B0-----:R-:W-:Y:S01]  /*15860*/  PRMT R90, R90, 0x9910, RZ ;  /* 0x000099105a5a7816 */ /* 0x001fe200000000ff */
[----:B------:R-:W0:Y:S02]  /*15870*/  LDCU UR10, c[0x0][0x398] ;  /* 0x00007300ff0a77ac */ /* 0x000e240008000800 */
[----:B------:R-:W3:Y:S01]  /*15880*/  LDL.LU R41, [R1+0x418] ;  /* 0x0004180001297983 */ /* 0x000ee20000300800 */
[----:B------:R-:W-:Y:S01]  /*15890*/  PRMT R87, R83, 0x9910, RZ ;  /* 0x0000991053577816 */ /* 0x000fe200000000ff */
[----:B------:R-:W4:Y:S02]  /*158a0*/  LDCU UR9, c[0x0][0x398] ;  /* 0x00007300ff0977ac */ /* 0x000f240008000800 */
[----:B------:R0:W-:Y:S01]  /*158b0*/  @P4 STG.E.U8 desc[UR22][R30.64], R83 ;  /* 0x000000531e004986 */ /* 0x0001e2000c101116 */
[----:B------:R-:W1:Y:S03]  /*158c0*/  LDCU UR12, c[0x0][0x398] ;  /* 0x00007300ff0c77ac */ /* 0x000e660008000800 */
[----:B------:R-:W3:Y:S04]  /*158d0*/  LDL.LU R36, [R1+0x41c] ;  /* 0x00041c0001247983 */ /* 0x000ee80000300800 */
[----:B------:R1:W-:Y:S04]  /*158e0*/  @P2 STG.E.U8 desc[UR22][R28.64], R85 ;  /* 0x000000551c002986 */ /* 0x0003e8000c101116 */
[----:B0-----:R-:W2:Y:S04]  /*158f0*/  LDL.LU R30, [R1+0x218] ;  /* 0x00021800011e7983 */ /* 0x001ea80000300800 */
[----:B------:R-:W2:Y:S04]  /*15900*/  LDL.LU R31, [R1+0x21c] ;  /* 0x00021c00011f7983 */ /* 0x000ea80000300800 */
[----:B-1----:R-:W2:Y:S04]  /*15910*/  LDL.LU R28, [R1+0x18] ;  /* 0x00001800011c7983 */ /* 0x002ea80000300800 */
[----:B------:R-:W2:Y:S01]  /*15920*/  LDL.LU R29, [R1+0x1c] ;  /* 0x00001c00011d7983 */ /* 0x000ea20000300800 */
[----:B------:R-:W-:Y:S01]  /*15930*/  ISETP.GE.AND P3, PT, R82, UR4, PT ;  /* 0x0000000452007c0c */ /* 0x000fe2000bf66270 */
[----:B------:R-:W-:Y:S01]  /*15940*/  VIADD R82, R66, 0x9 ;  /* 0x0000000942527836 */ /* 0x000fe20000000000 */
[----:B------:R-:W-:Y:S01]  /*15950*/  ISETP.LT.AND P1, PT, R67, UR14, !P5 ;  /* 0x0000000e43007c0c */ /* 0x000fe2000ef21270 */
[----:B------:R-:W0:Y:S03]  /*15960*/  LDCU UR4, c[0x0][0x39c] ;  /* 0x00007380ff0477ac */ /* 0x000e260008000800 */
[----:B------:R-:W-:Y:S01]  /*15970*/  ISETP.GE.AND P4, PT, R82, UR6, PT ;  /* 0x0000000652007c0c */ /* 0x000fe2000bf86270 */
[----:B------:R-:W-:Y:S01]  /*15980*/  IMAD.MOV.U32 R82, RZ, RZ, R90 ;  /* 0x000000ffff527224 */ /* 0x000fe200078e005a */
[----:B------:R-:W-:Y:S01]  /*15990*/  PRMT R86, R86, 0x9910, RZ ;  /* 0x0000991056567816 */ /* 0x000fe200000000ff */
[----:B------:R-:W1:Y:S03]  /*159a0*/  LDCU UR6, c[0x0][0x398] ;  /* 0x00007300ff0677ac */ /* 0x000e660008000800 */
[----:B------:R-:W-:Y:S01]  /*159b0*/  SHF.R.S32.HI R82, RZ, 0x8, R82 ;  /* 0x00000008ff527819 */ /* 0x000fe20000011452 */
[----:B------:R-:W0:Y:S04]  /*159c0*/  LDCU UR14, c[0x0][0x398] ;  /* 0x00007300ff0e77ac */ /* 0x000e280008000800 */
[----:B------:R1:W-:Y:S02]  /*159d0*/  @P1 STG.E.U8 desc[UR22][R48.64], R82 ;  /* 0x0000005230001986 */ /* 0x0003e4000c101116 */
[----:B-1----:R-:W-:-:S05]  /*159e0*/  IMAD.MOV.U32 R82, RZ, RZ, R86 ;  /* 0x000000ffff527224 */ /* 0x002fca00078e0056 */
[----:B------:R-:W-:Y:S01]  /*159f0*/  SHF.R.S32.HI R83, RZ, 0x8, R82 ;  /* 0x00000008ff537819 */ /* 0x000fe20000011452 */
[----:B------:R-:W-:Y:S01]  /*15a00*/  IMAD.MOV.U32 R82, RZ, RZ, R87 ;  /* 0x000000ffff527224 */ /* 0x000fe200078e0057 */
[----:B------:R-:W-:Y:S01]  /*15a10*/  ISETP.LT.AND P2, PT, R34, UR10, !P5 ;  /* 0x0000000a22007c0c */ /* 0x000fe2000ef41270 */
[----:B------:R-:W1:Y:S01]  /*15a20*/  LDCU UR10, c[0x0][0x398] ;  /* 0x00007300ff0a77ac */ /* 0x000e620008000800 */
[----:B----4-:R-:W-:Y:S01]  /*15a30*/  ISETP.LT.AND P1, PT, R35, UR9, !P5 ;  /* 0x0000000923007c0c */ /* 0x010fe2000ef21270 */
[----:B------:R-:W4:Y:S01]  /*15a40*/  LDCU UR9, c[0x0][0x398] ;  /* 0x00007300ff0977ac */ /* 0x000f220008000800 */
[----:B------:R-:W-:Y:S02]  /*15a50*/  PRMT R85, R85, 0x9910, RZ ;  /* 0x0000991055557816 */ /* 0x000fe400000000ff */
[----:B------:R-:W-:Y:S01]  /*15a60*/  ISETP.LT.AND P5, PT, R37, UR12, !P5 ;  /* 0x0000000c25007c0c */ /* 0x000fe2000efa1270 */
[----:B------:R-:W0:Y:S01]  /*15a70*/  LDCU UR12, c[0x0][0x398] ;  /* 0x00007300ff0c77ac */ /* 0x000e220008000800 */
[----:B------:R-:W-:-:S05]  /*15a80*/  SHF.R.S32.HI R82, RZ, 0x8, R82 ;  /* 0x00000008ff527819 */ /* 0x000fca0000011452 */
[----:B------:R0:W-:Y:S01]  /*15a90*/  @P2 STG.E.U8 desc[UR22][R44.64], R83 ;  /* 0x000000532c002986 */ /* 0x0001e2000c101116 */
[----:B------:R-:W-:Y:S01]  /*15aa0*/  ISETP.LT.AND P2, PT, R67, UR6, !P0 ;  /* 0x0000000643007c0c */ /* 0x000fe2000c741270 */
[----:B------:R-:W1:Y:S02]  /*15ab0*/  LDCU UR6, c[0x0][0x398] ;  /* 0x00007300ff0677ac */ /* 0x000e640008000800 */
[----:B------:R1:W-:Y:S01]  /*15ac0*/  @P1 STG.E.U8 desc[UR22][R42.64], R82 ;  /* 0x000000522a001986 */ /* 0x0003e2000c101116 */
[----:B0-----:R-:W-:Y:S01]  /*15ad0*/  IMAD.MOV.U32 R83, RZ, RZ, R85 ;  /* 0x000000ffff537224 */ /* 0x001fe200078e0055 */
[----:B--2---:R-:W-:Y:S02]  /*15ae0*/  F2FP.SATFINITE.E5M2.F32.PACK_AB_MERGE_C R87, R29, R28, RZ ;  /* 0x0000001c1d57723e */ /* 0x004fe400048060ff */
[----:B------:R-:W2:Y:S04]  /*15af0*/  LDL.LU R28, [R1+0x620] ;  /* 0x00062000011c7983 */ /* 0x000ea80000300800 */
[----:B------:R-:W2:Y:S01]  /*15b00*/  LDL.LU R29, [R1+0x624] ;  /* 0x00062400011d7983 */ /* 0x000ea20000300800 */
[----:B-1----:R-:W-:-:S02]  /*15b10*/  SHF.R.S32.HI R82, RZ, 0x8, R83 ;  /* 0x00000008ff527819 */ /* 0x002fc40000011453 */
[----:B------:R-:W-:Y:S01]  /*15b20*/  ISETP.LT.AND P1, PT, R34, UR10, !P0 ;  /* 0x0000000a22007c0c */ /* 0x000fe2000c721270 */
[----:B------:R-:W0:Y:S02]  /*15b30*/  LDCU UR10, c[0x0][0x398] ;  /* 0x00007300ff0a77ac */ /* 0x000e240008000800 */
[----:B------:R1:W-:Y:S01]  /*15b40*/  @P5 STG.E.U8 desc[UR22][R38.64], R82 ;  /* 0x0000005226005986 */ /* 0x0003e2000c101116 */
[----:B----4-:R-:W-:Y:S01]  /*15b50*/  ISETP.LT.AND P5, PT, R35, UR9, !P0 ;  /* 0x0000000923007c0c */ /* 0x010fe2000c7a1270 */
[----:B------:R-:W4:Y:S01]  /*15b60*/  LDCU UR9, c[0x0][0x398] ;  /* 0x00007300ff0977ac */ /* 0x000f220008000800 */
[----:B------:R-:W-:Y:S02]  /*15b70*/  F2FP.SATFINITE.E5M2.F32.PACK_AB_MERGE_C R86, R40, R47, RZ ;  /* 0x0000002f2856723e */ /* 0x000fe400048060ff */
[----:B---3--:R-:W-:-:S03]  /*15b80*/  F2FP.SATFINITE.E5M2.F32.PACK_AB_MERGE_C R83, R36, R41, RZ ;  /* 0x000000292453723e */ /* 0x008fc600048060ff */
[----:B------:R3:W-:Y:S01]  /*15b90*/  @P2 STG.E.U8 desc[UR22][R32.64], R86 ;  /* 0x0000005620002986 */ /* 0x0007e2000c101116 */
[----:B------:R-:W-:-:S03]  /*15ba0*/  F2FP.SATFINITE.E5M2.F32.PACK_AB_MERGE_C R85, R31, R30, RZ ;  /* 0x0000001e1f55723e */ /* 0x000fc600048060ff */
[----:B------:R0:W-:Y:S01]  /*15bb0*/  @P1 STG.E.U8 desc[UR22][R74.64], R83 ;  /* 0x000000534a001986 */ /* 0x0001e2000c101116 */
[----:B------:R-:W-:Y:S01]  /*15bc0*/  ISETP.LT.AND P0, PT, R37, UR6, !P0 ;  /* 0x0000000625007c0c */ /* 0x000fe2000c701270 */
[----:B-1----:R-:W-:Y:S01]  /*15bd0*/  VIADD R82, R66, 0xa ;  /* 0x0000000a42527836 */ /* 0x002fe20000000000 */
[----:B------:R-:W-:Y:S01]  /*15be0*/  PRMT R88, R85, 0x9910, RZ ;  /* 0x0000991055587816 */ /* 0x000fe200000000ff */
[----:B------:R1:W-:Y:S01]  /*15bf0*/  @P5 STG.E.U8 desc[UR22][R80.64], R85 ;  /* 0x0000005550005986 */ /* 0x0003e2000c101116 */
[----:B------:R-:W-:Y:S01]  /*15c00*/  PRMT R89, R87, 0x9910, RZ ;  /* 0x0000991057597816 */ /* 0x000fe200000000ff */
[----:B------:R-:W2:Y:S02]  /*15c10*/  LDCU UR6, c[0x0][0x39c] ;  /* 0x00007380ff0677ac */ /* 0x000ea40008000800 */
[----:B---3--:R-:W3:Y:S01]  /*15c20*/  LDL.LU R32, [R1+0x420] ;  /* 0x0004200001207983 */ /* 0x008ee20000300800 */
[----:B0-----:R-:W-:-:S03]  /*15c30*/  IADD3 R74, P1, PT, R73, R2, RZ ;  /* 0x00000002494a7210 */ /* 0x001fc60007f3e0ff */
[----:B------:R-:W3:Y:S01]  /*15c40*/  LDL.LU R33, [R1+0x424] ;  /* 0x0004240001217983 */ /* 0x000ee20000300800 */
[----:B----4-:R-:W-:Y:S01]  /*15c50*/  ISETP.LT.AND P5, PT, R34, UR9, !P6 ;  /* 0x0000000922007c0c */ /* 0x010fe2000f7a1270 */
[----:B------:R-:W0:Y:S01]  /*15c60*/  LDCU UR9, c[0x0][0x398] ;  /* 0x00007300ff0977ac */ /* 0x000e220008000800 */
[----:B------:R-:W-:Y:S01]  /*15c70*/  IMAD.X R75, R84, 0x1, R71, P1 ;  /* 0x00000001544b7824 */ /* 0x000fe200008e0647 */
[----:B------:R-:W-:Y:S02]  /*15c80*/  ISETP.LT.AND P1, PT, R67, UR10, !P6 ;  /* 0x0000000a43007c0c */ /* 0x000fe4000f721270 */
[----:B-1----:R-:W-:Y:S02]  /*15c90*/  PRMT R80, R86, 0x9910, RZ ;  /* 0x0000991056507816 */ /* 0x002fe400000000ff */
[----:B------:R-:W-:Y:S01]  /*15ca0*/  PRMT R81, R83, 0x9910, RZ ;  /* 0x0000991053517816 */ /* 0x000fe200000000ff */
[----:B------:R1:W-:Y:S01]  /*15cb0*/  @P0 STG.E.U8 desc[UR22][R78.64], R87 ;  /* 0x000000574e000986 */ /* 0x0003e2000c101116 */
[----:B------:R-:W-:Y:S01]  /*15cc0*/  SHF.R.S32.HI R80, RZ, 0x8, R80 ;  /* 0x00000008ff507819 */ /* 0x000fe20000011450 */
[----:B------:R-:W4:Y:S01]  /*15cd0*/  LDCU UR10, c[0x0][0x398] ;  /* 0x00007300ff0a77ac */ /* 0x000f220008000800 */
[----:B------:R-:W-:Y:S01]  /*15ce0*/  ISETP.GE.AND P2, PT, R82, UR4, PT ;  /* 0x0000000452007c0c */ /* 0x000fe2000bf46270 */
[----:B------:R-:W3:Y:S01]  /*15cf0*/  LDL.LU R30, [R1+0x220] ;  /* 0x00022000011e7983 */ /* 0x000ee20000300800 */
[----:B------:R-:W-:Y:S01]  /*15d00*/  IADD3 R82, P0, PT, R73, R68, RZ ;  /* 0x0000004449527210 */ /* 0x000fe20007f1e0ff */
[----:B------:R-:W0:Y:S02]  /*15d10*/  LDCU UR4, c[0x0][0x39c] ;  /* 0x00007380ff0477ac */ /* 0x000e240008000800 */
[----:B------:R-:W-:Y:S01]  /*15d20*/  @P1 STG.E.U8 desc[UR22][R76.64], R80 ;  /* 0x000000504c001986 */ /* 0x000fe2000c101116 */
[----:B-1----:R-:W-:-:S03]  /*15d30*/  SHF.R.S32.HI R78, RZ, 0x8, R81 ;  /* 0x00000008ff4e7819 */ /* 0x002fc60000011451 */
[----:B------:R-:W3:Y:S04]  /*15d40*/  LDL.LU R31, [R1+0x224] ;  /* 0x00022400011f7983 */ /* 0x000ee80000300800 */
[----:B------:R1:W-:Y:S01]  /*15d50*/  @P5 STG.E.U8 desc[UR22][R74.64], R78 ;  /* 0x0000004e4a005986 */ /* 0x0003e2000c101116 */
[----:B------:R-:W-:Y:S02]  /*15d60*/  IMAD.X R83, R84, 0x1, R3, P0 ;  /* 0x0000000154537824 */ /* 0x000fe400000e0603 */
[C---:B-1----:R-:W-:Y:S01]  /*15d70*/  VIADD R74, R73.reuse, UR30 ;  /* 0x0000001e494a7c36 */ /* 0x042fe20008000000 */
[----:B------:R-:W-:-:S04]  /*15d80*/  IADD3 R78, P1, PT, R73, R70, RZ ;  /* 0x00000046494e7210 */ /* 0x000fc80007f3e0ff */
[----:B------:R-:W-:Y:S02]  /*15d90*/  SHF.R.S32.HI R73, RZ, 0x1f, R74 ;  /* 0x0000001fff497819 */ /* 0x000fe4000001144a */
[----:B------:R-:W-:Y:S01]  /*15da0*/  IADD3 R76, P0, PT, R74, R0, RZ ;  /* 0x000000004a4c7210 */ /* 0x000fe20007f1e0ff */
[----:B------:R-:W-:-:S04]  /*15db0*/  IMAD.X R79, R84, 0x1, R69, P1 ;  /* 0x00000001544f7824 */ /* 0x000fc800008e0645 */
[----:B------:R-:W-:Y:S01]  /*15dc0*/  IMAD.X R77, R73, 0x1, R72, P0 ;  /* 0x00000001494d7824 */ /* 0x000fe200000e0648 */
[C---:B------:R-:W-:Y:S02]  /*15dd0*/  IADD3 R84, P0, PT, R74.reuse, R68, RZ ;  /* 0x000000444a547210 */ /* 0x040fe40007f1e0ff */
[----:B------:R-:W-:-:S03]  /*15de0*/  IADD3 R80, P1, PT, R74, R2, RZ ;  /* 0x000000024a507210 */ /* 0x000fc60007f3e0ff */
[C---:B------:R-:W-:Y:S01]  /*15df0*/  IMAD.X R85, R73.reuse, 0x1, R3, P0 ;  /* 0x0000000149557824 */ /* 0x040fe200000e0603 */
[----:B------:R-:W-:Y:S01]  /*15e00*/  IADD3 R86, P0, PT, R74, R70, RZ ;  /* 0x000000464a567210 */ /* 0x000fe20007f1e0ff */
[----:B------:R-:W-:-:S04]  /*15e10*/  IMAD.X R81, R73, 0x1, R71, P1 ;  /* 0x0000000149517824 */ /* 0x000fc800008e0647 */
[----:B------:R-:W-:Y:S02]  /*15e20*/  IMAD.X R87, R73, 0x1, R69, P0 ;  /* 0x0000000149577824 */ /* 0x000fe400000e0645 */
[----:B------:R-:W-:Y:S01]  /*15e30*/  IMAD.MOV.U32 R73, RZ, RZ, R89 ;  /* 0x000000ffff497224 */ /* 0x000fe200078e0059 */
[----:B--2---:R-:W-:Y:S02]  /*15e40*/  F2FP.SATFINITE.E5M2.F32.PACK_AB_MERGE_C R89, R29, R28, RZ ;  /* 0x0000001c1d59723e */ /* 0x004fe400048060ff */
[----:B------:R-:W2:Y:S04]  /*15e50*/  LDL.LU R28, [R1+0x20] ;  /* 0x00002000011c7983 */ /* 0x000ea80000300800 */
[----:B------:R-:W2:Y:S01]  /*15e60*/  LDL.LU R29, [R1+0x24] ;  /* 0x00002400011d7983 */ /* 0x000ea20000300800 */
[----:B----4-:R-:W-:-:S02]  /*15e70*/  ISETP.LT.AND P5, PT, R35, UR10, !P6 ;  /* 0x0000000a23007c0c */ /* 0x010fc4000f7a1270 */
[----:B------:R-:W-:Y:S01]  /*15e80*/  SHF.R.S32.HI R88, RZ, 0x8, R88 ;  /* 0x00000008ff587819 */ /* 0x000fe20000011458 */
[----:B------:R-:W-:Y:S01]  /*15e90*/  VIADD R75, R66, 0xb ;  /* 0x0000000b424b7836 */ /* 0x000fe20000000000 */
[----:B------:R-:W-:Y:S01]  /*15ea0*/  ISETP.LT.AND P1, PT, R67, UR12, !P3 ;  /* 0x0000000c43007c0c */ /* 0x000fe2000df21270 */
[----:B------:R-:W1:Y:S01]  /*15eb0*/  LDCU UR10, c[0x0][0x398] ;  /* 0x00007300ff0a77ac */ /* 0x000e620008000800 */
[----:B0-----:R-:W-:Y:S01]  /*15ec0*/  ISETP.LT.AND P6, PT, R37, UR9, !P6 ;  /* 0x0000000925007c0c */ /* 0x001fe2000f7c1270 */
[----:B------:R-:W0:Y:S06]  /*15ed0*/  LDCU UR9, c[0x0][0x398] ;  /* 0x00007300ff0977ac */ /* 0x000e2c0008000800 */
[----:B------:R2:W-:Y:S01]  /*15ee0*/  @P5 STG.E.U8 desc[UR22][R82.64], R88 ;  /* 0x0000005852005986 */ /* 0x0005e2000c101116 */
[----:B------:R-:W-:Y:S01]  /*15ef0*/  SHF.R.S32.HI R73, RZ, 0x8, R73 ;  /* 0x00000008ff497819 */ /* 0x000fe20000011449 */
[----:B------:R-:W4:Y:S01]  /*15f00*/  LDCU UR12, c[0x0][0x398] ;  /* 0x00007300ff0c77ac */ /* 0x000f220008000800 */
[----:B--2---:R-:W-:-:S02]  /*15f10*/  F2FP.SATFINITE.E5M2.F32.PACK_AB_MERGE_C R88, R29, R28, RZ ;  /* 0x0000001c1d58723e */ /* 0x004fc400048060ff */
[----:B------:R-:W2:Y:S04]  /*15f20*/  LDL.LU R28, [R1+0x628] ;  /* 0x00062800011c7983 */ /* 0x000ea80000300800 */
[----:B------:R-:W2:Y:S01]  /*15f30*/  LDL.LU R29, [R1+0x62c] ;  /* 0x00062c00011d7983 */ /* 0x000ea20000300800 */
[----:B------:R-:W-:Y:S01]  /*15f40*/  ISETP.LT.AND P5, PT, R34, UR14, !P3 ;  /* 0x0000000e22007c0c */ /* 0x000fe2000dfa1270 */
[----:B------:R-:W-:Y:S01]  /*15f50*/  VIADD R74, R74, UR30 ;  /* 0x0000001e4a4a7c36 */ /* 0x000fe20008000000 */
[----:B---3--:R-:W-:Y:S01]  /*15f60*/  F2FP.SATFINITE.E5M2.F32.PACK_AB_MERGE_C R83, R31, R30, RZ ;  /* 0x0000001e1f53723e */ /* 0x008fe200048060ff */
[----:B------:R3:W-:Y:S01]  /*15f70*/  @P6 STG.E.U8 desc[UR22][R78.64], R73 ;  /* 0x000000494e006986 */ /* 0x0007e2000c101116 */
[----:B------:R-:W-:Y:S01]  /*15f80*/  ISETP.LT.AND P6, PT, R35, UR16, !P3 ;  /* 0x0000001023007c0c */ /* 0x000fe2000dfc1270 */
[----:B------:R-:W1:Y:S01]  /*15f90*/  LDCU UR14, c[0x0][0x398] ;  /* 0x00007300ff0e77ac */ /* 0x000e620008000800 */
[----:B0-----:R-:W-:Y:S01]  /*15fa0*/  ISETP.LT.AND P3, PT, R37, UR9, !P3 ;  /* 0x0000000925007c0c */ /* 0x001fe2000df61270 */
[----:B------:R-:W-:Y:S01]  /*15fb0*/  @P1 STG.E.U8 desc[UR22][R76.64], R89 ;  /* 0x000000594c001986 */ /* 0x000fe2000c101116 */
[----:B------:R-:W-:Y:S01]  /*15fc0*/  ISETP.GE.AND P0, PT, R75, UR4, PT ;  /* 0x000000044b007c0c */ /* 0x000fe2000bf06270 */
[----:B------:R-:W0:Y:S01]  /*15fd0*/  LDCU UR9, c[0x0][0x398] ;  /* 0x00007300ff0977ac */ /* 0x000e220008000800 */
[----:B---3--:R-:W-:Y:S01]  /*15fe0*/  VIADD R73, R66, 0xc ;  /* 0x0000000c42497836 */ /* 0x008fe20000000000 */
[----:B------:R-:W-:Y:S01]  /*15ff0*/  SHF.R.S32.HI R75, RZ, 0x1f, R74 ;  /* 0x0000001fff4b7819 */ /* 0x000fe2000001144a */
[----:B------:R-:W3:Y:S03]  /*16000*/  LDCU UR4, c[0x0][0x39c] ;  /* 0x00007380ff0477ac */ /* 0x000ee60008000800 */
[----:B------:R-:W-:Y:S01]  /*16010*/  ISETP.GE.AND P1, PT, R73, UR6, PT ;  /* 0x0000000649007c0c */ /* 0x000fe2000bf26270 */
[----:B------:R-:W0:Y:S01]  /*16020*/  LDCU UR16, c[0x0][0x398] ;  /* 0x00007300ff1077ac */ /* 0x000e220008000800 */
[----:B------:R-:W-:-:S02]  /*16030*/  F2FP.SATFINITE.E5M2.F32.PACK_AB_MERGE_C R73, R33, R32, RZ ;  /* 0x000000202149723e */ /* 0x000fc400048060ff */
[----:B------:R-:W3:Y:S01]  /*16040*/  LDL.LU R32, [R1+0x428] ;  /* 0x0004280001207983 */ /* 0x000ee20000300800 */
[----:B------:R-:W0:Y:S03]  /*16050*/  LDCU UR6, c[0x0][0x39c] ;  /* 0x00007380ff0677ac */ /* 0x000e260008000800 */
[----:B------:R1:W-:Y:S04]  /*16060*/  @P5 STG.E.U8 desc[UR22][R80.64], R73 ;  /* 0x0000004950005986 */ /* 0x0003e8000c101116 */
[----:B------:R-:W-:Y:S04]  /*16070*/  @P6 STG.E.U8 desc[UR22][R84.64], R83 ;  /* 0x0000005354006986 */ /* 0x000fe8000c101116 */
[----:B------:R-:W3:Y:S01]  /*16080*/  LDL.LU R33, [R1+0x42c] ;  /* 0x00042c0001217983 */ /* 0x000ee20000300800 */
[----:B-1----:R-:W-:-:S03]  /*16090*/  PRMT R80, R89, 0x9910, RZ ;  /* 0x0000991059507816 */ /* 0x002fc600000000ff */
[----:B------:R-:W3:Y:S01]  /*160a0*/  LDL.LU R30, [R1+0x228] ;  /* 0x00022800011e7983 */ /* 0x000ee20000300800 */
[----:B------:R-:W-:-:S03]  /*160b0*/  PRMT R89, R88, 0x9910, RZ ;  /* 0x0000991058597816 */ /* 0x000fc600000000ff */
[----:B------:R2:W-:Y:S04]  /*160c0*/  @P3 STG.E.U8 desc[UR22][R86.64], R88 ;  /* 0x0000005856003986 */ /* 0x0005e8000c101116 */
[----:B------:R-:W3:Y:S01]  /*160d0*/  LDL.LU R31, [R1+0x22c] ;  /* 0x00022c00011f7983 */ /* 0x000ee20000300800 */
[C---:B------:R-:W-:Y:S02]  /*160e0*/  IADD3 R78, P5, PT, R74.reuse, R0, RZ ;  /* 0x000000004a4e7210 */ /* 0x040fe40007fbe0ff */
[----:B--2---:R-:W-:Y:S02]  /*160f0*/  F2FP.SATFINITE.E5M2.F32.PACK_AB_MERGE_C R88, R29, R28, RZ ;  /* 0x0000001c1d58723e */ /* 0x004fe400048060ff */
[----:B------:R-:W2:Y:S04]  /*16100*/  LDL.LU R28, [R1+0x28] ;  /* 0x00002800011c7983 */ /* 0x000ea80000300800 */
[----:B------:R-:W2:Y:S01]  /*16110*/  LDL.LU R29, [R1+0x2c] ;  /* 0x00002c00011d7983 */ /* 0x000ea20000300800 */
[----:B------:R-:W-:Y:S01]  /*16120*/  IMAD.X R79, R75, 0x1, R72, P5 ;  /* 0x000000014b4f7824 */ /* 0x000fe200028e0648 */
[----:B------:R-:W-:-:S02]  /*16130*/  IADD3 R76, P5, PT, R74, R2, RZ ;  /* 0x000000024a4c7210 */ /* 0x000fc40007fbe0ff */
[----:B----4-:R-:W-:Y:S01]  /*16140*/  ISETP.LT.AND P6, PT, R34, UR12, !P4 ;  /* 0x0000000c22007c0c */ /* 0x010fe2000e7c1270 */
[----:B------:R-:W1:Y:S02]  /*16150*/  LDCU UR12, c[0x0][0x398] ;  /* 0x00007300ff0c77ac */ /* 0x000e640008000800 */
[----:B------:R-:W-:Y:S01]  /*16160*/  IMAD.X R77, R75, 0x1, R71, P5 ;  /* 0x000000014b4d7824 */ /* 0x000fe200028e0647 */
[----:B------:R-:W-:Y:S01]  /*16170*/  ISETP.LT.AND P5, PT, R67, UR10, !P4 ;  /* 0x0000000a43007c0c */ /* 0x000fe2000e7a1270 */
[----:B------:R-:W4:Y:S01]  /*16180*/  LDCU UR10, c[0x0][0x398] ;  /* 0x00007300ff0a77ac */ /* 0x000f220008000800 */
[----:B------:R-:W-:Y:S02]  /*16190*/  PRMT R73, R73, 0x9910, RZ ;  /* 0x0000991049497816 */ /* 0x000fe400000000ff */
[----:B------:R-:W-:Y:S02]  /*161a0*/  SHF.R.S32.HI R80, RZ, 0x8, R80 ;  /* 0x00000008ff507819 */ /* 0x000fe40000011450 */
[----:B------:R-:W-:-:S07]  /*161b0*/  SHF.R.S32.HI R73, RZ, 0x8, R73 ;  /* 0x00000008ff497819 */ /* 0x000fce0000011449 */
[----:B------:R-:W-:Y:S04]  /*161c0*/  @P5 STG.E.U8 desc[UR22][R78.64], R80 ;  /* 0x000000504e005986 */ /* 0x000fe8000c101116 */
[----:B------:R0:W-:Y:S02]  /*161d0*/  @P6 STG.E.U8 desc[UR22][R76.64], R73 ;  /* 0x000000494c006986 */ /* 0x0001e4000c101116 */
[C---:B0-----:R-:W-:Y:S01]  /*161e0*/  IADD3 R76, P5, PT, R74.reuse, R70, RZ ;  /* 0x000000464a4c7210 */ /* 0x041fe20007fbe0ff */
[----:B------:R-:W-:-:S04]  /*161f0*/  VIADD R73, R74, UR30 ;  /* 0x0000001e4a497c36 */ /* 0x000fc80008000000 */
[----:B------:R-:W-:Y:S01]  /*16200*/  IMAD.X R77, R75, 0x1, R69, P5 ;  /* 0x000000014b4d7824 */ /* 0x000fe200028e0645 */
[----:B------:R-:W-:Y:S02]  /*16210*/  SHF.R.S32.HI R85, RZ, 0x1f, R73 ;  /* 0x0000001fff557819 */ /* 0x000fe40000011449 */
[----:B------:R-:W-:-:S05]  /*16220*/  IADD3 R78, P5, PT, R73, R2, RZ ;  /* 0x00000002494e7210 */ /* 0x000fca0007fbe0ff */
[----:B------:R-:W-:Y:S01]  /*16230*/  IMAD.X R79, R85, 0x1, R71, P5 ;  /* 0x00000001554f7824 */ /* 0x000fe200028e0647 */
[----:B------:R-:W-:Y:S02]  /*16240*/  ISETP.LT.AND P5, PT, R35, UR9, !P4 ;  /* 0x0000000923007c0c */ /* 0x000fe4000e7a1270 */
[----:B------:R-:W-:Y:S01]  /*16250*/  PRMT R87, R83, 0x9910, RZ ;  /* 0x0000991053577816 */ /* 0x000fe200000000ff */
[----:B------:R-:W-:Y:S01]  /*16260*/  VIADD R86, R66, 0xd ;  /* 0x0000000d42567836 */ /* 0x000fe20000000000 */
[----:B------:R-:W-:Y:S01]  /*16270*/  IADD3 R80, P3, PT, R74, R68, RZ ;  /* 0x000000444a507210 */ /* 0x000fe20007f7e0ff */
[----:B------:R-:W0:Y:S01]  /*16280*/  LDCU UR9, c[0x0][0x398] ;  /* 0x00007300ff0977ac */ /* 0x000e220008000800 */
[----:B------:R-:W-:-:S03]  /*16290*/  SHF.R.S32.HI R87, RZ, 0x8, R87 ;  /* 0x00000008ff577819 */ /* 0x000fc60000011457 */
[----:B------:R-:W-:-:S05]  /*162a0*/  IMAD.X R81, R75, 0x1, R3, P3 ;  /* 0x000000014b517824 */ /* 0x000fca00018e0603 */
[----:B------:R2:W-:Y:S01]  /*162b0*/  @P5 STG.E.U8 desc[UR22][R80.64], R87 ;  /* 0x0000005750005986 */ /* 0x0005e2000c101116 */
[----:B------:R-:W-:-:S05]  /*162c0*/  IADD3 R74, P3, PT, R73, R0, RZ ;  /* 0x00000000494a7210 */ /* 0x000fca0007f7e0ff */
[----:B------:R-:W-:Y:S01]  /*162d0*/  IMAD.X R75, R85, 0x1, R72, P3 ;  /* 0x00000001554b7824 */ /* 0x000fe200018e0648 */
[----:B--2---:R-:W-:Y:S02]  /*162e0*/  F2FP.SATFINITE.E5M2.F32.PACK_AB_MERGE_C R87, R29, R28, RZ ;  /* 0x0000001c1d57723e */ /* 0x004fe400048060ff */
[----:B------:R-:W2:Y:S04]  /*162f0*/  LDL.LU R28, [R1+0x630] ;  /* 0x00063000011c7983 */ /* 0x000ea80000300800 */
[----:B------:R-:W2:Y:S01]  /*16300*/  LDL.LU R29, [R1+0x634] ;  /* 0x00063400011d7983 */ /* 0x000ea20000300800 */
[----:B------:R-:W-:Y:S02]  /*16310*/  IADD3 R82, P3, PT, R73, R68, RZ ;  /* 0x0000004449527210 */ /* 0x000fe40007f7e0ff */
[----:B----4-:R-:W-:Y:S01]  /*16320*/  ISETP.LT.AND P4, PT, R37, UR10, !P4 ;  /* 0x0000000a25007c0c */ /* 0x010fe2000e781270 */
[----:B------:R-:W4:Y:S02]  /*16330*/  LDCU UR10, c[0x0][0x398] ;  /* 0x00007300ff0a77ac */ /* 0x000f240008000800 */
[----:B------:R-:W-:Y:S01]  /*16340*/  IMAD.X R83, R85, 0x1, R3, P3 ;  /* 0x0000000155537824 */ /* 0x000fe200018e0603 */
[----:B------:R-:W-:-:S05]  /*16350*/  IADD3 R84, P3, PT, R73, R70, RZ ;  /* 0x0000004649547210 */ /* 0x000fca0007f7e0ff */
[----:B------:R-:W-:Y:S01]  /*16360*/  IMAD.X R85, R85, 0x1, R69, P3 ;  /* 0x0000000155557824 */ /* 0x000fe200018e0645 */
[----:B---3--:R-:W-:Y:S02]  /*16370*/  ISETP.GE.AND P3, PT, R86, UR4, PT ;  /* 0x0000000456007c0c */ /* 0x008fe4000bf66270 */
[----:B-1----:R-:W-:Y:S01]  /*16380*/  ISETP.LT.AND P6, PT, R67, UR12, !P2 ;  /* 0x0000000c43007c0c */ /* 0x002fe2000d7c1270 */
[----:B------:R-:W1:Y:S01]  /*16390*/  LDCU UR12, c[0x0][0x398] ;  /* 0x00007300ff0c77ac */ /* 0x000e620008000800 */
[----:B------:R-:W-:Y:S02]  /*163a0*/  SHF.R.S32.HI R86, RZ, 0x8, R89 ;  /* 0x00000008ff567819 */ /* 0x000fe40000011459 */
[----:B------:R-:W-:Y:S02]  /*163b0*/  ISETP.LT.AND P5, PT, R34, UR14, !P2 ;  /* 0x0000000e22007c0c */ /* 0x000fe4000d7a1270 */
[----:B------:R-:W-:Y:S01]  /*163c0*/  F2FP.SATFINITE.E5M2.F32.PACK_AB_MERGE_C R80, R33, R32, RZ ;  /* 0x000000202150723e */ /* 0x000fe200048060ff */
[----:B------:R3:W-:Y:S01]  /*163d0*/  @P4 STG.E.U8 desc[UR22][R76.64], R86 ;  /* 0x000000564c004986 */ /* 0x0007e2000c101116 */
[----:B------:R-:W-:Y:S01]  /*163e0*/  ISETP.LT.AND P4, PT, R35, UR16, !P2 ;  /* 0x0000001023007c0c */ /* 0x000fe2000d781270 */
[----:B------:R-:W-:Y:S01]  /*163f0*/  VIADD R73, R73, UR30 ;  /* 0x0000001e49497c36 */ /* 0x000fe20008000000 */
[----:B------:R-:W-:Y:S01]  /*16400*/  PRMT R89, R87, 0x9910, RZ ;  /* 0x0000991057597816 */ /* 0x000fe200000000ff */
[----:B------:R-:W2:Y:S01]  /*16410*/  LDL.LU R32, [R1+0x430] ;  /* 0x0004300001207983 */ /* 0x000ea20000300800 */
[----:B------:R-:W0:Y:S03]  /*16420*/  LDCU UR14, c[0x0][0x398] ;  /* 0x00007300ff0e77ac */ /* 0x000e260008000800 */
[----:B------:R1:W-:Y:S01]  /*16430*/  @P6 STG.E.U8 desc[UR22][R74.64], R88 ;  /* 0x000000584a006986 */ /* 0x0003e2000c101116 */
[----:B------:R-:W-:Y:S01]  /*16440*/  PRMT R81, R80, 0x9910, RZ ;  /* 0x0000991050517816 */ /* 0x000fe200000000ff */
[----:B------:R-:W0:Y:S01]  /*16450*/  LDCU UR16, c[0x0][0x398] ;  /* 0x00007300ff1077ac */ /* 0x000e220008000800 */
[----:B---3--:R-:W-:Y:S01]  /*16460*/  F2FP.SATFINITE.E5M2.F32.PACK_AB_MERGE_C R86, R31, R30, RZ ;  /* 0x0000001e1f56723e */ /* 0x008fe200048060ff */
[----:B------:R-:W-:Y:S01]  /*16470*/  VIADD R76, R66, 0xe ;  /* 0x0000000e424c7836 */ /* 0x000fe20000000000 */
[----:B------:R3:W-:Y:S01]  /*16480*/  @P5 STG.E.U8 desc[UR22][R78.64], R80 ;  /* 0x000000504e005986 */ /* 0x0007e2000c101116 */
[----:B------:R-:W2:Y:S03]  /*16490*/  LDCU UR4, c[0x0][0x39c] ;  /* 0x00007380ff0477ac */ /* 0x000ea60008000800 */
[----:B------:R4:W-:Y:S01]  /*164a0*/  @P4 STG.E.U8 desc[UR22][R82.64], R86 ;  /* 0x0000005652004986 */ /* 0x0009e2000c101116 */
[----:B------:R-:W-:Y:S01]  /*164b0*/  ISETP.GE.AND P6, PT, R76, UR6, PT ;  /* 0x000000064c007c0c */ /* 0x000fe2000bfc6270 */
[----:B------:R-:W2:Y:S01]  /*164c0*/  LDCU UR6, c[0x0][0x39c] ;  /* 0x00007380ff0677ac */ /* 0x000ea20008000800 */
[C---:B-1----:R-:W-:Y:S01]  /*164d0*/  IADD3 R74, P4, PT, R73.reuse, R2, RZ ;  /* 0x00000002494a7210 */ /* 0x042fe20007f9e0ff */
[----:B------:R-:W2:Y:S01]  /*164e0*/  LDL.LU R33, [R1+0x434] ;  /* 0x0004340001217983 */ /* 0x000ea20000300800 */
[----:B------:R-:W-:-:S02]  /*164f0*/  IADD3 R76, P5, PT, R73, R0, RZ ;  /* 0x00000000494c7210 */ /* 0x000fc40007fbe0ff */
[----:B---3--:R-:W-:Y:S01]  /*16500*/  SHF.R.S32.HI R79, RZ, 0x1f, R73 ;  /* 0x0000001fff4f7819 */ /* 0x008fe20000011449 */
[----:B------:R-:W3:Y:S01]  /*16510*/  LDL.LU R30, [R1+0x230] ;  /* 0x00023000011e7983 */ /* 0x000ee20000300800 */
[----:B0-----:R-:W-:Y:S01]  /*16520*/  ISETP.LT.AND P2, PT, R37, UR9, !P2 ;  /* 0x0000000925007c0c */ /* 0x001fe2000d741270 */
[----:B------:R-:W0:Y:S01]  /*16530*/  LDCU UR9, c[0x0][0x398] ;  /* 0x00007300ff0977ac */ /* 0x000e220008000800 */
[----:B------:R-:W-:Y:S01]  /*16540*/  PRMT R78, R88, 0x9910, RZ ;  /* 0x00009910584e7816 */ /* 0x000fe200000000ff */
[----:B------:R-:W-:Y:S01]  /*16550*/  IMAD.X R75, R79, 0x1, R71, P4 ;  /* 0x000000014f4b7824 */ /* 0x000fe200020e0647 */
[----:B----4-:R-:W-:Y:S01]  /*16560*/  ISETP.LT.AND P4, PT, R67, UR10, !P0 ;  /* 0x0000000a43007c0c */ /* 0x010fe2000c781270 */
[----:B------:R-:W-:Y:S01]  /*16570*/  IMAD.X R77, R79, 0x1, R72, P5 ;  /* 0x000000014f4d7824 */ /* 0x000fe200028e0648 */
[----:B------:R-:W-:Y:S01]  /*16580*/  ISETP.LT.AND P5, PT, R34, UR12, !P0 ;  /* 0x0000000c22007c0c */ /* 0x000fe2000c7a1270 */
[----:B------:R-:W3:Y:S01]  /*16590*/  LDL.LU R31, [R1+0x234] ;  /* 0x00023400011f7983 */ /* 0x000ee20000300800 */
[----:B------:R-:W-:Y:S01]  /*165a0*/  SHF.R.S32.HI R80, RZ, 0x8, R78 ;  /* 0x00000008ff507819 */ /* 0x000fe2000001144e */
[----:B------:R-:W-:-:S04]  /*165b0*/  IMAD.MOV.U32 R78, RZ, RZ, R81 ;  /* 0x000000ffff4e7224 */ /* 0x000fc800078e0051 */
[----:B------:R-:W-:Y:S01]  /*165c0*/  @P2 STG.E.U8 desc[UR22][R84.64], R87 ;  /* 0x0000005754002986 */ /* 0x000fe2000c101116 */
[----:B------:R-:W-:Y:S01]  /*165d0*/  SHF.R.S32.HI R78, RZ, 0x8, R78 ;  /* 0x00000008ff4e7819 */ /* 0x000fe2000001144e */
[----:B------:R-:W1:Y:S01]  /*165e0*/  LDCU UR10, c[0x0][0x398] ;  /* 0x00007300ff0a77ac */ /* 0x000e620008000800 */
[----:B------:R-:W-:Y:S01]  /*165f0*/  IADD3 R82, P2, PT, R73, R68, RZ ;  /* 0x0000004449527210 */ /* 0x000fe20007f5e0ff */
[----:B------:R-:W-:Y:S01]  /*16600*/  @P4 STG.E.U8 desc[UR22][R76.64], R80 ;  /* 0x000000504c004986 */ /* 0x000fe2000c101116 */
[----:B------:R-:W-:Y:S01]  /*16610*/  PRMT R88, R86, 0x9910, RZ ;  /* 0x0000991056587816 */ /* 0x000fe200000000ff */
[----:B------:R-:W4:Y:S02]  /*16620*/  LDCU UR12, c[0x0][0x398] ;  /* 0x00007300ff0c77ac */ /* 0x000f240008000800 */
[----:B------:R0:W-:Y:S01]  /*16630*/  @P5 STG.E.U8 desc[UR22][R74.64], R78 ;  /* 0x0000004e4a005986 */ /* 0x0001e2000c101116 */
[----:B------:R-:W-:Y:S02]  /*16640*/  IMAD.X R83, R79, 0x1, R3, P2 ;  /* 0x000000014f537824 */ /* 0x000fe400010e0603 */
[C---:B0-----:R-:W-:Y:S01]  /*16650*/  VIADD R74, R73.reuse, UR30 ;  /* 0x0000001e494a7c36 */ /* 0x041fe20008000000 */
[----:B------:R-:W-:-:S04]  /*16660*/  IADD3 R78, P4, PT, R73, R70, RZ ;  /* 0x00000046494e7210 */ /* 0x000fc80007f9e0ff */
[----:B------:R-:W-:Y:S02]  /*16670*/  SHF.R.S32.HI R73, RZ, 0x1f, R74 ;  /* 0x0000001fff497819 */ /* 0x000fe4000001144a */
[C---:B------:R-:W-:Y:S01]  /*16680*/  IADD3 R76, P2, PT, R74.reuse, R0, RZ ;  /* 0x000000004a4c7210 */ /* 0x040fe20007f5e0ff */
[----:B------:R-:W-:Y:S01]  /*16690*/  IMAD.X R79, R79, 0x1, R69, P4 ;  /* 0x000000014f4f7824 */ /* 0x000fe200020e0645 */
[C---:B------:R-:W-:Y:S02]  /*166a0*/  IADD3 R80, P4, PT, R74.reuse, R2, RZ ;  /* 0x000000024a507210 */ /* 0x040fe40007f9e0ff */
[C---:B------:R-:W-:Y:S01]  /*166b0*/  IADD3 R86, P5, PT, R74.reuse, R70, RZ ;  /* 0x000000464a567210 */ /* 0x040fe20007fbe0ff */
[C---:B------:R-:W-:Y:S01]  /*166c0*/  IMAD.X R77, R73.reuse, 0x1, R72, P2 ;  /* 0x00000001494d7824 */ /* 0x040fe200010e0648 */
[----:B------:R-:W-:Y:S01]  /*166d0*/  IADD3 R84, P2, PT, R74, R68, RZ ;  /* 0x000000444a547210 */ /* 0x000fe20007f5e0ff */
[C---:B------:R-:W-:Y:S02]  /*166e0*/  IMAD.X R81, R73.reuse, 0x1, R71, P4 ;  /* 0x0000000149517824 */ /* 0x040fe400020e0647 */
[----:B------:R-:W-:-:S02]  /*166f0*/  IMAD.X R87, R73, 0x1, R69, P5 ;  /* 0x0000000149577824 */ /* 0x000fc400028e0645 */
[----:B------:R-:W-:Y:S02]  /*16700*/  IMAD.X R85, R73, 0x1, R3, P2 ;  /* 0x0000000149557824 */ /* 0x000fe400010e0603 */
[----:B------:R-:W-:Y:S01]  /*16710*/  IMAD.MOV.U32 R73, RZ, RZ, R89 ;  /* 0x000000ffff497224 */ /* 0x000fe200078e0059 */
[----:B--2---:R-:W-:Y:S02]  /*16720*/  F2FP.SATFINITE.E5M2.F32.PACK_AB_MERGE_C R89, R29, R28, RZ ;  /* 0x0000001c1d59723e */ /* 0x004fe400048060ff */
[----:B------:R-:W2:Y:S04]  /*16730*/  LDL.LU R28, [R1+0x30] ;  /* 0x00003000011c7983 */ /* 0x000ea80000300800 */
[----:B------:R-:W2:Y:S01]  /*16740*/  LDL.LU R29, [R1+0x34] ;  /* 0x00003400011d7983 */ /* 0x000ea20000300800 */
[----:B------:R-:W-:Y:S01]  /*16750*/  ISETP.LT.AND P4, PT, R35, UR9, !P0 ;  /* 0x0000000923007c0c */ /* 0x000fe2000c781270 */
[----:B------:R-:W0:Y:S01]  /*16760*/  LDCU UR9, c[0x0][0x398] ;  /* 0x00007300ff0977ac */ /* 0x000e220008000800 */
[----:B-1----:R-:W-:Y:S01]  /*16770*/  ISETP.LT.AND P2, PT, R37, UR10, !P0 ;  /* 0x0000000a25007c0c */ /* 0x002fe2000c741270 */
[----:B------:R-:W2:Y:S01]  /*16780*/  LDL.LU R39, [R1+0x638] ;  /* 0x0006380001277983 */ /* 0x000ea20000300800 */
[----:B----4-:R-:W-:Y:S01]  /*16790*/  ISETP.LT.AND P5, PT, R67, UR12, !P1 ;  /* 0x0000000c43007c0c */ /* 0x010fe2000cfa1270 */
[----:B------:R-:W1:Y:S01]  /*167a0*/  LDCU UR10, c[0x0][0x398] ;  /* 0x00007300ff0a77ac */ /* 0x000e620008000800 */
[----:B------:R-:W-:Y:S01]  /*167b0*/  SHF.R.S32.HI R88, RZ, 0x8, R88 ;  /* 0x00000008ff587819 */ /* 0x000fe20000011458 */
[----:B------:R-:W4:Y:S01]  /*167c0*/  LDL.LU R36, [R1+0x63c] ;  /* 0x00063c0001247983 */ /* 0x000f220000300800 */
[----:B------:R-:W-:Y:S01]  /*167d0*/  SHF.R.S32.HI R73, RZ, 0x8, R73 ;  /* 0x00000008ff497819 */ /* 0x000fe20000011449 */
[----:B------:R-:W0:Y:S04]  /*167e0*/  LDCU UR12, c[0x0][0x398] ;  /* 0x00007300ff0c77ac */ /* 0x000e280008000800 */
[----:B------:R-:W-:Y:S04]  /*167f0*/  @P4 STG.E.U8 desc[UR22][R82.64], R88 ;  /* 0x0000005852004986 */ /* 0x000fe8000c101116 */
[----:B------:R0:W-:Y:S04]  /*16800*/  @P2 STG.E.U8 desc[UR22][R78.64], R73 ;  /* 0x000000494e002986 */ /* 0x0001e8000c101116 */
[----:B------:R1:W-:Y:S01]  /*16810*/  @P5 STG.E.U8 desc[UR22][R76.64], R89 ;  /* 0x000000594c005986 */ /* 0x0003e2000c101116 */
[----:B0-----:R-:W-:-:S05]  /*16820*/  VIADD R73, R66, 0x10 ;  /* 0x0000001042497836 */ /* 0x001fca0000000000 */
[----:B------:R-:W-:Y:S01]  /*16830*/  ISETP.GE.AND P5, PT, R73, UR6, PT ;  /* 0x0000000649007c0c */ /* 0x000fe2000bfa6270 */
[----:B------:R-:W-:Y:S01]  /*16840*/  VIADD R75, R66, 0xf ;  /* 0x0000000f424b7836 */ /* 0x000fe20000000000 */
[----:B---3--:R-:W-:Y:S01]  /*16850*/  F2FP.SATFINITE.E5M2.F32.PACK_AB_MERGE_C R88, R31, R30, RZ ;  /* 0x0000001e1f58723e */ /* 0x008fe200048060ff */
[----:B------:R-:W-:Y:S01]  /*16860*/  VIADD R74, R74, UR30 ;  /* 0x0000001e4a4a7c36 */ /* 0x000fe20008000000 */
[----:B------:R-:W-:Y:S01]  /*16870*/  F2FP.SATFINITE.E5M2.F32.PACK_AB_MERGE_C R73, R33, R32, RZ ;  /* 0x000000202149723e */ /* 0x000fe200048060ff */
[----:B------:R-:W0:Y:S01]  /*16880*/  LDCU UR6, c[0x0][0x39c] ;  /* 0x00007380ff0677ac */ /* 0x000e220008000800 */
[----:B------:R-:W3:Y:S04]  /*16890*/  LDL.LU R32, [R1+0x438] ;  /* 0x0004380001207983 */ /* 0x000ee80000300800 */
[----:B------:R-:W3:Y:S04]  /*168a0*/  LDL.LU R30, [R1+0x43c] ;  /* 0x00043c00011e7983 */ /* 0x000ee80000300800 */
[----:B------:R-:W3:Y:S04]  /*168b0*/  LDL.LU R33, [R1+0x238] ;  /* 0x0002380001217983 */ /* 0x000ee80000300800 */
[----:B------:R-:W3:Y:S01]  /*168c0*/  LDL.LU R31, [R1+0x23c] ;  /* 0x00023c00011f7983 */ /* 0x000ee20000300800 */
[----:B------:R-:W-:Y:S01]  /*168d0*/  ISETP.LT.AND P4, PT, R34, UR14, !P1 ;  /* 0x0000000e22007c0c */ /* 0x000fe2000cf81270 */
[----:B------:R-:W0:Y:S01]  /*168e0*/  LDCU UR14, c[0x0][0x398] ;  /* 0x00007300ff0e77ac */ /* 0x000e220008000800 */
[----:B------:R-:W-:-:S02]  /*168f0*/  ISETP.LT.AND P2, PT, R35, UR16, !P1 ;  /* 0x0000001023007c0c */ /* 0x000fc4000cf41270 */
[----:B------:R-:W-:Y:S01]  /*16900*/  ISETP.GE.AND P0, PT, R75, UR4, PT ;  /* 0x000000044b007c0c */ /* 0x000fe2000bf06270 */
[----:B------:R-:W0:Y:S01]  /*16910*/  LDCU UR4, c[0x0][0x39c] ;  /* 0x00007380ff0477ac */ /* 0x000e220008000800 */
[----:B------:R-:W-:-:S07]  /*16920*/  SHF.R.S32.HI R75, RZ, 0x1f, R74 ;  /* 0x0000001fff4b7819 */ /* 0x000fce000001144a */
[----:B------:R0:W-:Y:S01]  /*16930*/  @P4 STG.E.U8 desc[UR22][R80.64], R73 ;  /* 0x0000004950004986 */ /* 0x0001e2000c101116 */
[----:B--2---:R-:W-:Y:S01]  /*16940*/  F2FP.SATFINITE.E5M2.F32.PACK_AB_MERGE_C R82, R29, R28, RZ ;  /* 0x0000001c1d52723e */ /* 0x004fe200048060ff */
[----:B------:R-:W2:Y:S02]  /*16950*/  LDCU UR16, c[0x0][0x398] ;  /* 0x00007300ff1077ac */ /* 0x000ea40008000800 */
[----:B------:R-:W4:Y:S04]  /*16960*/  LDL.LU R28, [R1+0x38] ;  /* 0x00003800011c7983 */ /* 0x000f280000300800 */
[----:B------:R-:W4:Y:S01]  /*16970*/  LDL.LU R29, [R1+0x3c] ;  /* 0x00003c00011d7983 */ /* 0x000f220000300800 */
[----:B------:R-:W-:-:S03]  /*16980*/  IADD3 R78, P4, PT, R74, R0, RZ ;  /* 0x000000004a4e7210 */ /* 0x000fc60007f9e0ff */
[----:B------:R2:W-:Y:S01]  /*16990*/  @P2 STG.E.U8 desc[UR22][R84.64], R88 ;  /* 0x0000005854002986 */ /* 0x0005e2000c101116 */
[----:B-1----:R-:W-:Y:S01]  /*169a0*/  IADD3 R76, P2, PT, R74, R2, RZ ;  /* 0x000000024a4c7210 */ /* 0x002fe20007f5e0ff */
[----:B------:R-:W-:Y:S01]  /*169b0*/  IMAD.X R79, R75, 0x1, R72, P4 ;  /* 0x000000014b4f7824 */ /* 0x000fe200020e0648 */
[----:B------:R-:W-:Y:S01]  /*169c0*/  ISETP.LT.AND P1, PT, R37, UR9, !P1 ;  /* 0x0000000925007c0c */ /* 0x000fe2000cf21270 */
[----:B------:R-:W1:Y:S01]  /*169d0*/  LDCU UR9, c[0x0][0x398] ;  /* 0x00007300ff0977ac */ /* 0x000e620008000800 */
[----:B0-----:R-:W-:Y:S01]  /*169e0*/  PRMT R80, R89, 0x9910, RZ ;  /* 0x0000991059507816 */ /* 0x001fe200000000ff */
[----:B------:R-:W-:Y:S01]  /*169f0*/  IMAD.X R77, R75, 0x1, R71, P2 ;  /* 0x000000014b4d7824 */ /* 0x000fe200010e0647 */
[----:B------:R-:W-:Y:S01]  /*16a00*/  ISETP.LT.AND P2, PT, R67, UR10, !P3 ;  /* 0x0000000a43007c0c */ /* 0x000fe2000df41270 */
[----:B------:R-:W0:Y:S01]  /*16a10*/  LDCU UR10, c[0x0][0x398] ;  /* 0x00007300ff0a77ac */ /* 0x000e220008000800 */
[----:B------:R-:W-:Y:S01]  /*16a20*/  ISETP.LT.AND P4, PT, R34, UR12, !P3 ;  /* 0x0000000c22007c0c */ /* 0x000fe2000df81270 */
[----:B------:R-:W4:Y:S01]  /*16a30*/  LDL.LU R41, [R1+0x640] ;  /* 0x0006400001297983 */ /* 0x000f220000300800 */
[----:B------:R-:W-:Y:S01]  /*16a40*/  PRMT R73, R73, 0x9910, RZ ;  /* 0x0000991049497816 */ /* 0x000fe200000000ff */
[----:B------:R-:W0:Y:S01]  /*16a50*/  LDCU UR12, c[0x0][0x398] ;  /* 0x00007300ff0c77ac */ /* 0x000e220008000800 */
[----:B------:R-:W-:-:S02]  /*16a60*/  SHF.R.S32.HI R80, RZ, 0x8, R80 ;  /* 0x00000008ff507819 */ /* 0x000fc40000011450 */
[----:B------:R-:W-:Y:S01]  /*16a70*/  SHF.R.S32.HI R73, RZ, 0x8, R73 ;  /* 0x00000008ff497819 */ /* 0x000fe20000011449 */
[----:B------:R-:W-:Y:S01]  /*16a80*/  @P1 STG.E.U8 desc[UR22][R86.64], R82 ;  /* 0x0000005256001986 */ /* 0x000fe2000c101116 */
[----:B--2---:R-:W-:-:S03]  /*16a90*/  IADD3 R84, P1, PT, R74, R68, RZ ;  /* 0x000000444a547210 */ /* 0x004fc60007f3e0ff */
[----:B------:R-:W-:Y:S04]  /*16aa0*/  @P2 STG.E.U8 desc[UR22][R78.64], R80 ;  /* 0x000000504e002986 */ /* 0x000fe8000c101116 */
[----:B------:R2:W-:Y:S01]  /*16ab0*/  @P4 STG.E.U8 desc[UR22][R76.64], R73 ;  /* 0x000000494c004986 */ /* 0x0005e2000c101116 */
[----:B------:R-:W-:Y:S02]  /*16ac0*/  IMAD.X R85, R75, 0x1, R3, P1 ;  /* 0x000000014b557824 */ /* 0x000fe400008e0603 */
[C---:B--2---:R-:W-:Y:S01]  /*16ad0*/  VIADD R73, R74.reuse, UR30 ;  /* 0x0000001e4a497c36 */ /* 0x044fe20008000000 */
[----:B------:R-:W-:-:S04]  /*16ae0*/  IADD3 R80, P2, PT, R74, R70, RZ ;  /* 0x000000464a507210 */ /* 0x000fc80007f5e0ff */
[----:B------:R-:W-:Y:S02]  /*16af0*/  SHF.R.S32.HI R83, RZ, 0x1f, R73 ;  /* 0x0000001fff537819 */ /* 0x000fe40000011449 */
[----:B------:R-:W-:Y:S01]  /*16b00*/  IADD3 R78, P1, PT, R73, R0, RZ ;  /* 0x00000000494e7210 */ /* 0x000fe20007f3e0ff */
[----:B------:R-:W-:-:S04]  /*16b10*/  IMAD.X R81, R75, 0x1, R69, P2 ;  /* 0x000000014b517824 */ /* 0x000fc800010e0645 */
[----:B------:R-:W-:Y:S01]  /*16b20*/  IMAD.X R79, R83, 0x1, R72, P1 ;  /* 0x00000001534f7824 */ /* 0x000fe200008e0648 */
[----:B------:R-:W-:Y:S02]  /*16b30*/  IADD3 R74, P1, PT, R73, R68, RZ ;  /* 0x00000044494a7210 */ /* 0x000fe40007f3e0ff */
[----:B-1----:R-:W-:Y:S02]  /*16b40*/  ISETP.LT.AND P2, PT, R35, UR9, !P3 ;  /* 0x0000000923007c0c */ /* 0x002fe4000df41270 */
[----:B------:R-:W-:Y:S01]  /*16b50*/  PRMT R87, R88, 0x9910, RZ ;  /* 0x0000991058577816 */ /* 0x000fe200000000ff */
[----:B------:R-:W-:Y:S01]  /*16b60*/  IMAD.X R75, R83, 0x1, R3, P1 ;  /* 0x00000001534b7824 */ /* 0x000fe200008e0603 */
[----:B------:R-:W-:Y:S01]  /*16b70*/  IADD3 R76, P4, PT, R73, R2, RZ ;  /* 0x00000002494c7210 */ /* 0x000fe20007f9e0ff */
[----:B------:R-:W-:Y:S01]  /*16b80*/  VIADD R86, R66, 0x11 ;  /* 0x0000001142567836 */ /* 0x000fe20000000000 */
[----:B0-----:R-:W-:Y:S01]  /*16b90*/  ISETP.LT.AND P3, PT, R37, UR10, !P3 ;  /* 0x0000000a25007c0c */ /* 0x001fe2000df61270 */
[----:B------:R-:W0:Y:S01]  /*16ba0*/  LDCU UR9, c[0x0][0x398] ;  /* 0x00007300ff0977ac */ /* 0x000e220008000800 */
[----:B------:R-:W-:-:S02]  /*16bb0*/  PRMT R88, R82, 0x9910, RZ ;  /* 0x0000991052587816 */ /* 0x000fc400000000ff */
[----:B------:R-:W-:Y:S01]  /*16bc0*/  IADD3 R82, P1, PT, R73, R70, RZ ;  /* 0x0000004649527210 */ /* 0x000fe20007f3e0ff */
[C---:B------:R-:W-:Y:S01]  /*16bd0*/  IMAD.X R77, R83.reuse, 0x1, R71, P4 ;  /* 0x00000001534d7824 */ /* 0x040fe200020e0647 */
[----:B------:R-:W-:Y:S01]  /*16be0*/  SHF.R.S32.HI R87, RZ, 0x8, R87 ;  /* 0x00000008ff577819 */ /* 0x000fe20000011457 */
[----:B------:R-:W1:Y:S02]  /*16bf0*/  LDCU UR10, c[0x0][0x398] ;  /* 0x00007300ff0a77ac */ /* 0x000e640008000800 */
[----:B------:R-:W-:Y:S01]  /*16c00*/  IMAD.X R83, R83, 0x1, R69, P1 ;  /* 0x0000000153537824 */ /* 0x000fe200008e0645 */
[----:B------:R-:W-:Y:S01]  /*16c10*/  ISETP.GE.AND P1, PT, R86, UR4, PT ;  /* 0x0000000456007c0c */ /* 0x000fe2000bf26270 */
[----:B------:R4:W-:Y:S01]  /*16c20*/  @P2 STG.E.U8 desc[UR22][R84.64], R87 ;  /* 0x0000005754002986 */ /* 0x0009e2000c101116 */
[----:B------:R-:W-:Y:S02]  /*16c30*/  SHF.R.S32.HI R86, RZ, 0x8, R88 ;  /* 0x00000008ff567819 */ /* 0x000fe40000011458 */
[----:B---3--:R-:W-:Y:S01]  /*16c40*/  F2FP.SATFINITE.E5M2.F32.PACK_AB_MERGE_C R30, R30, R32, RZ ;  /* 0x000000201e1e723e */ /* 0x008fe200048060ff */
[----:B------:R-:W-:Y:S01]  /*16c50*/  VIADD R73, R73, UR30 ;  /* 0x0000001e49497c36 */ /* 0x000fe20008000000 */
[----:B------:R-:W-:Y:S01]  /*16c60*/  ISETP.LT.AND P4, PT, R67, UR12, !P6 ;  /* 0x0000000c43007c0c */ /* 0x000fe2000f781270 */
[----:B------:R2:W-:Y:S01]  /*16c70*/  @P3 STG.E.U8 desc[UR22][R80.64], R86 ;  /* 0x0000005650003986 */ /* 0x0005e2000c101116 */
[----:B------:R-:W-:Y:S01]  /*16c80*/  ISETP.LT.AND P2, PT, R34, UR14, !P6 ;  /* 0x0000000e22007c0c */ /* 0x000fe2000f741270 */
[----:B------:R-:W3:Y:S01]  /*16c90*/  LDCU UR4, c[0x0][0x39c] ;  /* 0x00007380ff0477ac */ /* 0x000ee20008000800 */
[----:B------:R-:W-:-:S02]  /*16ca0*/  ISETP.LT.AND P3, PT, R35, UR16, !P6 ;  /* 0x0000001023007c0c */ /* 0x000fc4000f761270 */
[----:B----4-:R-:W-:Y:S01]  /*16cb0*/  F2FP.SATFINITE.E5M2.F32.PACK_AB_MERGE_C R84, R36, R39, RZ ;  /* 0x000000272454723e */ /* 0x010fe200048060ff */
[----:B------:R-:W4:Y:S01]  /*16cc0*/  LDCU UR12, c[0x0][0x398] ;  /* 0x00007300ff0c77ac */ /* 0x000f220008000800 */
[----:B------:R-:W-:Y:S01]  /*16cd0*/  F2FP.SATFINITE.E5M2.F32.PACK_AB_MERGE_C R40, R31, R33, RZ ;  /* 0x000000211f28723e */ /* 0x000fe200048060ff */
[----:B------:R-:W0:Y:S04]  /*16ce0*/  LDCU UR14, c[0x0][0x398] ;  /* 0x00007300ff0e77ac */ /* 0x000e280008000800 */
[----:B------:R-:W-:Y:S01]  /*16cf0*/  @P4 STG.E.U8 desc[UR22][R78.64], R84 ;  /* 0x000000544e004986 */ /* 0x000fe2000c101116 */
[----:B--2---:R-:W-:Y:S01]  /*16d00*/  VIADD R80, R66, 0x12 ;  /* 0x0000001242507836 */ /* 0x004fe20000000000 */
[----:B------:R-:W2:Y:S02]  /*16d10*/  LDCU UR16, c[0x0][0x398] ;  /* 0x00007300ff1077ac */ /* 0x000ea40008000800 */
[----:B------:R-:W-:Y:S01]  /*16d20*/  @P2 STG.E.U8 desc[UR22][R76.64], R30 ;  /* 0x0000001e4c002986 */ /* 0x000fe2000c101116 */
[----:B------:R-:W-:-:S03]  /*16d30*/  IADD3 R48, P2, PT, R73, R0, RZ ;  /* 0x0000000049307210 */ /* 0x000fc60007f5e0ff */
[----:B------:R0:W-:Y:S01]  /*16d40*/  @P3 STG.E.U8 desc[UR22][R74.64], R40 ;  /* 0x000000284a003986 */ /* 0x0001e2000c101116 */
[----:B------:R-:W-:Y:S02]  /*16d50*/  IADD3 R46, P3, PT, R73, R2, RZ ;  /* 0x00000002492e7210 */ /* 0x000fe40007f7e0ff */
[----:B------:R-:W-:Y:S02]  /*16d60*/  ISETP.LT.AND P6, PT, R37, UR18, !P6 ;  /* 0x0000001225007c0c */ /* 0x000fe4000f7c1270 */
[----:B0-----:R-:W-:Y:S01]  /*16d70*/  SHF.R.S32.HI R74, RZ, 0x1f, R73 ;  /* 0x0000001fff4a7819 */ /* 0x001fe20000011449 */
[----:B------:R-:W-:-:S04]  /*16d80*/  VIADD R75, R73, UR30 ;  /* 0x0000001e494b7c36 */ /* 0x000fc80008000000 */
[C---:B------:R-:W-:Y:S01]  /*16d90*/  IMAD.X R49, R74.reuse, 0x1, R72, P2 ;  /* 0x000000014a317824 */ /* 0x040fe200010e0648 */
[C---:B------:R-:W-:Y:S01]  /*16da0*/  IADD3 R42, P2, PT, R73.reuse, R68, RZ ;  /* 0x00000044492a7210 */ /* 0x040fe20007f5e0ff */
[C---:B------:R-:W-:Y:S01]  /*16db0*/  IMAD.X R47, R74.reuse, 0x1, R71, P3 ;  /* 0x000000014a2f7824 */ /* 0x040fe200018e0647 */
[----:B------:R-:W-:Y:S02]  /*16dc0*/  IADD3 R92, P3, PT, R73, R70, RZ ;  /* 0x00000046495c7210 */ /* 0x000fe40007f7e0ff */
[----:B------:R-:W-:Y:S01]  /*16dd0*/  SHF.R.S32.HI R73, RZ, 0x1f, R75 ;  /* 0x0000001fff497819 */ /* 0x000fe2000001144b */
[C---:B------:R-:W-:Y:S01]  /*16de0*/  IMAD.X R43, R74.reuse, 0x1, R3, P2 ;  /* 0x000000014a2b7824 */ /* 0x040fe200010e0603 */
[C---:B------:R-:W-:Y:S01]  /*16df0*/  IADD3 R90, P2, PT, R75.reuse, R0, RZ ;  /* 0x000000004b5a7210 */ /* 0x040fe20007f5e0ff */
[----:B------:R-:W-:Y:S01]  /*16e00*/  IMAD.X R93, R74, 0x1, R69, P3 ;  /* 0x000000014a5d7824 */ /* 0x000fe200018e0645 */
[C---:B------:R-:W-:Y:S01]  /*16e10*/  IADD3 R88, P3, PT, R75.reuse, R2, RZ ;  /* 0x000000024b587210 */ /* 0x040fe20007f7e0ff */
[----:B------:R-:W-:-:S02]  /*16e20*/  VIADD R74, R75, UR30 ;  /* 0x0000001e4b4a7c36 */ /* 0x000fc40008000000 */
[----:B------:R-:W-:Y:S01]  /*16e30*/  IMAD.X R91, R73, 0x1, R72, P2 ;  /* 0x00000001495b7824 */ /* 0x000fe200010e0648 */
[----:B------:R-:W-:Y:S01]  /*16e40*/  IADD3 R86, P2, PT, R75, R68, RZ ;  /* 0x000000444b567210 */ /* 0x000fe20007f5e0ff */
[C---:B------:R-:W-:Y:S01]  /*16e50*/  IMAD.X R89, R73.reuse, 0x1, R71, P3 ;  /* 0x0000000149597824 */ /* 0x040fe200018e0647 */
[----:B------:R-:W-:Y:S02]  /*16e60*/  ISETP.GE.AND P4, PT, R80, UR6, PT ;  /* 0x0000000650007c0c */ /* 0x000fe4000bf86270 */
[----:B------:R-:W-:Y:S01]  /*16e70*/  PRMT R85, R84, 0x9910, RZ ;  /* 0x0000991054557816 */ /* 0x000fe200000000ff */
[----:B------:R-:W-:Y:S01]  /*16e80*/  IMAD.X R87, R73, 0x1, R3, P2 ;  /* 0x0000000149577824 */ /* 0x000fe200010e0603 */
[----:B------:R-:W-:Y:S01]  /*16e90*/  IADD3 R80, P2, PT, R74, R0, RZ ;  /* 0x000000004a507210 */ /* 0x000fe20007f5e0ff */
[----:B------:R-:W-:Y:S01]  /*16ea0*/  VIADD R31, R66, 0x13 ;  /* 0x00000013421f7836 */ /* 0x000fe20000000000 */
[----:B------:R-:W-:Y:S01]  /*16eb0*/  PRMT R30, R30, 0x9910, RZ ;  /* 0x000099101e1e7816 */ /* 0x000fe200000000ff */
[----:B------:R-:W-:Y:S01]  /*16ec0*/  IMAD.MOV.U32 R32, RZ, RZ, R85 ;  /* 0x000000ffff207224 */ /* 0x000fe200078e0055 */
[----:B------:R-:W0:Y:S04]  /*16ed0*/  LDCU UR6, c[0x0][0x398] ;  /* 0x00007300ff0677ac */ /* 0x000e280008000800 */
[----:B------:R-:W-:Y:S01]  /*16ee0*/  SHF.R.S32.HI R45, RZ, 0x8, R32 ;  /* 0x00000008ff2d7819 */ /* 0x000fe20000011420 */
[----:B------:R-:W-:Y:S01]  /*16ef0*/  IMAD.MOV.U32 R44, RZ, RZ, R30 ;  /* 0x000000ffff2c7224 */ /* 0x000fe200078e001e */
[----:B------:R-:W-:-:S02]  /*16f00*/  F2FP.SATFINITE.E5M2.F32.PACK_AB_MERGE_C R38, R29, R28, RZ ;  /* 0x0000001c1d26723e */ /* 0x000fc400048060ff */
[----:B------:R-:W2:Y:S04]  /*16f10*/  LDL.LU R29, [R1+0x644] ;  /* 0x00064400011d7983 */ /* 0x000ea80000300800 */
[----:B------:R0:W-:Y:S04]  /*16f20*/  @P6 STG.E.U8 desc[UR22][R82.64], R38 ;  /* 0x0000002652006986 */ /* 0x0001e8000c101116 */
[----:B------:R-:W2:Y:S04]  /*16f30*/  LDL.LU R39, [R1+0x440] ;  /* 0x0004400001277983 */ /* 0x000ea80000300800 */
[----:B------:R-:W2:Y:S01]  /*16f40*/  LDL.LU R36, [R1+0x444] ;  /* 0x0004440001247983 */ /* 0x000ea20000300800 */
[----:B0-----:R-:W-:-:S03]  /*16f50*/  IADD3 R82, P3, PT, R75, R70, RZ ;  /* 0x000000464b527210 */ /* 0x001fc60007f7e0ff */
[----:B------:R-:W2:Y:S01]  /*16f60*/  LDL.LU R32, [R1+0x240] ;  /* 0x0002400001207983 */ /* 0x000ea20000300800 */
[----:B------:R-:W-:Y:S01]  /*16f70*/  SHF.R.S32.HI R75, RZ, 0x1f, R74 ;  /* 0x0000001fff4b7819 */ /* 0x000fe2000001144a */
[----:B------:R-:W-:Y:S02]  /*16f80*/  IMAD.X R83, R73, 0x1, R69, P3 ;  /* 0x0000000149537824 */ /* 0x000fe400018e0645 */
[----:B------:R-:W2:Y:S02]  /*16f90*/  LDL.LU R33, [R1+0x244] ;  /* 0x0002440001217983 */ /* 0x000ea40000300800 */
[C---:B------:R-:W-:Y:S01]  /*16fa0*/  IMAD.X R81, R75.reuse, 0x1, R72, P2 ;  /* 0x000000014b517824 */ /* 0x040fe200010e0648 */
[C---:B------:R-:W-:Y:S01]  /*16fb0*/  IADD3 R76, P2, PT, R74.reuse, R68, RZ ;  /* 0x000000444a4c7210 */ /* 0x040fe20007f5e0ff */
[----:B------:R-:W-:Y:S01]  /*16fc0*/  VIADD R73, R74, UR30 ;  /* 0x0000001e4a497c36 */ /* 0x000fe20008000000 */
[----:B------:R-:W2:Y:S03]  /*16fd0*/  LDL.LU R30, [R1+0x40] ;  /* 0x00004000011e7983 */ /* 0x000ea60000300800 */
[----:B------:R-:W-:Y:S01]  /*16fe0*/  IMAD.X R77, R75, 0x1, R3, P2 ;  /* 0x000000014b4d7824 */ /* 0x000fe200010e0603 */
[----:B------:R-:W-:-:S02]  /*16ff0*/  SHF.R.S32.HI R28, RZ, 0x1f, R73 ;  /* 0x0000001fff1c7819 */ /* 0x000fc40000011449 */
[----:B------:R-:W-:-:S05]  /*17000*/  IADD3 R84, P2, PT, R73, R0, RZ ;  /* 0x0000000049547210 */ /* 0x000fca0007f5e0ff */
[----:B------:R-:W-:Y:S01]  /*17010*/  IMAD.X R85, R28, 0x1, R72, P2 ;  /* 0x000000011c557824 */ /* 0x000fe200010e0648 */
[----:B---3--:R-:W-:Y:S01]  /*17020*/  ISETP.GE.AND P2, PT, R31, UR4, PT ;  /* 0x000000041f007c0c */ /* 0x008fe2000bf46270 */
[----:B------:R-:W0:Y:S01]  /*17030*/  LDCU UR4, c[0x0][0x39c] ;  /* 0x00007380ff0477ac */ /* 0x000e220008000800 */
[----:B------:R-:W3:Y:S01]  /*17040*/  LDL.LU R31, [R1+0x44] ;  /* 0x00004400011f7983 */ /* 0x000ee20000300800 */
[----:B------:R-:W-:-:S05]  /*17050*/  IADD3 R78, P3, PT, R74, R2, RZ ;  /* 0x000000024a4e7210 */ /* 0x000fca0007f7e0ff */
[----:B------:R-:W-:Y:S01]  /*17060*/  IMAD.X R79, R75, 0x1, R71, P3 ;  /* 0x000000014b4f7824 */ /* 0x000fe200018e0647 */
[----:B------:R-:W-:Y:S01]  /*17070*/  ISETP.LT.AND P3, PT, R67, UR6, !P0 ;  /* 0x0000000643007c0c */ /* 0x000fe2000c761270 */
[----:B------:R-:W0:Y:S01]  /*17080*/  LDCU UR6, c[0x0][0x398] ;  /* 0x00007300ff0677ac */ /* 0x000e220008000800 */
[----:B------:R-:W-:-:S05]  /*17090*/  IADD3 R74, P6, PT, R74, R70, RZ ;  /* 0x000000464a4a7210 */ /* 0x000fca0007fde0ff */
[----:B------:R-:W-:Y:S01]  /*170a0*/  IMAD.X R75, R75, 0x1, R69, P6 ;  /* 0x000000014b4b7824 */ /* 0x000fe200030e0645 */
[----:B------:R-:W-:Y:S01]  /*170b0*/  ISETP.LT.AND P6, PT, R34, UR9, !P0 ;  /* 0x0000000922007c0c */ /* 0x000fe2000c7c1270 */
[----:B------:R-:W4:Y:S04]  /*170c0*/  LDCU UR9, c[0x0][0x398] ;  /* 0x00007300ff0977ac */ /* 0x000f280008000800 */
[----:B------:R-:W-:Y:S01]  /*170d0*/  @P3 STG.E.U8 desc[UR22][R48.64], R45 ;  /* 0x0000002d30003986 */ /* 0x000fe2000c101116 */
[----:B-1----:R-:W-:Y:S01]  /*170e0*/  ISETP.LT.AND P3, PT, R35, UR10, !P0 ;  /* 0x0000000a23007c0c */ /* 0x002fe2000c761270 */
[----:B------:R-:W1:Y:S01]  /*170f0*/  LDCU UR10, c[0x0][0x398] ;  /* 0x00007300ff0a77ac */ /* 0x000e620008000800 */
[----:B------:R-:W-:Y:S02]  /*17100*/  PRMT R40, R40, 0x9910, RZ ;  /* 0x0000991028287816 */ /* 0x000fe400000000ff */
[----:B------:R-:W-:-:S02]  /*17110*/  SHF.R.S32.HI R44, RZ, 0x8, R44 ;  /* 0x00000008ff2c7819 */ /* 0x000fc4000001142c */
[----:B0-----:R-:W-:Y:S01]  /*17120*/  ISETP.LT.AND P0, PT, R37, UR6, !P0 ;  /* 0x0000000625007c0c */ /* 0x001fe2000c701270 */
[----:B------:R-:W0:Y:S01]  /*17130*/  LDCU UR6, c[0x0][0x398] ;  /* 0x00007300ff0677ac */ /* 0x000e220008000800 */
[----:B------:R-:W-:Y:S02]  /*17140*/  SHF.R.S32.HI R40, RZ, 0x8, R40 ;  /* 0x00000008ff287819 */ /* 0x000fe40000011428 */
[----:B------:R-:W-:Y:S01]  /*17150*/  PRMT R38, R38, 0x9910, RZ ;  /* 0x0000991026267816 */ /* 0x000fe200000000ff */
[----:B------:R-:W-:Y:S01]  /*17160*/  @P6 STG.E.U8 desc[UR22][R46.64], R44 ;  /* 0x0000002c2e006986 */ /* 0x000fe2000c101116 */
[----:B----4-:R-:W-:Y:S01]  /*17170*/  ISETP.LT.AND P6, PT, R67, UR9, !P5 ;  /* 0x0000000943007c0c */ /* 0x010fe2000efc1270 */
[----:B------:R-:W4:Y:S02]  /*17180*/  LDCU UR9, c[0x0][0x398] ;  /* 0x00007300ff0977ac */ /* 0x000f240008000800 */
[----:B------:R0:W-:Y:S01]  /*17190*/  @P3 STG.E.U8 desc[UR22][R42.64], R40 ;  /* 0x000000282a003986 */ /* 0x0001e2000c101116 */
[----:B------:R-:W-:Y:S01]  /*171a0*/  ISETP.LT.AND P3, PT, R34, UR12, !P5 ;  /* 0x0000000c22007c0c */ /* 0x000fe2000ef61270 */
[----:B------:R-:W1:Y:S01]  /*171b0*/  LDCU UR12, c[0x0][0x398] ;  /* 0x00007300ff0c77ac */ /* 0x000e620008000800 */
[----:B0-----:R-:W-:Y:S01]  /*171c0*/  SHF.R.S32.HI R40, RZ, 0x8, R38 ;  /* 0x00000008ff287819 */ /* 0x001fe20000011426 */
[----:B------:R-:W-:Y:S01]  /*171d0*/  VIADD R38, R66, 0x14 ;  /* 0x0000001442267836 */ /* 0x000fe20000000000 */
[----:B------:R-:W4:Y:S04]  /*171e0*/  LDL.LU R42, [R1+0x648] ;  /* 0x00064800012a7983 */ /* 0x000f280000300800 */
[----:B------:R0:W-:Y:S01]  /*171f0*/  @P0 STG.E.U8 desc[UR22][R92.64], R40 ;  /* 0x000000285c000986 */ /* 0x0001e2000c101116 */
[----:B------:R-:W-:Y:S01]  /*17200*/  ISETP.GE.AND P0, PT, R38, UR4, PT ;  /* 0x0000000426007c0c */ /* 0x000fe2000bf06270 */
[----:B------:R-:W1:Y:S02]  /*17210*/  LDCU UR4, c[0x0][0x39c] ;  /* 0x00007380ff0477ac */ /* 0x000e640008000800 */
[----:B------:R-:W4:Y:S04]  /*17220*/  LDL.LU R43, [R1+0x64c] ;  /* 0x00064c00012b7983 */ /* 0x000f280000300800 */
[----:B0-----:R-:W4:Y:S01]  /*17230*/  LDL.LU R40, [R1+0x650] ;  /* 0x0006500001287983 */ /* 0x001f220000300800 */
[----:B--2---:R-:W-:-:S03]  /*17240*/  F2FP.SATFINITE.E5M2.F32.PACK_AB_MERGE_C R29, R29, R41, RZ ;  /* 0x000000291d1d723e */ /* 0x004fc600048060ff */
[----:B------:R-:W2:Y:S04]  /*17250*/  LDL.LU R41, [R1+0x654] ;  /* 0x0006540001297983 */ /* 0x000ea80000300800 */
[----:B------:R-:W2:Y:S01]  /*17260*/  LDL.LU R38, [R1+0x448] ;  /* 0x0004480001267983 */ /* 0x000ea20000300800 */
[----:B------:R-:W-:-:S03]  /*17270*/  F2FP.SATFINITE.E5M2.F32.PACK_AB_MERGE_C R92, R36, R39, RZ ;  /* 0x00000027245c723e */ /* 0x000fc600048060ff */
[----:B------:R-:W2:Y:S04]  /*17280*/  LDL.LU R39, [R1+0x44c] ;  /* 0x00044c0001277983 */ /* 0x000ea80000300800 */
[----:B------:R0:W-:Y:S04]  /*17290*/  @P6 STG.E.U8 desc[UR22][R90.64], R29 ;  /* 0x0000001d5a006986 */ /* 0x0001e8000c101116 */
[----:B------:R-:W2:Y:S04]  /*172a0*/  LDL.LU R36, [R1+0x450] ;  /* 0x0004500001247983 */ /* 0x000ea80000300800 */
[----:B------:R1:W-:Y:S01]  /*172b0*/  @P3 STG.E.U8 desc[UR22][R88.64], R92 ;  /* 0x0000005c58003986 */ /* 0x0003e2000c101116 */
[----:B0-----:R-:W-:-:S03]  /*172c0*/  F2FP.SATFINITE.E5M2.F32.PACK_AB_MERGE_C R91, R33, R32, RZ ;  /* 0x00000020215b723e */ /* 0x001fc600048060ff */
[----:B------:R-:W2:Y:S04]  /*172d0*/  LDL.LU R32, [R1+0x454] ;  /* 0x0004540001207983 */ /* 0x000ea80000300800 */
[----:B------:R-:W2:Y:S01]  /*172e0*/  LDL.LU R33, [R1+0x248] ;  /* 0x0002480001217983 */ /* 0x000ea20000300800 */
[----:B-1----:R-:W-:Y:S02]  /*172f0*/  PRMT R89, R29, 0x9910, RZ ;  /* 0x000099101d597816 */ /* 0x002fe400000000ff */
[----:B---3--:R-:W-:Y:S02]  /*17300*/  F2FP.SATFINITE.E5M2.F32.PACK_AB_MERGE_C R90, R31, R30, RZ ;  /* 0x0000001e1f5a723e */ /* 0x008fe400048060ff */
[----:B------:R-:W3:Y:S04]  /*17310*/  LDL.LU R30, [R1+0x24c] ;  /* 0x00024c00011e7983 */ /* 0x000ee80000300800 */
[----:B------:R-:W3:Y:S04]  /*17320*/  LDL.LU R31, [R1+0x48] ;  /* 0x00004800011f7983 */ /* 0x000ee80000300800 */
[----:B------:R-:W3:Y:S01]  /*17330*/  LDL.LU R29, [R1+0x4c] ;  /* 0x00004c00011d7983 */ /* 0x000ee20000300800 */
[----:B------:R-:W-:Y:S01]  /*17340*/  ISETP.LT.AND P6, PT, R35, UR10, !P5 ;  /* 0x0000000a23007c0c */ /* 0x000fe2000efc1270 */
[----:B------:R-:W0:Y:S01]  /*17350*/  LDCU UR10, c[0x0][0x398] ;  /* 0x00007300ff0a77ac */ /* 0x000e220008000800 */
[----:B------:R-:W-:-:S02]  /*17360*/  ISETP.LT.AND P5, PT, R37, UR6, !P5 ;  /* 0x0000000625007c0c */ /* 0x000fc4000efa1270 */
[----:B----4-:R-:W-:Y:S01]  /*17370*/  ISETP.LT.AND P3, PT, R67, UR9, !P1 ;  /* 0x0000000943007c0c */ /* 0x010fe2000cf61270 */
[----:B------:R-:W1:Y:S01]  /*17380*/  LDCU UR6, c[0x0][0x398] ;  /* 0x00007300ff0677ac */ /* 0x000e620008000800 */
[----:B------:R-:W-:Y:S01]  /*17390*/  PRMT R92, R92, 0x9910, RZ ;  /* 0x000099105c5c7816 */ /* 0x000fe200000000ff */
[----:B------:R-:W4:Y:S06]  /*173a0*/  LDCU UR9, c[0x0][0x398] ;  /* 0x00007300ff0977ac */ /* 0x000f2c0008000800 */
[----:B------:R0:W-:Y:S04]  /*173b0*/  @P6 STG.E.U8 desc[UR22][R86.64], R91 ;  /* 0x0000005b56006986 */ /* 0x0001e8000c101116 */
[----:B------:R1:W-:Y:S01]  /*173c0*/  @P5 STG.E.U8 desc[UR22][R82.64], R90 ;  /* 0x0000005a52005986 */ /* 0x0003e2000c101116 */
[----:B0-----:R-:W-:Y:S01]  /*173d0*/  IMAD.MOV.U32 R86, RZ, RZ, R89 ;  /* 0x000000ffff567224 */ /* 0x001fe200078e0059 */
[----:B------:R-:W-:Y:S01]  /*173e0*/  ISETP.LT.AND P5, PT, R34, UR10, !P1 ;  /* 0x0000000a22007c0c */ /* 0x000fe2000cfa1270 */
[----:B------:R-:W0:Y:S03]  /*173f0*/  LDCU UR10, c[0x0][0x398] ;  /* 0x00007300ff0a77ac */ /* 0x000e260008000800 */
[----:B-1----:R-:W-:-:S05]  /*17400*/  SHF.R.S32.HI R82, RZ, 0x8, R86 ;  /* 0x00000008ff527819 */ /* 0x002fca0000011456 */
[----:B------:R1:W-:Y:S01]  /*17410*/  @P3 STG.E.U8 desc[UR22][R80.64], R82 ;  /* 0x0000005250003986 */ /* 0x0003e2000c101116 */
[----:B------:R-:W-:Y:S01]  /*17420*/  ISETP.LT.AND P3, PT, R35, UR6, !P1 ;  /* 0x0000000623007c0c */ /* 0x000fe2000cf61270 */
[----:B------:R-:W-:Y:S02]  /*17430*/  VIADD R88, R66, 0x15 ;  /* 0x0000001542587836 */ /* 0x000fe40000000000 */
[----:B-1----:R-:W-:Y:S01]  /*17440*/  IMAD.MOV.U32 R80, RZ, RZ, R92 ;  /* 0x000000ffff507224 */ /* 0x002fe200078e005c */
[----:B------:R-:W-:Y:S01]  /*17450*/  PRMT R81, R91, 0x9910, RZ ;  /* 0x000099105b517816 */ /* 0x000fe200000000ff */
[----:B------:R-:W1:Y:S03]  /*17460*/  LDCU UR6, c[0x0][0x398] ;  /* 0x00007300ff0677ac */ /* 0x000e660008000800 */
[----:B------:R-:W-:-:S05]  /*17470*/  SHF.R.S32.HI R80, RZ, 0x8, R80 ;  /* 0x00000008ff507819 */ /* 0x000fca0000011450 */
[----:B------:R0:W-:Y:S01]  /*17480*/  @P5 STG.E.U8 desc[UR22][R78.64], R80 ;  /* 0x000000504e005986 */ /* 0x0001e2000c101116 */
[----:B------:R-:W-:Y:S02]  /*17490*/  PRMT R90, R90, 0x9910, RZ ;  /* 0x000099105a5a7816 */ /* 0x000fe400000000ff */
[----:B0-----:R-:W-:-:S05]  /*174a0*/  SHF.R.S32.HI R79, RZ, 0x8, R81 ;  /* 0x00000008ff4f7819 */ /* 0x001fca0000011451 */
[----:B------:R0:W-:Y:S01]  /*174b0*/  @P3 STG.E.U8 desc[UR22][R76.64], R79 ;  /* 0x0000004f4c003986 */ /* 0x0001e2000c101116 */
[----:B------:R-:W-:Y:S02]  /*174c0*/  ISETP.LT.AND P1, PT, R37, UR12, !P1 ;  /* 0x0000000c25007c0c */ /* 0x000fe4000cf21270 */
[----:B----4-:R-:W-:Y:S01]  /*174d0*/  ISETP.LT.AND P5, PT, R67, UR9, !P4 ;  /* 0x0000000943007c0c */ /* 0x010fe2000e7a1270 */
[----:B------:R-:W-:Y:S01]  /*174e0*/  IMAD.MOV.U32 R78, RZ, RZ, R90 ;  /* 0x000000ffff4e7224 */ /* 0x000fe200078e005a */
[----:B------:R-:W-:Y:S01]  /*174f0*/  F2FP.SATFINITE.E5M2.F32.PACK_AB_MERGE_C R82, R43, R42, RZ ;  /* 0x0000002a2b52723e */ /* 0x000fe200048060ff */
[----:B------:R-:W4:Y:S01]  /*17500*/  LDCU UR9, c[0x0][0x398] ;  /* 0x00007300ff0977ac */ /* 0x000f220008000800 */
[----:B0-----:R-:W-:Y:S01]  /*17510*/  IADD3 R76, P3, PT, R73, R2, RZ ;  /* 0x00000002494c7210 */ /* 0x001fe20007f7e0ff */
[----:B------:R-:W0:Y:S04]  /*17520*/  LDCU UR12, c[0x0][0x398] ;  /* 0x00007300ff0c77ac */ /* 0x000e280008000800 */
[----:B------:R-:W-:Y:S01]  /*17530*/  IMAD.X R77, R28, 0x1, R71, P3 ;  /* 0x000000011c4d7824 */ /* 0x000fe200018e0647 */
[----:B------:R-:W-:Y:S01]  /*17540*/  ISETP.LT.AND P3, PT, R34, UR10, !P4 ;  /* 0x0000000a22007c0c */ /* 0x000fe2000e761270 */
[----:B------:R-:W0:Y:S01]  /*17550*/  LDCU UR10, c[0x0][0x398] ;  /* 0x00007300ff0a77ac */ /* 0x000e220008000800 */
[----:B------:R-:W-:-:S05]  /*17560*/  SHF.R.S32.HI R78, RZ, 0x8, R78 ;  /* 0x00000008ff4e7819 */ /* 0x000fca000001144e */
[----:B------:R0:W-:Y:S04]  /*17570*/  @P1 STG.E.U8 desc[UR22][R74.64], R78 ;  /* 0x0000004e4a001986 */ /* 0x0001e8000c101116 */
[----:B------:R-:W-:Y:S01]  /*17580*/  @P5 STG.E.U8 desc[UR22][R84.64], R82 ;  /* 0x0000005254005986 */ /* 0x000fe2000c101116 */
[----:B0-----:R-:W-:-:S05]  /*17590*/  IADD3 R74, P1, PT, R73, R68, RZ ;  /* 0x00000044494a7210 */ /* 0x001fca0007f3e0ff */
[----:B------:R-:W-:Y:S01]  /*175a0*/  IMAD.X R75, R28, 0x1, R3, P1 ;  /* 0x000000011c4b7824 */ /* 0x000fe200008e0603 */
[----:B--2---:R-:W-:-:S05]  /*175b0*/  F2FP.SATFINITE.E5M2.F32.PACK_AB_MERGE_C R80, R39, R38, RZ ;  /* 0x000000262750723e */ /* 0x004fca00048060ff */
[----:B------:R0:W-:Y:S02]  /*175c0*/  @P3 STG.E.U8 desc[UR22][R76.64], R80 ;  /* 0x000000504c003986 */ /* 0x0001e4000c101116 */
[----:B0-----:R-:W-:-:S05]  /*175d0*/  IADD3 R76, P3, PT, R73, R70, RZ ;  /* 0x00000046494c7210 */ /* 0x001fca0007f7e0ff */
[----:B------:R-:W-:Y:S01]  /*175e0*/  IMAD.X R77, R28, 0x1, R69, P3 ;  /* 0x000000011c4d7824 */ /* 0x000fe200018e0645 */
[----:B---3--:R-:W-:Y:S02]  /*175f0*/  F2FP.SATFINITE.E5M2.F32.PACK_AB_MERGE_C R79, R30, R33, RZ ;  /* 0x000000211e4f723e */ /* 0x008fe400048060ff */
[----:B------:R-:W2:Y:S01]  /*17600*/  LDL.LU R30, [R1+0x250] ;  /* 0x00025000011e7983 */ /* 0x000ea20000300800 */
[----:B------:R-:W-:-:S03]  /*17610*/  F2FP.SATFINITE.E5M2.F32.PACK_AB_MERGE_C R81, R29, R31, RZ ;  /* 0x0000001f1d51723e */ /* 0x000fc600048060ff */
[----:B------:R-:W2:Y:S04]  /*17620*/  LDL.LU R31, [R1+0x254] ;  /* 0x00025400011f7983 */ /* 0x000ea80000300800 */
[----:B------:R-:W3:Y:S04]  /*17630*/  LDL.LU R28, [R1+0x50] ;  /* 0x00005000011c7983 */ /* 0x000ee80000300800 */
[----:B------:R-:W3:Y:S01]  /*17640*/  LDL.LU R29, [R1+0x54] ;  /* 0x00005400011d7983 */ /* 0x000ee20000300800 */
[----:B------:R-:W-:Y:S01]  /*17650*/  ISETP.GE.AND P6, PT, R88, UR4, PT ;  /* 0x0000000458007c0c */ /* 0x000fe2000bfc6270 */
[----:B------:R-:W0:Y:S01]  /*17660*/  LDCU UR4, c[0x0][0x39c] ;  /* 0x00007380ff0477ac */ /* 0x000e220008000800 */
[----:B------:R-:W-:Y:S01]  /*17670*/  VIADD R78, R66, 0x16 ;  /* 0x00000016424e7836 */ /* 0x000fe20000000000 */
[----:B------:R-:W-:-:S02]  /*17680*/  ISETP.LT.AND P5, PT, R35, UR14, !P4 ;  /* 0x0000000e23007c0c */ /* 0x000fc4000e7a1270 */
[----:B-1----:R-:W-:Y:S01]  /*17690*/  ISETP.LT.AND P4, PT, R37, UR6, !P4 ;  /* 0x0000000625007c0c */ /* 0x002fe2000e781270 */
[----:B------:R-:W-:Y:S01]  /*176a0*/  VIADD R73, R73, UR30 ;  /* 0x0000001e49497c36 */ /* 0x000fe20008000000 */
[----:B------:R-:W-:Y:S01]  /*176b0*/  PRMT R82, R82, 0x9910, RZ ;  /* 0x0000991052527816 */ /* 0x000fe200000000ff */
[----:B------:R-:W1:Y:S01]  /*176c0*/  LDCU UR6, c[0x0][0x398] ;  /* 0x00007300ff0677ac */ /* 0x000e620008000800 */
[----:B------:R-:W-:Y:S02]  /*176d0*/  PRMT R80, R80, 0x9910, RZ ;  /* 0x0000991050507816 */ /* 0x000fe400000000ff */
[----:B------:R-:W-:Y:S01]  /*176e0*/  F2FP.SATFINITE.E5M2.F32.PACK_AB_MERGE_C R83, R41, R40, RZ ;  /* 0x000000282953723e */ /* 0x000fe200048060ff */
[----:B------:R-:W1:Y:S01]  /*176f0*/  LDCU UR14, c[0x0][0x398] ;  /* 0x00007300ff0e77ac */ /* 0x000e620008000800 */
[----:B------:R-:W3:Y:S01]  /*17700*/  LDL.LU R41, [R1+0x658] ;  /* 0x0006580001297983 */ /* 0x000ee20000300800 */
[----:B0-----:R-:W-:Y:S01]  /*17710*/  ISETP.GE.AND P1, PT, R78, UR4, PT ;  /* 0x000000044e007c0c */ /* 0x001fe2000bf26270 */
[----:B------:R-:W0:Y:S02]  /*17720*/  LDCU UR4, c[0x0][0x398] ;  /* 0x00007300ff0477ac */ /* 0x000e240008000800 */
[----:B------:R1:W-:Y:S01]  /*17730*/  @P5 STG.E.U8 desc[UR22][R74.64], R79 ;  /* 0x0000004f4a005986 */ /* 0x0003e2000c101116 */
[----:B------:R-:W-:-:S03]  /*17740*/  SHF.R.S32.HI R78, RZ, 0x1f, R73 ;  /* 0x0000001fff4e7819 */ /* 0x000fc60000011449 */
[----:B------:R0:W-:Y:S04]  /*17750*/  @P4 STG.E.U8 desc[UR22][R76.64], R81 ;  /* 0x000000514c004986 */ /* 0x0001e8000c101116 */
[----:B------:R-:W3:Y:S01]  /*17760*/  LDL.LU R38, [R1+0x65c] ;  /* 0x00065c0001267983 */ /* 0x000ee20000300800 */
[----:B-1----:R-:W-:-:S03]  /*17770*/  IADD3 R74, P5, PT, R73, R0, RZ ;  /* 0x00000000494a7210 */ /* 0x002fc60007fbe0ff */
[----:B------:R-:W3:Y:S01]  /*17780*/  LDL.LU R39, [R1+0x458] ;  /* 0x0004580001277983 */ /* 0x000ee20000300800 */
[----:B0-----:R-:W-:Y:S01]  /*17790*/  ISETP.LT.AND P3, PT, R67, UR4, !P2 ;  /* 0x0000000443007c0c */ /* 0x001fe2000d761270 */
[----:B------:R-:W-:Y:S01]  /*177a0*/  IMAD.X R75, R78, 0x1, R72, P5 ;  /* 0x000000014e4b7824 */ /* 0x000fe200028e0648 */
[----:B------:R-:W-:Y:S01]  /*177b0*/  SHF.R.S32.HI R77, RZ, 0x8, R82 ;  /* 0x00000008ff4d7819 */ /* 0x000fe20000011452 */
[----:B------:R-:W0:Y:S01]  /*177c0*/  LDCU UR4, c[0x0][0x39c] ;  /* 0x00007380ff0477ac */ /* 0x000e220008000800 */
[----:B----4-:R-:W-:Y:S02]  /*177d0*/  ISETP.LT.AND P4, PT, R34, UR9, !P2 ;  /* 0x0000000922007c0c */ /* 0x010fe4000d781270 */
[----:B------:R-:W-:Y:S01]  /*177e0*/  IADD3 R76, P5, PT, R73, R2, RZ ;  /* 0x00000002494c7210 */ /* 0x000fe20007fbe0ff */
[----:B------:R-:W1:Y:S06]  /*177f0*/  LDCU UR9, c[0x0][0x398] ;  /* 0x00007300ff0977ac */ /* 0x000e6c0008000800 */
[----:B------:R4:W-:Y:S01]  /*17800*/  @P3 STG.E.U8 desc[UR22][R74.64], R77 ;  /* 0x0000004d4a003986 */ /* 0x0009e2000c101116 */
[----:B------:R-:W-:Y:S01]  /*17810*/  ISETP.LT.AND P3, PT, R35, UR10, !P2 ;  /* 0x0000000a23007c0c */ /* 0x000fe2000d761270 */
[----:B------:R-:W0:Y:S01]  /*17820*/  LDCU UR10, c[0x0][0x398] ;  /* 0x00007300ff0a77ac */ /* 0x000e220008000800 */
[----:B------:R-:W-:Y:S01]  /*17830*/  PRMT R79, R79, 0x9910, RZ ;  /* 0x000099104f4f7816 */ /* 0x000fe200000000ff */
[----:B----4-:R-:W-:-:S02]  /*17840*/  IMAD.MOV.U32 R75, RZ, RZ, R80 ;  /* 0x000000ffff4b7224 */ /* 0x010fc400078e0050 */
[----:B------:R-:W-:Y:S01]  /*17850*/  IMAD.X R77, R78, 0x1, R71, P5 ;  /* 0x000000014e4d7824 */ /* 0x000fe200028e0647 */
[----:B------:R-:W-:Y:S02]  /*17860*/  IADD3 R74, P5, PT, R73, R68, RZ ;  /* 0x00000044494a7210 */ /* 0x000fe40007fbe0ff */
[----:B------:R-:W-:Y:S02]  /*17870*/  SHF.R.S32.HI R75, RZ, 0x8, R75 ;  /* 0x00000008ff4b7819 */ /* 0x000fe4000001144b */
[----:B------:R-:W-:-:S03]  /*17880*/  PRMT R81, R81, 0x9910, RZ ;  /* 0x0000991051517816 */ /* 0x000fc600000000ff */
[----:B------:R4:W-:Y:S01]  /*17890*/  @P4 STG.E.U8 desc[UR22][R76.64], R75 ;  /* 0x0000004b4c004986 */ /* 0x0009e2000c101116 */
[----:B------:R-:W-:Y:S01]  /*178a0*/  ISETP.LT.AND P4, PT, R67, UR12, !P0 ;  /* 0x0000000c43007c0c */ /* 0x000fe2000c781270 */
[----:B------:R-:W0:Y:S01]  /*178b0*/  LDCU UR12, c[0x0][0x398] ;  /* 0x00007300ff0c77ac */ /* 0x000e220008000800 */
[----:B----4-:R-:W-:Y:S01]  /*178c0*/  IMAD.X R75, R78, 0x1, R3, P5 ;  /* 0x000000014e4b7824 */ /* 0x010fe200028e0603 */
[----:B------:R-:W-:Y:S02]  /*178d0*/  SHF.R.S32.HI R76, RZ, 0x8, R79 ;  /* 0x00000008ff4c7819 */ /* 0x000fe4000001144f */
[----:B------:R-:W-:Y:S01]  /*178e0*/  ISETP.LT.AND P5, PT, R37, UR6, !P2 ;  /* 0x0000000625007c0c */ /* 0x000fe2000d7a1270 */
[----:B------:R-:W-:Y:S01]  /*178f0*/  VIADD R79, R66, 0x17 ;  /* 0x00000017424f7836 */ /* 0x000fe20000000000 */
[----:B------:R-:W-:Y:S01]  /*17900*/  F2FP.SATFINITE.E5M2.F32.PACK_AB_MERGE_C R84, R32, R36, RZ ;  /* 0x000000242054723e */ /* 0x000fe200048060ff */
[----:B------:R4:W-:Y:S01]  /*17910*/  @P3 STG.E.U8 desc[UR22][R74.64], R76 ;  /* 0x0000004c4a003986 */ /* 0x0009e2000c101116 */
[----:B------:R-:W0:Y:S03]  /*17920*/  LDCU UR6, c[0x0][0x39c] ;  /* 0x00007380ff0677ac */ /* 0x000e260008000800 */
[----:B------:R-:W3:Y:S04]  /*17930*/  LDL.LU R36, [R1+0x45c] ;  /* 0x00045c0001247983 */ /* 0x000ee80000300800 */
[----:B------:R-:W3:Y:S01]  /*17940*/  LDL.LU R32, [R1+0x258] ;  /* 0x0002580001207983 */ /* 0x000ee20000300800 */
[----:B----4-:R-:W-:Y:S01]  /*17950*/  IADD3 R76, P2, PT, R73, R70, RZ ;  /* 0x00000046494c7210 */ /* 0x010fe20007f5e0ff */
[----:B------:R-:W-:-:S02]  /*17960*/  IMAD.MOV.U32 R75, RZ, RZ, R81 ;  /* 0x000000ffff4b7224 */ /* 0x000fc400078e0051 */
[----:B------:R-:W4:Y:S01]  /*17970*/  LDL.LU R33, [R1+0x25c] ;  /* 0x00025c0001217983 */ /* 0x000f220000300800 */
[----:B------:R-:W-:Y:S02]  /*17980*/  VIADD R73, R73, UR30 ;  /* 0x0000001e49497c36 */ /* 0x000fe40008000000 */
[----:B------:R-:W-:Y:S01]  /*17990*/  IMAD.X R77, R78, 0x1, R69, P2 ;  /* 0x000000014e4d7824 */ /* 0x000fe200010e0645 */
[----:B------:R-:W-:Y:S02]  /*179a0*/  SHF.R.S32.HI R75, RZ, 0x8, R75 ;  /* 0x00000008ff4b7819 */ /* 0x000fe4000001144b */
[----:B------:R-:W-:Y:S02]  /*179b0*/  SHF.R.S32.HI R78, RZ, 0x1f, R73 ;  /* 0x0000001fff4e7819 */ /* 0x000fe40000011449 */
[----:B------:R-:W-:Y:S01]  /*179c0*/  IADD3 R74, P3, PT, R73, R0, RZ ;  /* 0x00000000494a7210 */ /* 0x000fe20007f7e0ff */
[----:B------:R0:W-:Y:S04]  /*179d0*/  @P5 STG.E.U8 desc[UR22][R76.64], R75 ;  /* 0x0000004b4c005986 */ /* 0x0001e8000c101116 */
[----:B0-----:R-:W-:-:S05]  /*179e0*/  IMAD.X R75, R78, 0x1, R72, P3 ;  /* 0x000000014e4b7824 */ /* 0x001fca00018e0648 */
[----:B------:R0:W-:Y:S01]  /*179f0*/  @P4 STG.E.U8 desc[UR22][R74.64], R83 ;  /* 0x000000534a004986 */ /* 0x0001e2000c101116 */
[----:B------:R-:W-:Y:S01]  /*17a00*/  ISETP.GE.AND P4, PT, R79, UR4, PT ;  /* 0x000000044f007c0c */ /* 0x000fe2000bf86270 */
[----:B------:R-:W0:Y:S01]  /*17a10*/  LDCU UR4, c[0x0][0x39c] ;  /* 0x00007380ff0477ac */ /* 0x000e220008000800 */
[----:B--2---:R-:W-:Y:S02]  /*17a20*/  F2FP.SATFINITE.E5M2.F32.PACK_AB_MERGE_C R79, R31, R30, RZ ;  /* 0x0000001e1f4f723e */ /* 0x004fe400048060ff */
[----:B------:R-:W2:Y:S04]  /*17a30*/  LDL.LU R30, [R1+0x660] ;  /* 0x00066000011e7983 */ /* 0x000ea80000300800 */
[----:B------:R-:W2:Y:S01]  /*17a40*/  LDL.LU R31, [R1+0x664] ;  /* 0x00066400011f7983 */ /* 0x000ea20000300800 */
[----:B---3--:R-:W-:-:S03]  /*17a50*/  F2FP.SATFINITE.E5M2.F32.PACK_AB_MERGE_C R80, R29, R28, RZ ;  /* 0x0000001c1d50723e */ /* 0x008fc600048060ff */
[----:B------:R-:W3:Y:S04]  /*17a60*/  LDL.LU R28, [R1+0x58] ;  /* 0x00005800011c7983 */ /* 0x000ee80000300800 */
[----:B------:R-:W3:Y:S01]  /*17a70*/  LDL.LU R29, [R1+0x5c] ;  /* 0x00005c00011d7983 */ /* 0x000ee20000300800 */
[----:B------:R-:W-:Y:S02]  /*17a80*/  ISETP.LT.AND P2, PT, R34, UR14, !P0 ;  /* 0x0000000e22007c0c */ /* 0x000fe4000c741270 */
[----:B------:R-:W-:Y:S02]  /*17a90*/  IADD3 R76, P5, PT, R73, R2, RZ ;  /* 0x00000002494c7210 */ /* 0x000fe40007fbe0ff */
[----:B-1----:R-:W-:Y:S01]  /*17aa0*/  ISETP.LT.AND P3, PT, R35, UR9, !P0 ;  /* 0x0000000923007c0c */ /* 0x002fe2000c761270 */
[----:B0-----:R-:W-:Y:S01]  /*17ab0*/  VIADD R75, R66, 0x18 ;  /* 0x00000018424b7836 */ /* 0x001fe20000000000 */
[----:B------:R-:W-:Y:S01]  /*17ac0*/  PRMT R81, R83, 0x9910, RZ ;  /* 0x0000991053517816 */ /* 0x000fe200000000ff */
[C---:B------:R-:W-:Y:S01]  /*17ad0*/  IMAD.X R77, R78.reuse, 0x1, R71, P5 ;  /* 0x000000014e4d7824 */ /* 0x040fe200028e0647 */
[----:B------:R-:W-:Y:S01]  /*17ae0*/  IADD3 R74, P5, PT, R73, R68, RZ ;  /* 0x00000044494a7210 */ /* 0x000fe20007fbe0ff */
[----:B------:R-:W0:Y:S04]  /*17af0*/  LDCU UR9, c[0x0][0x398] ;  /* 0x00007300ff0977ac */ /* 0x000e280008000800 */
[----:B------:R1:W-:Y:S01]  /*17b00*/  @P2 STG.E.U8 desc[UR22][R76.64], R84 ;  /* 0x000000544c002986 */ /* 0x0003e2000c101116 */
[----:B------:R-:W-:Y:S01]  /*17b10*/  ISETP.GE.AND P2, PT, R75, UR6, PT ;  /* 0x000000064b007c0c */ /* 0x000fe2000bf46270 */
[----:B------:R-:W-:Y:S01]  /*17b20*/  IMAD.X R75, R78, 0x1, R3, P5 ;  /* 0x000000014e4b7824 */ /* 0x000fe200028e0603 */
[----:B------:R-:W0:Y:S01]  /*17b30*/  LDCU UR6, c[0x0][0x398] ;  /* 0x00007300ff0677ac */ /* 0x000e220008000800 */
[----:B------:R-:W-:-:S03]  /*17b40*/  ISETP.LT.AND P0, PT, R37, UR10, !P0 ;  /* 0x0000000a25007c0c */ /* 0x000fc6000c701270 */
[----:B------:R0:W-:Y:S01]  /*17b50*/  @P3 STG.E.U8 desc[UR22][R74.64], R79 ;  /* 0x0000004f4a003986 */ /* 0x0001e2000c101116 */
[----:B------:R-:W-:Y:S01]  /*17b60*/  ISETP.LT.AND P5, PT, R67, UR12, !P6 ;  /* 0x0000000c43007c0c */ /* 0x000fe2000f7a1270 */
[----:B------:R-:W0:Y:S01]  /*17b70*/  LDCU UR10, c[0x0][0x398] ;  /* 0x00007300ff0a77ac */ /* 0x000e220008000800 */
[C---:B-1----:R-:W-:Y:S01]  /*17b80*/  IADD3 R76, P3, PT, R73.reuse, R70, RZ ;  /* 0x00000046494c7210 */ /* 0x042fe20007f7e0ff */
[----:B------:R-:W-:Y:S01]  /*17b90*/  VIADD R73, R73, UR30 ;  /* 0x0000001e49497c36 */ /* 0x000fe20008000000 */
[----:B------:R-:W1:Y:S03]  /*17ba0*/  LDCU UR12, c[0x0][0x398] ;  /* 0x00007300ff0c77ac */ /* 0x000e660008000800 */
[----:B------:R-:W-:Y:S01]  /*17bb0*/  IMAD.X R77, R78, 0x1, R69, P3 ;  /* 0x000000014e4d7824 */ /* 0x000fe200018e0645 */
[----:B------:R-:W-:Y:S01]  /*17bc0*/  SHF.R.S32.HI R78, RZ, 0x1f, R73 ;  /* 0x0000001fff4e7819 */ /* 0x000fe20000011449 */
[----:B------:R-:W1:Y:S01]  /*17bd0*/  LDCU UR14, c[0x0][0x398] ;  /* 0x00007300ff0e77ac */ /* 0x000e620008000800 */
[----:B0-----:R-:W-:-:S02]  /*17be0*/  IADD3 R74, P3, PT, R73, R0, RZ ;  /* 0x00000000494a7210 */ /* 0x001fc40007f7e0ff */
[----:B------:R0:W-:Y:S03]  /*17bf0*/  @P0 STG.E.U8 desc[UR22][R76.64], R80 ;  /* 0x000000504c000986 */ /* 0x0001e6000c101116 */
[----:B------:R-:W-:Y:S01]  /*17c00*/  IMAD.X R75, R78, 0x1, R72, P3 ;  /* 0x000000014e4b7824 */ /* 0x000fe200018e0648 */
[----:B------:R-:W-:Y:S01]  /*17c10*/  ISETP.LT.AND P3, PT, R34, UR6, !P6 ;  /* 0x0000000622007c0c */ /* 0x000fe2000f761270 */
[----:B------:R-:W1:Y:S01]  /*17c20*/  LDCU UR6, c[0x0][0x398] ;  /* 0x00007300ff0677ac */ /* 0x000e620008000800 */
[----:B0-----:R-:W-:Y:S02]  /*17c30*/  SHF.R.S32.HI R76, RZ, 0x8, R81 ;  /* 0x00000008ff4c7819 */ /* 0x001fe40000011451 */
[----:B------:R-:W-:-:S03]  /*17c40*/  PRMT R77, R84, 0x9910, RZ ;  /* 0x00009910544d7816 */ /* 0x000fc600000000ff */
[----:B------:R0:W-:Y:S01]  /*17c50*/  @P5 STG.E.U8 desc[UR22][R74.64], R76 ;  /* 0x0000004c4a005986 */ /* 0x0001e2000c101116 */
[----:B------:R-:W-:Y:S01]  /*17c60*/  ISETP.LT.AND P0, PT, R35, UR9, !P6 ;  /* 0x0000000923007c0c */ /* 0x000fe2000f701270 */
[----:B------:R-:W1:Y:S01]  /*17c70*/  LDCU UR9, c[0x0][0x398] ;  /* 0x00007300ff0977ac */ /* 0x000e620008000800 */
[----:B------:R-:W-:Y:S02]  /*17c80*/  PRMT R81, R79, 0x9910, RZ ;  /* 0x000099104f517816 */ /* 0x000fe400000000ff */
[----:B0-----:R-:W-:Y:S01]  /*17c90*/  IADD3 R76, P5, PT, R73, R2, RZ ;  /* 0x00000002494c7210 */ /* 0x001fe20007fbe0ff */
[----:B------:R-:W-:Y:S02]  /*17ca0*/  IMAD.MOV.U32 R74, RZ, RZ, R77 ;  /* 0x000000ffff4a7224 */ /* 0x000fe400078e004d */
[----:B------:R-:W-:Y:S02]  /*17cb0*/  VIADD R75, R66, 0x19 ;  /* 0x00000019424b7836 */ /* 0x000fe40000000000 */
[----:B------:R-:W-:Y:S01]  /*17cc0*/  IMAD.X R77, R78, 0x1, R71, P5 ;  /* 0x000000014e4d7824 */ /* 0x000fe200028e0647 */
[----:B------:R-:W-:-:S02]  /*17cd0*/  SHF.R.S32.HI R79, RZ, 0x8, R74 ;  /* 0x00000008ff4f7819 */ /* 0x000fc4000001144a */
[----:B------:R-:W-:-:S03]  /*17ce0*/  IADD3 R74, P5, PT, R73, R68, RZ ;  /* 0x00000044494a7210 */ /* 0x000fc60007fbe0ff */
[----:B------:R0:W-:Y:S01]  /*17cf0*/  @P3 STG.E.U8 desc[UR22][R76.64], R79 ;  /* 0x0000004f4c003986 */ /* 0x0001e2000c101116 */
[----:B------:R-:W-:Y:S01]  /*17d00*/  ISETP.GE.AND P3, PT, R75, UR4, PT ;  /* 0x000000044b007c0c */ /* 0x000fe2000bf66270 */
[----:B------:R-:W-:Y:S01]  /*17d10*/  IMAD.X R75, R78, 0x1, R3, P5 ;  /* 0x000000014e4b7824 */ /* 0x000fe200028e0603 */
[----:B------:R-:W-:Y:S01]  /*17d20*/  ISETP.LT.AND P6, PT, R37, UR10, !P6 ;  /* 0x0000000a25007c0c */ /* 0x000fe2000f7c1270 */
[----:B------:R-:W4:Y:S01]  /*17d30*/  LDCU UR10, c[0x0][0x398] ;  /* 0x00007300ff0a77ac */ /* 0x000f220008000800 */
[----:B0-----:R-:W-:Y:S01]  /*17d40*/  SHF.R.S32.HI R76, RZ, 0x8, R81 ;  /* 0x00000008ff4c7819 */ /* 0x001fe20000011451 */
[----:B------:R-:W0:Y:S04]  /*17d50*/  LDCU UR4, c[0x0][0x39c] ;  /* 0x00007380ff0477ac */ /* 0x000e280008000800 */
[----:B------:R4:W-:Y:S01]  /*17d60*/  @P0 STG.E.U8 desc[UR22][R74.64], R76 ;  /* 0x0000004c4a000986 */ /* 0x0009e2000c101116 */
[----:B-1----:R-:W-:Y:S01]  /*17d70*/  ISETP.LT.AND P5, PT, R67, UR6, !P1 ;  /* 0x0000000643007c0c */ /* 0x002fe2000cfa1270 */
[----:B------:R-:W1:Y:S01]  /*17d80*/  LDCU UR6, c[0x0][0x398] ;  /* 0x00007300ff0677ac */ /* 0x000e620008000800 */
[----:B------:R-:W-:-:S02]  /*17d90*/  PRMT R80, R80, 0x9910, RZ ;  /* 0x0000991050507816 */ /* 0x000fc400000000ff */
[C---:B----4-:R-:W-:Y:S01]  /*17da0*/  IADD3 R76, P0, PT, R73.reuse, R70, RZ ;  /* 0x00000046494c7210 */ /* 0x050fe20007f1e0ff */
[----:B------:R-:W-:Y:S01]  /*17db0*/  VIADD R73, R73, UR30 ;  /* 0x0000001e49497c36 */ /* 0x000fe20008000000 */
[----:B------:R-:W-:-:S03]  /*17dc0*/  SHF.R.S32.HI R80, RZ, 0x8, R80 ;  /* 0x00000008ff507819 */ /* 0x000fc60000011450 */
[----:B------:R-:W-:Y:S01]  /*17dd0*/  IMAD.X R77, R78, 0x1, R69, P0 ;  /* 0x000000014e4d7824 */ /* 0x000fe200000e0645 */
[----:B------:R-:W-:Y:S02]  /*17de0*/  SHF.R.S32.HI R79, RZ, 0x1f, R73 ;  /* 0x0000001fff4f7819 */ /* 0x000fe40000011449 */
[----:B------:R-:W-:Y:S02]  /*17df0*/  IADD3 R74, P0, PT, R73, R0, RZ ;  /* 0x00000000494a7210 */ /* 0x000fe40007f1e0ff */
[----:B------:R-:W-:Y:S01]  /*17e00*/  F2FP.SATFINITE.E5M2.F32.PACK_AB_MERGE_C R81, R38, R41, RZ ;  /* 0x000000292651723e */ /* 0x000fe200048060ff */
[----:B------:R4:W-:Y:S02]  /*17e10*/  @P6 STG.E.U8 desc[UR22][R76.64], R80 ;  /* 0x000000504c006986 */ /* 0x0009e4000c101116 */
[----:B------:R-:W-:Y:S01]  /*17e20*/  IMAD.X R75, R79, 0x1, R72, P0 ;  /* 0x000000014f4b7824 */ /* 0x000fe200000e0648 */
[----:B------:R-:W-:Y:S01]  /*17e30*/  ISETP.LT.AND P0, PT, R34, UR9, !P1 ;  /* 0x0000000922007c0c */ /* 0x000fe2000cf01270 */
[----:B------:R-:W-:Y:S01]  /*17e40*/  VIADD R78, R66, 0x1a ;  /* 0x0000001a424e7836 */ /* 0x000fe20000000000 */
[----:B------:R-:W-:Y:S01]  /*17e50*/  F2FP.SATFINITE.E5M2.F32.PACK_AB_MERGE_C R82, R36, R39, RZ ;  /* 0x000000272452723e */ /* 0x000fe200048060ff */
[----:B------:R-:W0:Y:S01]  /*17e60*/  LDCU UR9, c[0x0][0x398] ;  /* 0x00007300ff0977ac */ /* 0x000e220008000800 */
[----:B------:R1:W-:Y:S01]  /*17e70*/  @P5 STG.E.U8 desc[UR22][R74.64], R81 ;  /* 0x000000514a005986 */ /* 0x0003e2000c101116 */
[----:B------:R-:W-:-:S02]  /*17e80*/  ISETP.LT.AND P5, PT, R35, UR10, !P1 ;  /* 0x0000000a23007c0c */ /* 0x000fc4000cfa1270 */
[----:B----4-:R-:W-:Y:S01]  /*17e90*/  IADD3 R76, P6, PT, R73, R2, RZ ;  /* 0x00000002494c7210 */ /* 0x010fe20007fde0ff */
[----:B------:R-:W4:Y:S04]  /*17ea0*/  LDCU UR10, c[0x0][0x398] ;  /* 0x00007300ff0a77ac */ /* 0x000f280008000800 */
[----:B------:R-:W-:Y:S01]  /*17eb0*/  IMAD.X R77, R79, 0x1, R71, P6 ;  /* 0x000000014f4d7824 */ /* 0x000fe200030e0647 */
[----:B-1----:R-:W-:Y:S02]  /*17ec0*/  IADD3 R74, P6, PT, R73, R68, RZ ;  /* 0x00000044494a7210 */ /* 0x002fe40007fde0ff */
[----:B------:R-:W-:Y:S02]  /*17ed0*/  F2FP.SATFINITE.E5M2.F32.PACK_AB_MERGE_C R80, R33, R32, RZ ;  /* 0x000000202150723e */ /* 0x000fe400048060ff */
[----:B------:R-:W-:Y:S01]  /*17ee0*/  @P0 STG.E.U8 desc[UR22][R76.64], R82 ;  /* 0x000000524c000986 */ /* 0x000fe2000c101116 */
[----:B------:R-:W-:Y:S01]  /*17ef0*/  IMAD.X R75, R79, 0x1, R3, P6 ;  /* 0x000000014f4b7824 */ /* 0x000fe200030e0603 */
[----:B0-----:R-:W-:-:S02]  /*17f00*/  ISETP.GE.AND P0, PT, R78, UR4, PT ;  /* 0x000000044e007c0c */ /* 0x001fc4000bf06270 */
[----:B------:R-:W4:Y:S01]  /*17f10*/  LDL.LU R32, [R1+0x460] ;  /* 0x0004600001207983 */ /* 0x000f220000300800 */
[C---:B------:R-:W-:Y:S01]  /*17f20*/  IADD3 R78, P6, PT, R73.reuse, R70, RZ ;  /* 0x00000046494e7210 */ /* 0x040fe20007fde0ff */
[----:B------:R-:W0:Y:S02]  /*17f30*/  LDCU UR4, c[0x0][0x398] ;  /* 0x00007300ff0477ac */ /* 0x000e240008000800 */
[----:B------:R1:W-:Y:S04]  /*17f40*/  @P5 STG.E.U8 desc[UR22][R74.64], R80 ;  /* 0x000000504a005986 */ /* 0x0003e8000c101116 */
[----:B------:R-:W4:Y:S01]  /*17f50*/  LDL.LU R33, [R1+0x464] ;  /* 0x0004640001217983 */ /* 0x000f220000300800 */
[----:B-1----:R-:W-:Y:S01]  /*17f60*/  VIADD R74, R73, UR30 ;  /* 0x0000001e494a7c36 */ /* 0x002fe20008000000 */
[----:B------:R-:W-:-:S02]  /*17f70*/  PRMT R73, R81, 0x9910, RZ ;  /* 0x0000991051497816 */ /* 0x000fc400000000ff */
[----:B--2---:R-:W-:Y:S02]  /*17f80*/  F2FP.SATFINITE.E5M2.F32.PACK_AB_MERGE_C R84, R31, R30, RZ ;  /* 0x0000001e1f54723e */ /* 0x004fe400048060ff */
[----:B------:R-:W2:Y:S04]  /*17f90*/  LDL.LU R30, [R1+0x260] ;  /* 0x00026000011e7983 */ /* 0x000ea80000300800 */
[----:B------:R-:W2:Y:S01]  /*17fa0*/  LDL.LU R31, [R1+0x264] ;  /* 0x00026400011f7983 */ /* 0x000ea20000300800 */
[----:B---3--:R-:W-:-:S03]  /*17fb0*/  F2FP.SATFINITE.E5M2.F32.PACK_AB_MERGE_C R81, R29, R28, RZ ;  /* 0x0000001c1d51723e */ /* 0x008fc600048060ff */
[----:B------:R-:W3:Y:S04]  /*17fc0*/  LDL.LU R28, [R1+0x60] ;  /* 0x00006000011c7983 */ /* 0x000ee80000300800 */
[----:B------:R-:W3:Y:S01]  /*17fd0*/  LDL.LU R29, [R1+0x64] ;  /* 0x00006400011d7983 */ /* 0x000ee20000300800 */
[----:B------:R-:W-:Y:S01]  /*17fe0*/  ISETP.LT.AND P1, PT, R37, UR6, !P1 ;  /* 0x0000000625007c0c */ /* 0x000fe2000cf21270 */
[----:B------:R-:W-:Y:S01]  /*17ff0*/  IMAD.X R79, R79, 0x1, R69, P6 ;  /* 0x000000014f4f7824 */ /* 0x000fe200030e0645 */
[----:B------:R-:W-:Y:S01]  /*18000*/  ISETP.LT.AND P5, PT, R67, UR9, !P4 ;  /* 0x0000000943007c0c */ /* 0x000fe2000e7a1270 */
[----:B------:R-:W1:Y:S01]  /*18010*/  LDCU UR6, c[0x0][0x398] ;  /* 0x00007300ff0677ac */ /* 0x000e620008000800 */
[----:B------:R-:W-:Y:S02]  /*18020*/  SHF.R.S32.HI R75, RZ, 0x1f, R74 ;  /* 0x0000001fff4b7819 */ /* 0x000fe4000001144a */
[----:B------:R-:W-:Y:S01]  /*18030*/  IADD3 R76, P6, PT, R74, R0, RZ ;  /* 0x000000004a4c7210 */ /* 0x000fe20007fde0ff */
[----:B------:R-:W1:Y:S01]  /*18040*/  LDCU UR9, c[0x0][0x398] ;  /* 0x00007300ff0977ac */ /* 0x000e620008000800 */
[----:B------:R-:W-:-:S03]  /*18050*/  SHF.R.S32.HI R73, RZ, 0x8, R73 ;  /* 0x00000008ff497819 */ /* 0x000fc60000011449 */
[----:B------:R-:W-:Y:S01]  /*18060*/  IMAD.X R77, R75, 0x1, R72, P6 ;  /* 0x000000014b4d7824 */ /* 0x000fe200030e0648 */
[----:B------:R-:W-:Y:S01]  /*18070*/  PRMT R82, R82, 0x9910, RZ ;  /* 0x0000991052527816 */ /* 0x000fe200000000ff */
[----:B------:R1:W-:Y:S04]  /*18080*/  @P1 STG.E.U8 desc[UR22][R78.64], R81 ;  /* 0x000000514e001986 */ /* 0x0003e8000c101116 */
[----:B------:R1:W-:Y:S01]  /*18090*/  @P5 STG.E.U8 desc[UR22][R76.64], R73 ;  /* 0x000000494c005986 */ /* 0x0003e2000c101116 */
[----:B0-----:R-:W-:Y:S01]  /*180a0*/  ISETP.LT.AND P5, PT, R34, UR4, !P4 ;  /* 0x0000000422007c0c */ /* 0x001fe2000e7a1270 */
[----:B------:R-:W0:Y:S01]  /*180b0*/  LDCU UR4, c[0x0][0x39c] ;  /* 0x00007380ff0477ac */ /* 0x000e220008000800 */
[----:B-1----:R-:W-:Y:S02]  /*180c0*/  IADD3 R78, P6, PT, R74, R2, RZ ;  /* 0x000000024a4e7210 */ /* 0x002fe40007fde0ff */
[----:B------:R-:W-:Y:S01]  /*180d0*/  PRMT R73, R80, 0x9910, RZ ;  /* 0x0000991050497816 */ /* 0x000fe200000000ff */
[----:B------:R-:W-:-:S02]  /*180e0*/  IMAD.MOV.U32 R80, RZ, RZ, R82 ;  /* 0x000000ffff507224 */ /* 0x000fc400078e0052 */
[----:B------:R-:W-:Y:S01]  /*180f0*/  IMAD.X R79, R75, 0x1, R71, P6 ;  /* 0x000000014b4f7824 */ /* 0x000fe200030e0647 */
[----:B----4-:R-:W-:Y:S01]  /*18100*/  ISETP.LT.AND P1, PT, R35, UR10, !P4 ;  /* 0x0000000a23007c0c */ /* 0x010fe2000e721270 */
[----:B------:R-:W1:Y:S01]  /*18110*/  LDCU UR10, c[0x0][0x398] ;  /* 0x00007300ff0a77ac */ /* 0x000e620008000800 */
[----:B------:R-:W-:Y:S02]  /*18120*/  SHF.R.S32.HI R80, RZ, 0x8, R80 ;  /* 0x00000008ff507819 */ /* 0x000fe40000011450 */
[----:B------:R-:W-:Y:S01]  /*18130*/  ISETP.LT.AND P4, PT, R37, UR6, !P4 ;  /* 0x0000000625007c0c */ /* 0x000fe2000e781270 */
[----:B------:R-:W4:Y:S01]  /*18140*/  LDCU UR6, c[0x0][0x39c] ;  /* 0x00007380ff0677ac */ /* 0x000f220008000800 */
[----:B------:R-:W-:Y:S01]  /*18150*/  IADD3 R76, P6, PT, R74, R68, RZ ;  /* 0x000000444a4c7210 */ /* 0x000fe20007fde0ff */
[----:B------:R0:W-:Y:S01]  /*18160*/  @P5 STG.E.U8 desc[UR22][R78.64], R80 ;  /* 0x000000504e005986 */ /* 0x0001e2000c101116 */
[----:B------:R-:W-:Y:S02]  /*18170*/  PRMT R82, R81, 0x9910, RZ ;  /* 0x0000991051527816 */ /* 0x000fe400000000ff */
[----:B------:R-:W-:Y:S01]  /*18180*/  SHF.R.S32.HI R73, RZ, 0x8, R73 ;  /* 0x00000008ff497819 */ /* 0x000fe20000011449 */
[----:B------:R-:W-:Y:S01]  /*18190*/  IMAD.X R77, R75, 0x1, R3, P6 ;  /* 0x000000014b4d7824 */ /* 0x000fe200030e0603 */
[----:B------:R-:W-:Y:S01]  /*181a0*/  SHF.R.S32.HI R82, RZ, 0x8, R82 ;  /* 0x00000008ff527819 */ /* 0x000fe20000011452 */
[----:B------:R-:W-:Y:S01]  /*181b0*/  VIADD R81, R66, 0x1b ;  /* 0x0000001b42517836 */ /* 0x000fe20000000000 */
[----:B0-----:R-:W-:-:S02]  /*181c0*/  IADD3 R78, P5, PT, R74, R70, RZ ;  /* 0x000000464a4e7210 */ /* 0x001fc40007fbe0ff */
[----:B------:R0:W-:Y:S03]  /*181d0*/  @P1 STG.E.U8 desc[UR22][R76.64], R73 ;  /* 0x000000494c001986 */ /* 0x0001e6000c101116 */
[----:B------:R-:W-:-:S05]  /*181e0*/  IMAD.X R79, R75, 0x1, R69, P5 ;  /* 0x000000014b4f7824 */ /* 0x000fca00028e0645 */
[----:B------:R2:W-:Y:S01]  /*181f0*/  @P4 STG.E.U8 desc[UR22][R78.64], R82 ;  /* 0x000000524e004986 */ /* 0x0005e2000c101116 */
[----:B------:R-:W-:Y:S01]  /*18200*/  ISETP.GE.AND P4, PT, R81, UR4, PT ;  /* 0x0000000451007c0c */ /* 0x000fe2000bf86270 */
[----:B------:R-:W0:Y:S01]  /*18210*/  LDCU UR4, c[0x0][0x398] ;  /* 0x00007300ff0477ac */ /* 0x000e220008000800 */
[----:B---3--:R-:W-:Y:S02]  /*18220*/  F2FP.SATFINITE.E5M2.F32.PACK_AB_MERGE_C R81, R29, R28, RZ ;  /* 0x0000001c1d51723e */ /* 0x008fe400048060ff */
[----:B------:R-:W3:Y:S04]  /*18230*/  LDL.LU R28, [R1+0x668] ;  /* 0x00066800011c7983 */ /* 0x000ee80000300800 */
[----:B------:R-:W3:Y:S01]  /*18240*/  LDL.LU R29, [R1+0x66c] ;  /* 0x00066c00011d7983 */ /* 0x000ee20000300800 */
[----:B0-----:R-:W-:Y:S01]  /*18250*/  VIADD R73, R74, UR30 ;  /* 0x0000001e4a497c36 */ /* 0x001fe20008000000 */
[----:B------:R-:W-:Y:S01]  /*18260*/  ISETP.LT.AND P1, PT, R67, UR9, !P2 ;  /* 0x0000000943007c0c */ /* 0x000fe2000d721270 */
[----:B------:R-:W0:Y:S03]  /*18270*/  LDCU UR9, c[0x0][0x398] ;  /* 0x00007300ff0977ac */ /* 0x000e260008000800 */
[----:B------:R-:W-:-:S02]  /*18280*/  SHF.R.S32.HI R80, RZ, 0x1f, R73 ;  /* 0x0000001fff507819 */ /* 0x000fc40000011449 */
[C---:B------:R-:W-:Y:S02]  /*18290*/  IADD3 R76, P6, PT, R73.reuse, R0, RZ ;  /* 0x00000000494c7210 */ /* 0x040fe40007fde0ff */
[----:B------:R-:W-:Y:S01]  /*182a0*/  ISETP.LT.AND P5, PT, R34, UR12, !P2 ;  /* 0x0000000c22007c0c */ /* 0x000fe2000d7a1270 */
[----:B------:R-:W0:Y:S02]  /*182b0*/  LDCU UR12, c[0x0][0x398] ;  /* 0x00007300ff0c77ac */ /* 0x000e240008000800 */
[C---:B------:R-:W-:Y:S01]  /*182c0*/  IMAD.X R77, R80.reuse, 0x1, R72, P6 ;  /* 0x00000001504d7824 */ /* 0x040fe200030e0648 */
[----:B------:R-:W-:Y:S02]  /*182d0*/  IADD3 R74, P6, PT, R73, R2, RZ ;  /* 0x00000002494a7210 */ /* 0x000fe40007fde0ff */
[----:B------:R-:W-:Y:S02]  /*182e0*/  F2FP.SATFINITE.E5M2.F32.PACK_AB_MERGE_C R83, R33, R32, RZ ;  /* 0x000000202153723e */ /* 0x000fe400048060ff */
[----:B------:R-:W4:Y:S01]  /*182f0*/  LDL.LU R32, [R1+0x468] ;  /* 0x0004680001207983 */ /* 0x000f220000300800 */
[----:B------:R-:W-:Y:S01]  /*18300*/  IMAD.X R75, R80, 0x1, R71, P6 ;  /* 0x00000001504b7824 */ /* 0x000fe200030e0647 */
[----:B--2---:R-:W-:-:S02]  /*18310*/  F2FP.SATFINITE.E5M2.F32.PACK_AB_MERGE_C R82, R31, R30, RZ ;  /* 0x0000001e1f52723e */ /* 0x004fc400048060ff */
[----:B------:R2:W-:Y:S01]  /*18320*/  @P1 STG.E.U8 desc[UR22][R76.64], R84 ;  /* 0x000000544c001986 */ /* 0x0005e2000c101116 */
[----:B------:R-:W-:-:S03]  /*18330*/  PRMT R78, R83, 0x9910, RZ ;  /* 0x00009910534e7816 */ /* 0x000fc600000000ff */
[----:B------:R-:W4:Y:S04]  /*18340*/  LDL.LU R33, [R1+0x46c] ;  /* 0x00046c0001217983 */ /* 0x000f280000300800 */
[----:B------:R3:W-:Y:S04]  /*18350*/  @P5 STG.E.U8 desc[UR22][R74.64], R83 ;  /* 0x000000534a005986 */ /* 0x0007e8000c101116 */
[----:B------:R-:W4:Y:S04]  /*18360*/  LDL.LU R30, [R1+0x268] ;  /* 0x00026800011e7983 */ /* 0x000f280000300800 */
[----:B------:R-:W4:Y:S01]  /*18370*/  LDL.LU R31, [R1+0x26c] ;  /* 0x00026c00011f7983 */ /* 0x000f220000300800 */
[----:B-1----:R-:W-:Y:S01]  /*18380*/  ISETP.LT.AND P5, PT, R35, UR10, !P2 ;  /* 0x0000000a23007c0c */ /* 0x002fe2000d7a1270 */
[----:B------:R-:W1:Y:S01]  /*18390*/  LDCU UR10, c[0x0][0x398] ;  /* 0x00007300ff0a77ac */ /* 0x000e620008000800 */
[----:B------:R-:W-:-:S02]  /*183a0*/  ISETP.LT.AND P1, PT, R37, UR14, !P2 ;  /* 0x0000000e25007c0c */ /* 0x000fc4000d721270 */
[----:B--2---:R-:W-:Y:S02]  /*183b0*/  IADD3 R76, P2, PT, R73, R68, RZ ;  /* 0x00000044494c7210 */ /* 0x004fe40007f5e0ff */
[----:B---3--:R-:W-:Y:S01]  /*183c0*/  F2FP.SATFINITE.E5M2.F32.PACK_AB_MERGE_C R83, R29, R28, RZ ;  /* 0x0000001c1d53723e */ /* 0x008fe200048060ff */
[----:B------:R-:W-:Y:S01]  /*183d0*/  VIADD R75, R66, 0x1c ;  /* 0x0000001c424b7836 */ /* 0x000fe20000000000 */
[----:B------:R-:W2:Y:S01]  /*183e0*/  LDL.LU R28, [R1+0x68] ;  /* 0x00006800011c7983 */ /* 0x000ea20000300800 */
[----:B------:R-:W-:Y:S01]  /*183f0*/  IADD3 R74, P6, PT, R73, R70, RZ ;  /* 0x00000046494a7210 */ /* 0x000fe20007fde0ff */
[----:B------:R-:W3:Y:S02]  /*18400*/  LDCU UR14, c[0x0][0x398] ;  /* 0x00007300ff0e77ac */ /* 0x000ee40008000800 */
[----:B------:R-:W2:Y:S01]  /*18410*/  LDL.LU R29, [R1+0x6c] ;  /* 0x00006c00011d7983 */ /* 0x000ea20000300800 */
[C---:B------:R-:W-:Y:S01]  /*18420*/  IMAD.X R77, R80.reuse, 0x1, R3, P2 ;  /* 0x00000001504d7824 */ /* 0x040fe200010e0603 */
[----:B----4-:R-:W-:Y:S01]  /*18430*/  ISETP.GE.AND P2, PT, R75, UR6, PT ;  /* 0x000000064b007c0c */ /* 0x010fe2000bf46270 */
[----:B------:R-:W-:Y:S01]  /*18440*/  VIADD R73, R73, UR30 ;  /* 0x0000001e49497c36 */ /* 0x000fe20008000000 */
[----:B------:R-:W4:Y:S01]  /*18450*/  LDCU UR6, c[0x0][0x398] ;  /* 0x00007300ff0677ac */ /* 0x000f220008000800 */
[----:B------:R-:W-:Y:S01]  /*18460*/  IMAD.X R75, R80, 0x1, R69, P6 ;  /* 0x00000001504b7824 */ /* 0x000fe200030e0645 */
[----:B------:R1:W-:Y:S02]  /*18470*/  @P5 STG.E.U8 desc[UR22][R76.64], R82 ;  /* 0x000000524c005986 */ /* 0x0003e4000c101116 */
[----:B------:R-:W-:-:S02]  /*18480*/  SHF.R.S32.HI R79, RZ, 0x1f, R73 ;  /* 0x0000001fff4f7819 */ /* 0x000fc40000011449 */
[----:B------:R3:W-:Y:S01]  /*18490*/  @P1 STG.E.U8 desc[UR22][R74.64], R81 ;  /* 0x000000514a001986 */ /* 0x0007e2000c101116 */
[----:B------:R-:W-:Y:S01]  /*184a0*/  ISETP.LT.AND P5, PT, R67, UR4, !P3 ;  /* 0x0000000443007c0c */ /* 0x000fe2000dfa1270 */
[----:B------:R-:W2:Y:S01]  /*184b0*/  LDCU UR4, c[0x0][0x39c] ;  /* 0x00007380ff0477ac */ /* 0x000ea20008000800 */
[----:B0-----:R-:W-:Y:S01]  /*184c0*/  ISETP.LT.AND P1, PT, R34, UR9, !P3 ;  /* 0x0000000922007c0c */ /* 0x001fe2000df21270 */
[----:B------:R-:W2:Y:S01]  /*184d0*/  LDL.LU R39, [R1+0x670] ;  /* 0x0006700001277983 */ /* 0x000ea20000300800 */
[----:B------:R-:W-:Y:S01]  /*184e0*/  PRMT R80, R84, 0x9910, RZ ;  /* 0x0000991054507816 */ /* 0x000fe200000000ff */
[----:B------:R-:W0:Y:S01]  /*184f0*/  LDCU UR9, c[0x0][0x398] ;  /* 0x00007300ff0977ac */ /* 0x000e220008000800 */
[----:B-1----:R-:W-:Y:S01]  /*18500*/  IADD3 R76, P6, PT, R73, R0, RZ ;  /* 0x00000000494c7210 */ /* 0x002fe20007fde0ff */
[----:B------:R-:W2:Y:S04]  /*18510*/  LDL.LU R36, [R1+0x674] ;  /* 0x0006740001247983 */ /* 0x000ea80000300800 */
[----:B------:R-:W-:Y:S01]  /*18520*/  IMAD.X R77, R79, 0x1, R72, P6 ;  /* 0x000000014f4d7824 */ /* 0x000fe200030e0648 */
[----:B---3--:R-:W-:-:S02]  /*18530*/  IADD3 R74, P6, PT, R73, R2, RZ ;  /* 0x00000002494a7210 */ /* 0x008fc40007fde0ff */
[----:B------:R-:W-:Y:S02]  /*18540*/  SHF.R.S32.HI R80, RZ, 0x8, R80 ;  /* 0x00000008ff507819 */ /* 0x000fe40000011450 */
[----:B------:R-:W-:Y:S01]  /*18550*/  SHF.R.S32.HI R78, RZ, 0x8, R78 ;  /* 0x00000008ff4e7819 */ /* 0x000fe2000001144e */
[----:B------:R-:W-:Y:S02]  /*18560*/  IMAD.X R75, R79, 0x1, R71, P6 ;  /* 0x000000014f4b7824 */ /* 0x000fe400030e0647 */
[----:B------:R1:W-:Y:S04]  /*18570*/  @P5 STG.E.U8 desc[UR22][R76.64], R80 ;  /* 0x000000504c005986 */ /* 0x0003e8000c101116 */
[----:B------:R3:W-:Y:S01]  /*18580*/  @P1 STG.E.U8 desc[UR22][R74.64], R78 ;  /* 0x0000004e4a001986 */ /* 0x0007e2000c101116 */
[----:B----4-:R-:W-:Y:S01]  /*18590*/  ISETP.LT.AND P1, PT, R35, UR6, !P3 ;  /* 0x0000000623007c0c */ /* 0x010fe2000df21270 */
[----:B------:R-:W4:Y:S01]  /*185a0*/  LDCU UR6, c[0x0][0x39c] ;  /* 0x00007380ff0677ac */ /* 0x000f220008000800 */
[----:B------:R-:W-:-:S02]  /*185b0*/  PRMT R82, R82, 0x9910, RZ ;  /* 0x0000991052527816 */ /* 0x000fc400000000ff */
[----:B-1----:R-:W-:Y:S02]  /*185c0*/  IADD3 R80, P6, PT, R73, R68, RZ ;  /* 0x0000004449507210 */ /* 0x002fe40007fde0ff */
[----:B------:R-:W-:Y:S02]  /*185d0*/  SHF.R.S32.HI R82, RZ, 0x8, R82 ;  /* 0x00000008ff527819 */ /* 0x000fe40000011452 */
[----:B---3--:R-:W-:Y:S01]  /*185e0*/  PRMT R74, R81, 0x9910, RZ ;  /* 0x00009910514a7816 */ /* 0x008fe200000000ff */
[----:B------:R-:W-:-:S05]  /*185f0*/  IMAD.X R81, R79, 0x1, R3, P6 ;  /* 0x000000014f517824 */ /* 0x000fca00030e0603 */
[----:B------:R1:W-:Y:S02]  /*18600*/  @P1 STG.E.U8 desc[UR22][R80.64], R82 ;  /* 0x0000005250001986 */ /* 0x0003e4000c101116 */
[----:B-1----:R-:W-:Y:S02]  /*18610*/  F2FP.SATFINITE.E5M2.F32.PACK_AB_MERGE_C R82, R33, R32, RZ ;  /* 0x000000202152723e */ /* 0x002fe400048060ff */
[----:B------:R-:W3:Y:S01]  /*18620*/  LDL.LU R32, [R1+0x470] ;  /* 0x0004700001207983 */ /* 0x000ee20000300800 */
[----:B------:R-:W-:-:S03]  /*18630*/  F2FP.SATFINITE.E5M2.F32.PACK_AB_MERGE_C R80, R31, R30, RZ ;  /* 0x0000001e1f50723e */ /* 0x000fc600048060ff */
[----:B------:R-:W3:Y:S04]  /*18640*/  LDL.LU R33, [R1+0x474] ;  /* 0x0004740001217983 */ /* 0x000ee80000300800 */
[----:B------:R-:W3:Y:S04]  /*18650*/  LDL.LU R30, [R1+0x270] ;  /* 0x00027000011e7983 */ /* 0x000ee80000300800 */
[----:B------:R-:W3:Y:S01]  /*18660*/  LDL.LU R31, [R1+0x274] ;  /* 0x00027400011f7983 */ /* 0x000ee20000300800 */
[----:B--2---:R-:W-:-:S03]  /*18670*/  F2FP.SATFINITE.E5M2.F32.PACK_AB_MERGE_C R81, R29, R28, RZ ;  /* 0x0000001c1d51723e */ /* 0x004fc600048060ff */
[----:B------:R-:W2:Y:S04]  /*18680*/  LDL.LU R28, [R1+0x70] ;  /* 0x00007000011c7983 */ /* 0x000ea80000300800 */
[----:B------:R-:W2:Y:S01]  /*18690*/  LDL.LU R29, [R1+0x74] ;  /* 0x00007400011d7983 */ /* 0x000ea20000300800 */
[----:B------:R-:W-:Y:S01]  /*186a0*/  ISETP.LT.AND P3, PT, R37, UR10, !P3 ;  /* 0x0000000a25007c0c */ /* 0x000fe2000df61270 */
[C---:B------:R-:W-:Y:S01]  /*186b0*/  VIADD R75, R73.reuse, UR30 ;  /* 0x0000001e494b7c36 */ /* 0x040fe20008000000 */
[----:B------:R-:W-:Y:S01]  /*186c0*/  IADD3 R78, P6, PT, R73, R70, RZ ;  /* 0x00000046494e7210 */ /* 0x000fe20007fde0ff */
[----:B------:R-:W1:Y:S01]  /*186d0*/  LDCU UR10, c[0x0][0x398] ;  /* 0x00007300ff0a77ac */ /* 0x000e620008000800 */
[----:B------:R-:W-:Y:S01]  /*186e0*/  ISETP.LT.AND P5, PT, R67, UR12, !P0 ;  /* 0x0000000c43007c0c */ /* 0x000fe2000c7a1270 */
[----:B------:R-:W2:Y:S01]  /*186f0*/  LDL.LU R43, [R1+0x678] ;  /* 0x00067800012b7983 */ /* 0x000ea20000300800 */
[----:B------:R-:W-:Y:S01]  /*18700*/  SHF.R.S32.HI R74, RZ, 0x8, R74 ;  /* 0x00000008ff4a7819 */ /* 0x000fe2000001144a */
[----:B------:R-:W-:Y:S01]  /*18710*/  IMAD.X R79, R79, 0x1, R69, P6 ;  /* 0x000000014f4f7824 */ /* 0x000fe200030e0645 */
[----:B------:R-:W-:Y:S01]  /*18720*/  SHF.R.S32.HI R73, RZ, 0x1f, R75 ;  /* 0x0000001fff497819 */ /* 0x000fe2000001144b */
[----:B------:R-:W2:Y:S01]  /*18730*/  LDL.LU R40, [R1+0x67c] ;  /* 0x00067c0001287983 */ /* 0x000ea20000300800 */
[----:B------:R-:W-:Y:S01]  /*18740*/  IADD3 R76, P6, PT, R75, R0, RZ ;  /* 0x000000004b4c7210 */ /* 0x000fe20007fde0ff */
[----:B------:R-:W1:Y:S02]  /*18750*/  LDCU UR12, c[0x0][0x398] ;  /* 0x00007300ff0c77ac */ /* 0x000e640008000800 */
[----:B------:R4:W-:Y:S01]  /*18760*/  @P3 STG.E.U8 desc[UR22][R78.64], R74 ;  /* 0x0000004a4e003986 */ /* 0x0009e2000c101116 */
[----:B0-----:R-:W-:Y:S01]  /*18770*/  ISETP.LT.AND P3, PT, R34, UR9, !P0 ;  /* 0x0000000922007c0c */ /* 0x001fe2000c761270 */
[----:B------:R-:W-:Y:S01]  /*18780*/  IMAD.X R77, R73, 0x1, R72, P6 ;  /* 0x00000001494d7824 */ /* 0x000fe200030e0648 */
[----:B------:R-:W0:Y:S01]  /*18790*/  LDCU UR9, c[0x0][0x398] ;  /* 0x00007300ff0977ac */ /* 0x000e220008000800 */
[----:B------:R-:W2:Y:S04]  /*187a0*/  LDL.LU R41, [R1+0x478] ;  /* 0x0004780001297983 */ /* 0x000ea80000300800 */
[----:B------:R1:W-:Y:S01]  /*187b0*/  @P5 STG.E.U8 desc[UR22][R76.64], R83 ;  /* 0x000000534c005986 */ /* 0x0003e2000c101116 */
[----:B------:R-:W-:Y:S01]  /*187c0*/  ISETP.LT.AND P5, PT, R35, UR14, !P0 ;  /* 0x0000000e23007c0c */ /* 0x000fe2000c7a1270 */
[----:B------:R-:W0:Y:S01]  /*187d0*/  LDCU UR14, c[0x0][0x398] ;  /* 0x00007300ff0e77ac */ /* 0x000e220008000800 */
[----:B----4-:R-:W-:Y:S01]  /*187e0*/  IADD3 R78, P6, PT, R75, R2, RZ ;  /* 0x000000024b4e7210 */ /* 0x010fe20007fde0ff */
[----:B------:R-:W-:Y:S01]  /*187f0*/  VIADD R74, R66, 0x1d ;  /* 0x0000001d424a7836 */ /* 0x000fe20000000000 */
[----:B------:R-:W-:Y:S01]  /*18800*/  F2FP.SATFINITE.E5M2.F32.PACK_AB_MERGE_C R84, R36, R39, RZ ;  /* 0x000000272454723e */ /* 0x000fe200048060ff */
[----:B------:R-:W4:Y:S02]  /*18810*/  LDL.LU R38, [R1+0x47c] ;  /* 0x00047c0001267983 */ /* 0x000f240000300800 */
[----:B------:R-:W-:Y:S01]  /*18820*/  IMAD.X R79, R73, 0x1, R71, P6 ;  /* 0x00000001494f7824 */ /* 0x000fe200030e0647 */
[----:B------:R-:W-:Y:S01]  /*18830*/  ISETP.GE.AND P1, PT, R74, UR4, PT ;  /* 0x000000044a007c0c */ /* 0x000fe2000bf26270 */
[----:B------:R-:W4:Y:S01]  /*18840*/  LDL.LU R39, [R1+0x680] ;  /* 0x0006800001277983 */ /* 0x000f220000300800 */
[----:B-1----:R-:W-:Y:S01]  /*18850*/  IADD3 R76, P6, PT, R75, R68, RZ ;  /* 0x000000444b4c7210 */ /* 0x002fe20007fde0ff */
[----:B------:R-:W-:Y:S01]  /*18860*/  VIADD R74, R66, 0x1e ;  /* 0x0000001e424a7836 */ /* 0x000fe20000000000 */
[----:B------:R-:W1:Y:S01]  /*18870*/  LDCU UR4, c[0x0][0x398] ;  /* 0x00007300ff0477ac */ /* 0x000e620008000800 */
[----:B------:R0:W-:Y:S02]  /*18880*/  @P3 STG.E.U8 desc[UR22][R78.64], R82 ;  /* 0x000000524e003986 */ /* 0x0001e4000c101116 */
[----:B------:R-:W-:Y:S01]  /*18890*/  IMAD.X R77, R73, 0x1, R3, P6 ;  /* 0x00000001494d7824 */ /* 0x000fe200030e0603 */
[----:B------:R-:W-:Y:S01]  /*188a0*/  ISETP.GE.AND P3, PT, R74, UR6, PT ;  /* 0x000000064a007c0c */ /* 0x000fe2000bf66270 */
[----:B------:R-:W-:Y:S01]  /*188b0*/  VIADD R74, R75, UR30 ;  /* 0x0000001e4b4a7c36 */ /* 0x000fe20008000000 */
[----:B------:R-:W-:Y:S01]  /*188c0*/  PRMT R83, R83, 0x9910, RZ ;  /* 0x0000991053537816 */ /* 0x000fe200000000ff */
[----:B------:R-:W4:Y:S01]  /*188d0*/  LDL.LU R36, [R1+0x684] ;  /* 0x0006840001247983 */ /* 0x000f220000300800 */
[----:B0-----:R-:W-:Y:S01]  /*188e0*/  ISETP.LT.AND P0, PT, R37, UR9, !P0 ;  /* 0x0000000925007c0c */ /* 0x001fe2000c701270 */
[----:B------:R-:W0:Y:S02]  /*188f0*/  LDCU UR6, c[0x0][0x398] ;  /* 0x00007300ff0677ac */ /* 0x000e240008000800 */
[----:B------:R1:W-:Y:S01]  /*18900*/  @P5 STG.E.U8 desc[UR22][R76.64], R80 ;  /* 0x000000504c005986 */ /* 0x0003e2000c101116 */
[----:B------:R-:W-:Y:S01]  /*18910*/  IADD3 R78, P6, PT, R75, R70, RZ ;  /* 0x000000464b4e7210 */ /* 0x000fe20007fde0ff */
[----:B------:R-:W0:Y:S01]  /*18920*/  LDCU UR9, c[0x0][0x398] ;  /* 0x00007300ff0977ac */ /* 0x000e220008000800 */
[----:B------:R-:W-:-:S02]  /*18930*/  ISETP.LT.AND P5, PT, R67, UR10, !P4 ;  /* 0x0000000a43007c0c */ /* 0x000fc4000e7a1270 */
[----:B------:R-:W-:Y:S01]  /*18940*/  SHF.R.S32.HI R75, RZ, 0x1f, R74 ;  /* 0x0000001fff4b7819 */ /* 0x000fe2000001144a */
[----:B------:R-:W-:Y:S01]  /*18950*/  IMAD.X R79, R73, 0x1, R69, P6 ;  /* 0x00000001494f7824 */ /* 0x000fe200030e0645 */
[----:B------:R-:W-:Y:S01]  /*18960*/  PRMT R82, R82, 0x9910, RZ ;  /* 0x0000991052527816 */ /* 0x000fe200000000ff */
[----:B------:R-:W-:Y:S01]  /*18970*/  IMAD.MOV.U32 R73, RZ, RZ, R83 ;  /* 0x000000ffff497224 */ /* 0x000fe200078e0053 */
[----:B------:R-:W0:Y:S01]  /*18980*/  LDCU UR10, c[0x0][0x398] ;  /* 0x00007300ff0a77ac */ /* 0x000e220008000800 */
[----:B-1----:R-:W-:-:S03]  /*18990*/  IADD3 R76, P6, PT, R74, R0, RZ ;  /* 0x000000004a4c7210 */ /* 0x002fc60007fde0ff */
[----:B------:R-:W-:Y:S02]  /*189a0*/  SHF.R.S32.HI R73, RZ, 0x8, R73 ;  /* 0x00000008ff497819 */ /* 0x000fe40000011449 */
[----:B------:R-:W-:Y:S01]  /*189b0*/  IMAD.X R77, R75, 0x1, R72, P6 ;  /* 0x000000014b4d7824 */ /* 0x000fe200030e0648 */
[----:B------:R1:W-:Y:S04]  /*189c0*/  @P0 STG.E.U8 desc[UR22][R78.64], R81 ;  /* 0x000000514e000986 */ /* 0x0003e8000c101116 */
[----:B------:R0:W-:Y:S01]  /*189d0*/  @P5 STG.E.U8 desc[UR22][R76.64], R73 ;  /* 0x000000494c005986 */ /* 0x0001e2000c101116 */
[----:B------:R-:W-:Y:S01]  /*189e0*/  ISETP.LT.AND P5, PT, R34, UR4, !P4 ;  /* 0x0000000422007c0c */ /* 0x000fe2000e7a1270 */
[----:B------:R-:W2:Y:S01]  /*189f0*/  LDCU UR4, c[0x0][0x39c] ;  /* 0x00007380ff0477ac */ /* 0x000ea20008000800 */
[----:B-1----:R-:W-:-:S02]  /*18a00*/  IADD3 R78, P6, PT, R74, R2, RZ ;  /* 0x000000024a4e7210 */ /* 0x002fc40007fde0ff */
[----:B0-----:R-:W-:Y:S01]  /*18a10*/  PRMT R73, R80, 0x9910, RZ ;  /* 0x0000991050497816 */ /* 0x001fe200000000ff */
[----:B------:R-:W-:Y:S02]  /*18a20*/  IMAD.MOV.U32 R80, RZ, RZ, R82 ;  /* 0x000000ffff507224 */ /* 0x000fe400078e0052 */
[----:B------:R-:W-:-:S03]  /*18a30*/  IMAD.X R79, R75, 0x1, R71, P6 ;  /* 0x000000014b4f7824 */ /* 0x000fc600030e0647 */
[----:B------:R-:W-:-:S05]  /*18a40*/  SHF.R.S32.HI R80, RZ, 0x8, R80 ;  /* 0x00000008ff507819 */ /* 0x000fca0000011450 */
[----:B------:R0:W-:Y:S01]  /*18a50*/  @P5 STG.E.U8 desc[UR22][R78.64], R80 ;  /* 0x000000504e005986 */ /* 0x0001e2000c101116 */
[----:B---3--:R-:W-:Y:S02]  /*18a60*/  F2FP.SATFINITE.E5M2.F32.PACK_AB_MERGE_C R82, R31, R30, RZ ;  /* 0x0000001e1f52723e */ /* 0x008fe400048060ff */
[----:B0-----:R-:W-:Y:S02]  /*18a70*/  PRMT R79, R81, 0x9910, RZ ;  /* 0x00009910514f7816 */ /* 0x001fe400000000ff */
[----:B------:R-:W-:Y:S02]  /*18a80*/  F2FP.SATFINITE.E5M2.F32.PACK_AB_MERGE_C R81, R33, R32, RZ ;  /* 0x000000202151723e */ /* 0x000fe400048060ff */
[----:B------:R-:W3:Y:S04]  /*18a90*/  LDL.LU R32, [R1+0x480] ;  /* 0x0004800001207983 */ /* 0x000ee80000300800 */
[----:B------:R-:W3:Y:S04]  /*18aa0*/  LDL.LU R33, [R1+0x484] ;  /* 0x0004840001217983 */ /* 0x000ee80000300800 */
[----:B------:R-:W3:Y:S04]  /*18ab0*/  LDL.LU R30, [R1+0x278] ;  /* 0x00027800011e7983 */ /* 0x000ee80000300800 */
[----:B------:R-:W3:Y:S01]  /*18ac0*/  LDL.LU R31, [R1+0x27c] ;  /* 0x00027c00011f7983 */ /* 0x000ee20000300800 */
[----:B--2---:R-:W-:-:S03]  /*18ad0*/  F2FP.SATFINITE.E5M2.F32.PACK_AB_MERGE_C R83, R29, R28, RZ ;  /* 0x0000001c1d53723e */ /* 0x004fc600048060ff */
[----:B------:R-:W2:Y:S04]  /*18ae0*/  LDL.LU R28, [R1+0x78] ;  /* 0x00007800011c7983 */ /* 0x000ea80000300800 */
[----:B------:R-:W2:Y:S01]  /*18af0*/  LDL.LU R29, [R1+0x7c] ;  /* 0x00007c00011d7983 */ /* 0x000ea20000300800 */
[----:B------:R-:W-:Y:S01]  /*18b00*/  ISETP.LT.AND P0, PT, R35, UR6, !P4 ;  /* 0x0000000623007c0c */ /* 0x000fe2000e701270 */
[----:B------:R-:W0:Y:S01]  /*18b10*/  LDCU UR6, c[0x0][0x398] ;  /* 0x00007300ff0677ac */ /* 0x000e220008000800 */
[----:B------:R-:W-:Y:S02]  /*18b20*/  IADD3 R76, P6, PT, R74, R68, RZ ;  /* 0x000000444a4c7210 */ /* 0x000fe40007fde0ff */
[----:B------:R-:W-:-:S03]  /*18b30*/  SHF.R.S32.HI R73, RZ, 0x8, R73 ;  /* 0x00000008ff497819 */ /* 0x000fc60000011449 */
[----:B------:R-:W-:Y:S01]  /*18b40*/  IMAD.X R77, R75, 0x1, R3, P6 ;  /* 0x000000014b4d7824 */ /* 0x000fe200030e0603 */
[----:B------:R-:W-:Y:S01]  /*18b50*/  ISETP.LT.AND P5, PT, R67, UR10, !P2 ;  /* 0x0000000a43007c0c */ /* 0x000fe2000d7a1270 */
[----:B------:R-:W-:Y:S01]  /*18b60*/  VIADD R78, R66, 0x1f ;  /* 0x0000001f424e7836 */ /* 0x000fe20000000000 */
[----:B------:R-:W-:Y:S01]  /*18b70*/  SHF.R.S32.HI R79, RZ, 0x8, R79 ;  /* 0x00000008ff4f7819 */ /* 0x000fe2000001144f */
[----:B------:R-:W1:Y:S02]  /*18b80*/  LDCU UR10, c[0x0][0x398] ;  /* 0x00007300ff0a77ac */ /* 0x000e640008000800 */
[----:B------:R0:W-:Y:S01]  /*18b90*/  @P0 STG.E.U8 desc[UR22][R76.64], R73 ;  /* 0x000000494c000986 */ /* 0x0001e2000c101116 */
[----:B------:R-:W-:Y:S01]  /*18ba0*/  ISETP.LT.AND P0, PT, R37, UR9, !P4 ;  /* 0x0000000925007c0c */ /* 0x000fe2000e701270 */
[----:B------:R-:W1:Y:S01]  /*18bb0*/  LDCU UR9, c[0x0][0x398] ;  /* 0x00007300ff0977ac */ /* 0x000e620008000800 */
[C---:B0-----:R-:W-:Y:S01]  /*18bc0*/  VIADD R73, R74.reuse, UR30 ;  /* 0x0000001e4a497c36 */ /* 0x041fe20008000000 */
[----:B------:R-:W-:-:S04]  /*18bd0*/  IADD3 R76, P4, PT, R74, R70, RZ ;  /* 0x000000464a4c7210 */ /* 0x000fc80007f9e0ff */
[----:B------:R-:W-:Y:S02]  /*18be0*/  SHF.R.S32.HI R80, RZ, 0x1f, R73 ;  /* 0x0000001fff507819 */ /* 0x000fe40000011449 */
[----:B------:R-:W-:Y:S01]  /*18bf0*/  IADD3 R74, P6, PT, R73, R0, RZ ;  /* 0x00000000494a7210 */ /* 0x000fe20007fde0ff */
[----:B------:R-:W-:Y:S01]  /*18c00*/  IMAD.X R77, R75, 0x1, R69, P4 ;  /* 0x000000014b4d7824 */ /* 0x000fe200020e0645 */
[----:B------:R-:W-:Y:S01]  /*18c10*/  ISETP.GE.AND P4, PT, R78, UR4, PT ;  /* 0x000000044e007c0c */ /* 0x000fe2000bf86270 */
[----:B------:R-:W0:Y:S02]  /*18c20*/  LDCU UR4, c[0x0][0x39c] ;  /* 0x00007380ff0477ac */ /* 0x000e240008000800 */
[----:B------:R-:W-:Y:S01]  /*18c30*/  IMAD.X R75, R80, 0x1, R72, P6 ;  /* 0x00000001504b7824 */ /* 0x000fe200030e0648 */
[----:B------:R-:W-:Y:S01]  /*18c40*/  IADD3 R78, P6, PT, R73, R2, RZ ;  /* 0x00000002494e7210 */ /* 0x000fe20007fde0ff */
[----:B------:R1:W-:Y:S01]  /*18c50*/  @P0 STG.E.U8 desc[UR22][R76.64], R79 ;  /* 0x0000004f4c000986 */ /* 0x0003e2000c101116 */
[----:B------:R-:W-:Y:S01]  /*18c60*/  ISETP.LT.AND P0, PT, R35, UR6, !P2 ;  /* 0x0000000623007c0c */ /* 0x000fe2000d701270 */
[----:B------:R-:W0:Y:S02]  /*18c70*/  LDCU UR6, c[0x0][0x39c] ;  /* 0x00007380ff0677ac */ /* 0x000e240008000800 */
[----:B------:R4:W-:Y:S01]  /*18c80*/  @P5 STG.E.U8 desc[UR22][R74.64], R84 ;  /* 0x000000544a005986 */ /* 0x0009e2000c101116 */
[----:B------:R-:W-:Y:S01]  /*18c90*/  ISETP.LT.AND P5, PT, R34, UR12, !P2 ;  /* 0x0000000c22007c0c */ /* 0x000fe2000d7a1270 */
[----:B------:R-:W0:Y:S01]  /*18ca0*/  LDCU UR12, c[0x0][0x398] ;  /* 0x00007300ff0c77ac */ /* 0x000e220008000800 */
[----:B------:R-:W-:Y:S01]  /*18cb0*/  ISETP.LT.AND P2, PT, R37, UR14, !P2 ;  /* 0x0000000e25007c0c */ /* 0x000fe2000d741270 */
[----:B------:R-:W0:Y:S01]  /*18cc0*/  LDCU UR14, c[0x0][0x398] ;  /* 0x00007300ff0e77ac */ /* 0x000e220008000800 */
[----:B-1----:R-:W-:Y:S01]  /*18cd0*/  IMAD.X R79, R80, 0x1, R71, P6 ;  /* 0x00000001504f7824 */ /* 0x002fe200030e0647 */
[----:B------:R-:W-:-:S05]  /*18ce0*/  IADD3 R76, P6, PT, R73, R68, RZ ;  /* 0x00000044494c7210 */ /* 0x000fca0007fde0ff */
[----:B------:R-:W-:Y:S01]  /*18cf0*/  IMAD.X R77, R80, 0x1, R3, P6 ;  /* 0x00000001504d7824 */ /* 0x000fe200030e0603 */
[C---:B----4-:R-:W-:Y:S02]  /*18d00*/  IADD3 R74, P6, PT, R73.reuse, R70, RZ ;  /* 0x00000046494a7210 */ /* 0x050fe40007fde0ff */
[----:B------:R1:W-:Y:S01]  /*18d10*/  @P5 STG.E.U8 desc[UR22][R78.64], R81 ;  /* 0x000000514e005986 */ /* 0x0003e2000c101116 */
[----:B------:R-:W-:Y:S01]  /*18d20*/  VIADD R73, R73, UR30 ;  /* 0x0000001e49497c36 */ /* 0x000fe20008000000 */
[----:B------:R-:W-:Y:S01]  /*18d30*/  PRMT R84, R84, 0x9910, RZ ;  /* 0x0000991054547816 */ /* 0x000fe200000000ff */
[----:B------:R-:W-:Y:S01]  /*18d40*/  IMAD.X R75, R80, 0x1, R69, P6 ;  /* 0x00000001504b7824 */ /* 0x000fe200030e0645 */
[----:B------:R4:W-:Y:S01]  /*18d50*/  @P0 STG.E.U8 desc[UR22][R76.64], R82 ;  /* 0x000000524c000986 */ /* 0x0009e2000c101116 */
[----:B------:R-:W-:Y:S01]  /*18d60*/  ISETP.LT.AND P0, PT, R67, UR9, !P1 ;  /* 0x0000000943007c0c */ /* 0x000fe2000cf01270 */
[----:B------:R-:W0:Y:S01]  /*18d70*/  LDCU UR9, c[0x0][0x398] ;  /* 0x00007300ff0977ac */ /* 0x000e220008000800 */
[----:B------:R-:W-:Y:S01]  /*18d80*/  ISETP.LT.AND P5, PT, R34, UR10, !P1 ;  /* 0x0000000a22007c0c */ /* 0x000fe2000cfa1270 */
[----:B------:R0:W-:Y:S01]  /*18d90*/  @P2 STG.E.U8 desc[UR22][R74.64], R83 ;  /* 0x000000534a002986 */ /* 0x0001e2000c101116 */
[----:B------:R-:W-:Y:S01]  /*18da0*/  PRMT R80, R81, 0x9910, RZ ;  /* 0x0000991051507816 */ /* 0x000fe200000000ff */
[----:B------:R-:W2:Y:S01]  /*18db0*/  LDCU UR10, c[0x0][0x398] ;  /* 0x00007300ff0a77ac */ /* 0x000ea20008000800 */
[----:B-1----:R-:W-:Y:S01]  /*18dc0*/  SHF.R.S32.HI R78, RZ, 0x1f, R73 ;  /* 0x0000001fff4e7819 */ /* 0x002fe20000011449 */
[----:B------:R-:W-:Y:S01]  /*18dd0*/  IMAD.MOV.U32 R81, RZ, RZ, R84 ;  /* 0x000000ffff517224 */ /* 0x000fe200078e0054 */
[----:B----4-:R-:W-:-:S02]  /*18de0*/  IADD3 R76, P2, PT, R73, R0, RZ ;  /* 0x00000000494c7210 */ /* 0x010fc40007f5e0ff */
[----:B0-----:R-:W-:-:S03]  /*18df0*/  IADD3 R74, P6, PT, R73, R2, RZ ;  /* 0x00000002494a7210 */ /* 0x001fc60007fde0ff */
[C---:B------:R-:W-:Y:S01]  /*18e00*/  IMAD.X R77, R78.reuse, 0x1, R72, P2 ;  /* 0x000000014e4d7824 */ /* 0x040fe200010e0648 */
[----:B------:R-:W-:Y:S02]  /*18e10*/  SHF.R.S32.HI R81, RZ, 0x8, R81 ;  /* 0x00000008ff517819 */ /* 0x000fe40000011451 */
[----:B------:R-:W-:Y:S01]  /*18e20*/  SHF.R.S32.HI R80, RZ, 0x8, R80 ;  /* 0x00000008ff507819 */ /* 0x000fe20000011450 */
[----:B------:R-:W-:Y:S01]  /*18e30*/  IMAD.X R75, R78, 0x1, R71, P6 ;  /* 0x000000014e4b7824 */ /* 0x000fe200030e0647 */
[----:B------:R-:W-:Y:S01]  /*18e40*/  ISETP.LT.AND P6, PT, R35, UR12, !P1 ;  /* 0x0000000c23007c0c */ /* 0x000fe2000cfc1270 */
[----:B------:R0:W-:Y:S01]  /*18e50*/  @P0 STG.E.U8 desc[UR22][R76.64], R81 ;  /* 0x000000514c000986 */ /* 0x0001e2000c101116 */
[----:B------:R-:W-:Y:S01]  /*18e60*/  VIADD R79, R66, 0x20 ;  /* 0x00000020424f7836 */ /* 0x000fe20000000000 */
[----:B------:R-:W1:Y:S02]  /*18e70*/  LDCU UR12, c[0x0][0x398] ;  /* 0x00007300ff0c77ac */ /* 0x000e640008000800 */
[----:B------:R4:W-:Y:S01]  /*18e80*/  @P5 STG.E.U8 desc[UR22][R74.64], R80 ;  /* 0x000000504a005986 */ /* 0x0009e2000c101116 */
[----:B0-----:R-:W-:Y:S01]  /*18e90*/  PRMT R76, R82, 0x9910, RZ ;  /* 0x00009910524c7816 */ /* 0x001fe200000000ff */
[----:B----4-:R-:W-:Y:S01]  /*18ea0*/  VIADD R75, R66, 0x21 ;  /* 0x00000021424b7836 */ /* 0x010fe20000000000 */
[----:B------:R-:W-:-:S02]  /*18eb0*/  IADD3 R74, P5, PT, R73, R68, RZ ;  /* 0x00000044494a7210 */ /* 0x000fc40007fbe0ff */
[----:B------:R-:W-:Y:S02]  /*18ec0*/  SHF.R.S32.HI R76, RZ, 0x8, R76 ;  /* 0x00000008ff4c7819 */ /* 0x000fe4000001144c */
[----:B------:R-:W-:Y:S01]  /*18ed0*/  ISETP.GE.AND P0, PT, R75, UR6, PT ;  /* 0x000000064b007c0c */ /* 0x000fe2000bf06270 */
[----:B------:R-:W-:Y:S01]  /*18ee0*/  IMAD.X R75, R78, 0x1, R3, P5 ;  /* 0x000000014e4b7824 */ /* 0x000fe200028e0603 */
[----:B------:R-:W-:Y:S01]  /*18ef0*/  ISETP.LT.AND P5, PT, R37, UR14, !P1 ;  /* 0x0000000e25007c0c */ /* 0x000fe2000cfa1270 */
[----:B------:R-:W0:Y:S01]  /*18f00*/  LDCU UR6, c[0x0][0x398] ;  /* 0x00007300ff0677ac */ /* 0x000e220008000800 */
[----:B------:R-:W-:Y:S02]  /*18f10*/  ISETP.GE.AND P2, PT, R79, UR4, PT ;  /* 0x000000044f007c0c */ /* 0x000fe4000bf46270 */
[----:B------:R4:W-:Y:S01]  /*18f20*/  @P6 STG.E.U8 desc[UR22][R74.64], R76 ;  /* 0x0000004c4a006986 */ /* 0x0009e2000c101116 */
[----:B------:R-:W0:Y:S01]  /*18f30*/  LDCU UR4, c[0x0][0x39c] ;  /* 0x00007380ff0477ac */ /* 0x000e220008000800 */
[----:B------:R-:W-:-:S02]  /*18f40*/  PRMT R77, R83, 0x9910, RZ ;  /* 0x00009910534d7816 */ /* 0x000fc400000000ff */
[----:B------:R-:W-:Y:S01]  /*18f50*/  F2FP.SATFINITE.E5M2.F32.PACK_AB_MERGE_C R81, R40, R43, RZ ;  /* 0x0000002b2851723e */ /* 0x000fe200048060ff */
[----:B------:R-:W0:Y:S01]  /*18f60*/  LDCU UR14, c[0x0][0x398] ;  /* 0x00007300ff0e77ac */ /* 0x000e220008000800 */
[C---:B----4-:R-:W-:Y:S01]  /*18f70*/  IADD3 R74, P1, PT, R73.reuse, R70, RZ ;  /* 0x00000046494a7210 */ /* 0x050fe20007f3e0ff */
[----:B------:R-:W-:Y:S01]  /*18f80*/  VIADD R73, R73, UR30 ;  /* 0x0000001e49497c36 */ /* 0x000fe20008000000 */
[----:B------:R-:W-:-:S03]  /*18f90*/  SHF.R.S32.HI R77, RZ, 0x8, R77 ;  /* 0x00000008ff4d7819 */ /* 0x000fc6000001144d */
[----:B------:R-:W-:Y:S01]  /*18fa0*/  IMAD.X R75, R78, 0x1, R69, P1 ;  /* 0x000000014e4b7824 */ /* 0x000fe200008e0645 */
[----:B------:R-:W-:Y:S01]  /*18fb0*/  ISETP.LT.AND P1, PT, R67, UR9, !P3 ;  /* 0x0000000943007c0c */ /* 0x000fe2000df21270 */
[----:B------:R-:W-:Y:S01]  /*18fc0*/  VIADD R79, R66, 0x22 ;  /* 0x00000022424f7836 */ /* 0x000fe20000000000 */
[----:B------:R-:W-:Y:S01]  /*18fd0*/  SHF.R.S32.HI R78, RZ, 0x1f, R73 ;  /* 0x0000001fff4e7819 */ /* 0x000fe20000011449 */
[----:B------:R-:W4:Y:S01]  /*18fe0*/  LDCU UR9, c[0x0][0x398] ;  /* 0x00007300ff0977ac */ /* 0x000f220008000800 */
[----:B------:R-:W-:Y:S01]  /*18ff0*/  IADD3 R76, P6, PT, R73, R0, RZ ;  /* 0x00000000494c7210 */ /* 0x000fe20007fde0ff */
[----:B------:R0:W-:Y:S04]  /*19000*/  @P5 STG.E.U8 desc[UR22][R74.64], R77 ;  /* 0x0000004d4a005986 */ /* 0x0001e8000c101116 */
[----:B0-----:R-:W-:-:S05]  /*19010*/  IMAD.X R77, R78, 0x1, R72, P6 ;  /* 0x000000014e4d7824 */ /* 0x001fca00030e0648 */
[----:B------:R0:W-:Y:S01]  /*19020*/  @P1 STG.E.U8 desc[UR22][R76.64], R81 ;  /* 0x000000514c001986 */ /* 0x0001e2000c101116 */
[----:B------:R-:W-:Y:S01]  /*19030*/  ISETP.GE.AND P1, PT, R79, UR4, PT ;  /* 0x000000044f007c0c */ /* 0x000fe2000bf26270 */
[----:B------:R-:W0:Y:S01]  /*19040*/  LDCU UR4, c[0x0][0x398] ;  /* 0x00007300ff0477ac */ /* 0x000e220008000800 */
[----:B---3--:R-:W-:Y:S02]  /*19050*/  F2FP.SATFINITE.E5M2.F32.PACK_AB_MERGE_C R79, R31, R30, RZ ;  /* 0x0000001e1f4f723e */ /* 0x008fe400048060ff */
[----:B------:R-:W3:Y:S04]  /*19060*/  LDL.LU R30, [R1+0x280] ;  /* 0x00028000011e7983 */ /* 0x000ee80000300800 */
[----:B------:R-:W3:Y:S01]  /*19070*/  LDL.LU R31, [R1+0x284] ;  /* 0x00028400011f7983 */ /* 0x000ee20000300800 */
[----:B--2---:R-:W-:-:S03]  /*19080*/  F2FP.SATFINITE.E5M2.F32.PACK_AB_MERGE_C R80, R29, R28, RZ ;  /* 0x0000001c1d50723e */ /* 0x004fc600048060ff */
[----:B------:R-:W2:Y:S04]  /*19090*/  LDL.LU R28, [R1+0x80] ;  /* 0x00008000011c7983 */ /* 0x000ea80000300800 */
[----:B------:R-:W2:Y:S01]  /*190a0*/  LDL.LU R29, [R1+0x84] ;  /* 0x00008400011d7983 */ /* 0x000ea20000300800 */
[----:B------:R-:W-:Y:S01]  /*190b0*/  ISETP.LT.AND P5, PT, R34, UR10, !P3 ;  /* 0x0000000a22007c0c */ /* 0x000fe2000dfa1270 */
[----:B------:R-:W1:Y:S01]  /*190c0*/  LDCU UR10, c[0x0][0x398] ;  /* 0x00007300ff0a77ac */ /* 0x000e620008000800 */
[----:B------:R-:W-:Y:S02]  /*190d0*/  IADD3 R74, P6, PT, R73, R2, RZ ;  /* 0x00000002494a7210 */ /* 0x000fe40007fde0ff */
[----:B------:R-:W-:Y:S02]  /*190e0*/  F2FP.SATFINITE.E5M2.F32.PACK_AB_MERGE_C R82, R38, R41, RZ ;  /* 0x000000292652723e */ /* 0x000fe400048060ff */
[----:B0-----:R-:W-:Y:S01]  /*190f0*/  PRMT R81, R81, 0x9910, RZ ;  /* 0x0000991051517816 */ /* 0x001fe200000000ff */
[----:B------:R-:W-:Y:S01]  /*19100*/  IMAD.X R75, R78, 0x1, R71, P6 ;  /* 0x000000014e4b7824 */ /* 0x000fe200030e0647 */
[----:B------:R-:W-:Y:S01]  /*19110*/  ISETP.LT.AND P6, PT, R35, UR6, !P3 ;  /* 0x0000000623007c0c */ /* 0x000fe2000dfc1270 */
[----:B------:R-:W0:Y:S01]  /*19120*/  LDCU UR6, c[0x0][0x398] ;  /* 0x00007300ff0677ac */ /* 0x000e220008000800 */
[----:B------:R-:W2:Y:S04]  /*19130*/  LDL.LU R41, [R1+0x688] ;  /* 0x0006880001297983 */ /* 0x000ea80000300800 */
[----:B------:R1:W-:Y:S01]  /*19140*/  @P5 STG.E.U8 desc[UR22][R74.64], R82 ;  /* 0x000000524a005986 */ /* 0x0003e2000c101116 */
[----:B----4-:R-:W-:Y:S01]  /*19150*/  ISETP.LT.AND P3, PT, R37, UR9, !P3 ;  /* 0x0000000925007c0c */ /* 0x010fe2000df61270 */
[----:B------:R-:W4:Y:S02]  /*19160*/  LDCU UR9, c[0x0][0x398] ;  /* 0x00007300ff0977ac */ /* 0x000f240008000800 */
[----:B------:R-:W2:Y:S01]  /*19170*/  LDL.LU R38, [R1+0x68c] ;  /* 0x00068c0001267983 */ /* 0x000ea20000300800 */
[----:B-1----:R-:W-:-:S05]  /*19180*/  IADD3 R74, P5, PT, R73, R68, RZ ;  /* 0x00000044494a7210 */ /* 0x002fca0007fbe0ff */
[----:B------:R-:W-:Y:S01]  /*19190*/  IMAD.X R75, R78, 0x1, R3, P5 ;  /* 0x000000014e4b7824 */ /* 0x000fe200028e0603 */
[----:B------:R-:W-:Y:S01]  /*191a0*/  ISETP.LT.AND P5, PT, R67, UR10, !P4 ;  /* 0x0000000a43007c0c */ /* 0x000fe2000e7a1270 */
[----:B------:R-:W1:Y:S03]  /*191b0*/  LDCU UR10, c[0x0][0x398] ;  /* 0x00007300ff0a77ac */ /* 0x000e660008000800 */
[----:B------:R0:W-:Y:S01]  /*191c0*/  @P6 STG.E.U8 desc[UR22][R74.64], R79 ;  /* 0x0000004f4a006986 */ /* 0x0001e2000c101116 */
[C---:B------:R-:W-:Y:S01]  /*191d0*/  IADD3 R76, P6, PT, R73.reuse, R70, RZ ;  /* 0x00000046494c7210 */ /* 0x040fe20007fde0ff */
[----:B------:R-:W-:-:S04]  /*191e0*/  VIADD R73, R73, UR30 ;  /* 0x0000001e49497c36 */ /* 0x000fc80008000000 */
[----:B------:R-:W-:Y:S01]  /*191f0*/  IMAD.X R77, R78, 0x1, R69, P6 ;  /* 0x000000014e4d7824 */ /* 0x000fe200030e0645 */
[----:B------:R-:W-:Y:S02]  /*19200*/  SHF.R.S32.HI R78, RZ, 0x1f, R73 ;  /* 0x0000001fff4e7819 */ /* 0x000fe40000011449 */
[----:B0-----:R-:W-:Y:S02]  /*19210*/  IADD3 R74, P6, PT, R73, R0, RZ ;  /* 0x00000000494a7210 */ /* 0x001fe40007fde0ff */
[----:B------:R0:W-:Y:S01]  /*19220*/  @P3 STG.E.U8 desc[UR22][R76.64], R80 ;  /* 0x000000504c003986 */ /* 0x0001e2000c101116 */
[----:B------:R-:W-:Y:S02]  /*19230*/  PRMT R82, R82, 0x9910, RZ ;  /* 0x0000991052527816 */ /* 0x000fe400000000ff */
[----:B------:R-:W-:Y:S01]  /*19240*/  IMAD.X R75, R78, 0x1, R72, P6 ;  /* 0x000000014e4b7824 */ /* 0x000fe200030e0648 */
[----:B------:R-:W-:Y:S01]  /*19250*/  ISETP.LT.AND P3, PT, R34, UR4, !P4 ;  /* 0x0000000422007c0c */ /* 0x000fe2000e761270 */
[----:B------:R-:W1:Y:S01]  /*19260*/  LDCU UR4, c[0x0][0x39c] ;  /* 0x00007380ff0477ac */ /* 0x000e620008000800 */
[----:B0-----:R-:W-:-:S05]  /*19270*/  SHF.R.S32.HI R76, RZ, 0x8, R81 ;  /* 0x00000008ff4c7819 */ /* 0x001fca0000011451 */
[----:B------:R0:W-:Y:S01]  /*19280*/  @P5 STG.E.U8 desc[UR22][R74.64], R76 ;  /* 0x0000004c4a005986 */ /* 0x0001e2000c101116 */
[----:B------:R-:W-:Y:S01]  /*19290*/  ISETP.LT.AND P5, PT, R35, UR6, !P4 ;  /* 0x0000000623007c0c */ /* 0x000fe2000e7a1270 */
[----:B------:R-:W1:Y:S01]  /*192a0*/  LDCU UR6, c[0x0][0x39c] ;  /* 0x00007380ff0677ac */ /* 0x000e620008000800 */
[----:B------:R-:W-:Y:S02]  /*192b0*/  PRMT R79, R79, 0x9910, RZ ;  /* 0x000099104f4f7816 */ /* 0x000fe400000000ff */
[----:B0-----:R-:W-:Y:S01]  /*192c0*/  IADD3 R76, P6, PT, R73, R2, RZ ;  /* 0x00000002494c7210 */ /* 0x001fe20007fde0ff */
[----:B------:R-:W-:-:S04]  /*192d0*/  IMAD.MOV.U32 R75, RZ, RZ, R82 ;  /* 0x000000ffff4b7224 */ /* 0x000fc800078e0052 */
[----:B------:R-:W-:Y:S01]  /*192e0*/  IMAD.X R77, R78, 0x1, R71, P6 ;  /* 0x000000014e4d7824 */ /* 0x000fe200030e0647 */
[----:B------:R-:W-:Y:S02]  /*192f0*/  SHF.R.S32.HI R75, RZ, 0x8, R75 ;  /* 0x00000008ff4b7819 */ /* 0x000fe4000001144b */
[----:B------:R-:W-:-:S03]  /*19300*/  IADD3 R74, P6, PT, R73, R68, RZ ;  /* 0x00000044494a7210 */ /* 0x000fc60007fde0ff */
[----:B------:R0:W-:Y:S01]  /*19310*/  @P3 STG.E.U8 desc[UR22][R76.64], R75 ;  /* 0x0000004b4c003986 */ /* 0x0001e2000c101116 */
[----:B------:R-:W-:Y:S01]  /*19320*/  PRMT R80, R80, 0x9910, RZ ;  /* 0x0000991050507816 */ /* 0x000fe200000000ff */
[----:B0-----:R-:W-:Y:S01]  /*19330*/  IMAD.X R75, R78, 0x1, R3, P6 ;  /* 0x000000014e4b7824 */ /* 0x001fe200030e0603 */
[----:B------:R-:W-:Y:S02]  /*19340*/  SHF.R.S32.HI R76, RZ, 0x8, R79 ;  /* 0x00000008ff4c7819 */ /* 0x000fe4000001144f */
[----:B----4-:R-:W-:Y:S02]  /*19350*/  ISETP.LT.AND P6, PT, R37, UR9, !P4 ;  /* 0x0000000925007c0c */ /* 0x010fe4000e7c1270 */
[----:B------:R-:W-:Y:S01]  /*19360*/  F2FP.SATFINITE.E5M2.F32.PACK_AB_MERGE_C R83, R36, R39, RZ ;  /* 0x000000272453723e */ /* 0x000fe200048060ff */
[----:B------:R0:W-:Y:S01]  /*19370*/  @P5 STG.E.U8 desc[UR22][R74.64], R76 ;  /* 0x0000004c4a005986 */ /* 0x0001e2000c101116 */
[----:B-1----:R-:W-:Y:S01]  /*19380*/  ISETP.LT.AND P4, PT, R67, UR10, !P2 ;  /* 0x0000000a43007c0c */ /* 0x002fe2000d781270 */
[----:B------:R-:W-:Y:S01]  /*19390*/  VIADD R79, R66, 0x23 ;  /* 0x00000023424f7836 */ /* 0x000fe20000000000 */
[----:B------:R-:W-:Y:S01]  /*193a0*/  F2FP.SATFINITE.E5M2.F32.PACK_AB_MERGE_C R84, R33, R32, RZ ;  /* 0x000000202154723e */ /* 0x000fe200048060ff */
[----:B------:R-:W4:Y:S01]  /*193b0*/  LDL.LU R39, [R1+0x488] ;  /* 0x0004880001277983 */ /* 0x000f220000300800 */
[----:B------:R-:W1:Y:S03]  /*193c0*/  LDCU UR9, c[0x0][0x398] ;  /* 0x00007300ff0977ac */ /* 0x000e660008000800 */
[----:B------:R-:W4:Y:S01]  /*193d0*/  LDL.LU R36, [R1+0x48c] ;  /* 0x00048c0001247983 */ /* 0x000f220000300800 */
[----:B------:R-:W1:Y:S01]  /*193e0*/  LDCU UR10, c[0x0][0x398] ;  /* 0x00007300ff0a77ac */ /* 0x000e620008000800 */
[C---:B0-----:R-:W-:Y:S01]  /*193f0*/  IADD3 R76, P3, PT, R73.reuse, R70, RZ ;  /* 0x00000046494c7210 */ /* 0x041fe20007f7e0ff */
[----:B------:R-:W-:Y:S01]  /*19400*/  IMAD.MOV.U32 R75, RZ, RZ, R80 ;  /* 0x000000ffff4b7224 */ /* 0x000fe200078e0050 */
[----:B------:R-:W4:Y:S01]  /*19410*/  LDL.LU R32, [R1+0x288] ;  /* 0x0002880001207983 */ /* 0x000f220000300800 */
[----:B------:R-:W-:-:S02]  /*19420*/  VIADD R73, R73, UR30 ;  /* 0x0000001e49497c36 */ /* 0x000fc40008000000 */
[----:B------:R-:W-:Y:S01]  /*19430*/  IMAD.X R77, R78, 0x1, R69, P3 ;  /* 0x000000014e4d7824 */ /* 0x000fe200018e0645 */
[----:B------:R-:W-:Y:S01]  /*19440*/  SHF.R.S32.HI R75, RZ, 0x8, R75 ;  /* 0x00000008ff4b7819 */ /* 0x000fe2000001144b */
[----:B------:R-:W4:Y:S01]  /*19450*/  LDL.LU R33, [R1+0x28c] ;  /* 0x00028c0001217983 */ /* 0x000f220000300800 */
[----:B------:R-:W-:Y:S02]  /*19460*/  SHF.R.S32.HI R78, RZ, 0x1f, R73 ;  /* 0x0000001fff4e7819 */ /* 0x000fe40000011449 */
        /* <DEDUP_REMOVED lines=12> */
[----:B------:R-:W-:Y:S02]  /*19530*/  ISETP.LT.AND P3, PT, R34, UR12, !P2 ;  /* 0x0000000c22007c0c */ /* 0x000fe4000d761270 */
[----:B------:R-:W-:Y:S01]  /*19540*/  IADD3 R76, P6, PT, R73, R2, RZ ;  /* 0x00000002494c7210 */ /* 0x000fe20007fde0ff */
[----:B0-----:R-:W-:Y:S01]  /*19550*/  VIADD R75, R66, 0x24 ;  /* 0x00000024424b7836 */ /* 0x001fe20000000000 */
[----:B------:R-:W-:Y:S01]  /*19560*/  ISETP.LT.AND P5, PT, R35, UR14, !P2 ;  /* 0x0000000e23007c0c */ /* 0x000fe2000d7a1270 */
[----:B------:R-:W0:Y:S02]  /*19570*/  LDCU UR12, c[0x0][0x398] ;  /* 0x00007300ff0c77ac */ /* 0x000e240008000800 */
[----:B------:R-:W-:Y:S01]  /*19580*/  IMAD.X R77, R78, 0x1, R71, P6 ;  /* 0x000000014e4d7824 */ /* 0x000fe200030e0647 */
[----:B------:R-:W-:Y:S01]  /*19590*/  IADD3 R74, P6, PT, R73, R68, RZ ;  /* 0x00000044494a7210 */ /* 0x000fe20007fde0ff */
[----:B------:R-:W0:Y:S01]  /*195a0*/  LDCU UR14, c[0x0][0x398] ;  /* 0x00007300ff0e77ac */ /* 0x000e220008000800 */
[----:B------:R-:W-:-:S03]  /*195b0*/  ISETP.LT.AND P2, PT, R37, UR16, !P2 ;  /* 0x0000001025007c0c */ /* 0x000fc6000d741270 */
[----:B------:R0:W-:Y:S01]  /*195c0*/  @P3 STG.E.U8 desc[UR22][R76.64], R84 ;  /* 0x000000544c003986 */ /* 0x0001e2000c101116 */
[----:B------:R-:W-:Y:S01]  /*195d0*/  ISETP.GE.AND P3, PT, R75, UR6, PT ;  /* 0x000000064b007c0c */ /* 0x000fe2000bf66270 */
[----:B------:R-:W0:Y:S01]  /*195e0*/  LDCU UR6, c[0x0][0x398] ;  /* 0x00007300ff0677ac */ /* 0x000e220008000800 */
[----:B------:R-:W-:Y:S01]  /*195f0*/  IMAD.X R75, R78, 0x1, R3, P6 ;  /* 0x000000014e4b7824 */ /* 0x000fe200030e0603 */
[----:B------:R-:W-:Y:S01]  /*19600*/  PRMT R81, R83, 0x9910, RZ ;  /* 0x0000991053517816 */ /* 0x000fe200000000ff */
[----:B------:R-:W2:Y:S03]  /*19610*/  LDCU UR16, c[0x0][0x398] ;  /* 0x00007300ff1077ac */ /* 0x000ea60008000800 */
[----:B------:R0:W-:Y:S01]  /*19620*/  @P5 STG.E.U8 desc[UR22][R74.64], R79 ;  /* 0x0000004f4a005986 */ /* 0x0001e2000c101116 */
[----:B-1----:R-:W-:Y:S01]  /*19630*/  ISETP.LT.AND P5, PT, R67, UR9, !P0 ;  /* 0x0000000943007c0c */ /* 0x002fe2000c7a1270 */
[----:B------:R-:W1:Y:S01]  /*19640*/  LDCU UR9, c[0x0][0x398] ;  /* 0x00007300ff0977ac */ /* 0x000e620008000800 */
[C---:B0-----:R-:W-:Y:S01]  /*19650*/  IADD3 R76, P6, PT, R73.reuse, R70, RZ ;  /* 0x00000046494c7210 */ /* 0x041fe20007fde0ff */
[----:B------:R-:W-:-:S04]  /*19660*/  VIADD R73, R73, UR30 ;  /* 0x0000001e49497c36 */ /* 0x000fc80008000000 */
[----:B------:R-:W-:Y:S01]  /*19670*/  IMAD.X R77, R78, 0x1, R69, P6 ;  /* 0x000000014e4d7824 */ /* 0x000fe200030e0645 */
[----:B------:R-:W-:Y:S02]  /*19680*/  SHF.R.S32.HI R78, RZ, 0x1f, R73 ;  /* 0x0000001fff4e7819 */ /* 0x000fe40000011449 */
[----:B------:R-:W-:Y:S02]  /*19690*/  IADD3 R74, P6, PT, R73, R0, RZ ;  /* 0x00000000494a7210 */ /* 0x000fe40007fde0ff */
[----:B------:R0:W-:Y:S03]  /*196a0*/  @P2 STG.E.U8 desc[UR22][R76.64], R80 ;  /* 0x000000504c002986 */ /* 0x0001e6000c101116 */
[----:B------:R-:W-:Y:S01]  /*196b0*/  IMAD.X R75, R78, 0x1, R72, P6 ;  /* 0x000000014e4b7824 */ /* 0x000fe200030e0648 */
[----:B------:R-:W-:Y:S01]  /*196c0*/  ISETP.LT.AND P2, PT, R34, UR6, !P0 ;  /* 0x0000000622007c0c */ /* 0x000fe2000c741270 */
[----:B------:R-:W1:Y:S01]  /*196d0*/  LDCU UR6, c[0x0][0x398] ;  /* 0x00007300ff0677ac */ /* 0x000e620008000800 */
[----:B0-----:R-:W-:-:S02]  /*196e0*/  SHF.R.S32.HI R76, RZ, 0x8, R81 ;  /* 0x00000008ff4c7819 */ /* 0x001fc40000011451 */
        /* <DEDUP_REMOVED lines=14> */
[----:B-1----:R-:W-:Y:S01]  /*197d0*/  ISETP.LT.AND P0, PT, R37, UR9, !P0 ;  /* 0x0000000925007c0c */ /* 0x002fe2000c701270 */
[----:B------:R-:W1:Y:S01]  /*197e0*/  LDCU UR9, c[0x0][0x398] ;  /* 0x00007300ff0977ac */ /* 0x000e620008000800 */
[----:B------:R-:W-:Y:S01]  /*197f0*/  PRMT R80, R80, 0x9910, RZ ;  /* 0x0000991050507816 */ /* 0x000fe200000000ff */
[----:B------:R-:W1:Y:S01]  /*19800*/  LDCU UR4, c[0x0][0x39c] ;  /* 0x00007380ff0477ac */ /* 0x000e620008000800 */
[----:B0-----:R-:W-:-:S05]  /*19810*/  SHF.R.S32.HI R76, RZ, 0x8, R81 ;  /* 0x00000008ff4c7819 */ /* 0x001fca0000011451 */
[----:B------:R0:W-:Y:S01]  /*19820*/  @P5 STG.E.U8 desc[UR22][R74.64], R76 ;  /* 0x0000004c4a005986 */ /* 0x0001e2000c101116 */
[----:B------:R-:W-:Y:S01]  /*19830*/  ISETP.LT.AND P5, PT, R67, UR6, !P1 ;  /* 0x0000000643007c0c */ /* 0x000fe2000cfa1270 */
[----:B------:R-:W1:Y:S01]  /*19840*/  LDCU UR6, c[0x0][0x398] ;  /* 0x00007300ff0677ac */ /* 0x000e620008000800 */
[----:B------:R-:W-:Y:S02]  /*19850*/  SHF.R.S32.HI R80, RZ, 0x8, R80 ;  /* 0x00000008ff507819 */ /* 0x000fe40000011450 */
[C---:B0-----:R-:W-:Y:S01]  /*19860*/  IADD3 R76, P6, PT, R73.reuse, R70, RZ ;  /* 0x00000046494c7210 */ /* 0x041fe20007fde0ff */
[----:B------:R-:W-:-:S04]  /*19870*/  VIADD R73, R73, UR30 ;  /* 0x0000001e49497c36 */ /* 0x000fc80008000000 */
        /* <DEDUP_REMOVED lines=8> */
[----:B----4-:R-:W-:Y:S01]  /*19900*/  F2FP.SATFINITE.E5M2.F32.PACK_AB_MERGE_C R82, R36, R39, RZ ;  /* 0x000000272452723e */ /* 0x010fe200048060ff */
[----:B------:R-:W4:Y:S01]  /*19910*/  LDCU UR10, c[0x0][0x398] ;  /* 0x00007300ff0a77ac */ /* 0x000f220008000800 */
[----:B------:R4:W-:Y:S01]  /*19920*/  @P5 STG.E.U8 desc[UR22][R74.64], R81 ;  /* 0x000000514a005986 */ /* 0x0009e2000c101116 */
[----:B-1----:R-:W-:Y:S01]  /*19930*/  ISETP.LT.AND P5, PT, R35, UR9, !P1 ;  /* 0x0000000923007c0c */ /* 0x002fe2000cfa1270 */
[----:B------:R-:W1:Y:S01]  /*19940*/  LDCU UR9, c[0x0][0x398] ;  /* 0x00007300ff0977ac */ /* 0x000e620008000800 */
[----:B0-----:R-:W-:-:S05]  /*19950*/  IADD3 R76, P6, PT, R73, R2, RZ ;  /* 0x00000002494c7210 */ /* 0x001fca0007fde0ff */
[----:B------:R-:W-:Y:S01]  /*19960*/  IMAD.X R77, R79, 0x1, R71, P6 ;  /* 0x000000014f4d7824 */ /* 0x000fe200030e0647 */
[----:B----4-:R-:W-:Y:S02]  /*19970*/  IADD3 R74, P6, PT, R73, R68, RZ ;  /* 0x00000044494a7210 */ /* 0x010fe40007fde0ff */
[----:B------:R-:W-:Y:S02]  /*19980*/  F2FP.SATFINITE.E5M2.F32.PACK_AB_MERGE_C R80, R33, R32, RZ ;  /* 0x000000202150723e */ /* 0x000fe400048060ff */
[----:B------:R-:W-:Y:S01]  /*19990*/  @P0 STG.E.U8 desc[UR22][R76.64], R82 ;  /* 0x000000524c000986 */ /* 0x000fe2000c101116 */
[----:B------:R-:W-:Y:S01]  /*199a0*/  IMAD.X R75, R79, 0x1, R3, P6 ;  /* 0x000000014f4b7824 */ /* 0x000fe200030e0603 */
[----:B------:R-:W-:Y:S02]  /*199b0*/  ISETP.GE.AND P0, PT, R78, UR4, PT ;  /* 0x000000044e007c0c */ /* 0x000fe4000bf06270 */
[----:B------:R-:W4:Y:S01]  /*199c0*/  LDL.LU R32, [R1+0x490] ;  /* 0x0004900001207983 */ /* 0x000f220000300800 */
[----:B------:R-:W-:Y:S01]  /*199d0*/  IADD3 R78, P6, PT, R73, R70, RZ ;  /* 0x00000046494e7210 */ /* 0x000fe20007fde0ff */
[----:B------:R-:W0:Y:S02]  /*199e0*/  LDCU UR4, c[0x0][0x398] ;  /* 0x00007300ff0477ac */ /* 0x000e240008000800 */
[----:B------:R1:W-:Y:S04]  /*199f0*/  @P5 STG.E.U8 desc[UR22][R74.64], R80 ;  /* 0x000000504a005986 */ /* 0x0003e8000c101116 */
[----:B------:R-:W4:Y:S01]  /*19a00*/  LDL.LU R33, [R1+0x494] ;  /* 0x0004940001217983 */ /* 0x000f220000300800 */
[----:B---3--:R-:W-:Y:S01]  /*19a10*/  F2FP.SATFINITE.E5M2.F32.PACK_AB_MERGE_C R84, R31, R30, RZ ;  /* 0x0000001e1f54723e */ /* 0x008fe200048060ff */
[----:B-1----:R-:W-:Y:S01]  /*19a20*/  VIADD R74, R73, UR30 ;  /* 0x0000001e494a7c36 */ /* 0x002fe20008000000 */
[----:B------:R-:W-:Y:S01]  /*19a30*/  PRMT R73, R81, 0x9910, RZ ;  /* 0x0000991051497816 */ /* 0x000fe200000000ff */
[----:B------:R-:W3:Y:S04]  /*19a40*/  LDL.LU R30, [R1+0x290] ;  /* 0x00029000011e7983 */ /* 0x000ee80000300800 */
[----:B------:R-:W3:Y:S01]  /*19a50*/  LDL.LU R31, [R1+0x294] ;  /* 0x00029400011f7983 */ /* 0x000ee20000300800 */
[----:B--2---:R-:W-:-:S03]  /*19a60*/  F2FP.SATFINITE.E5M2.F32.PACK_AB_MERGE_C R81, R29, R28, RZ ;  /* 0x0000001c1d51723e */ /* 0x004fc600048060ff */
[----:B------:R-:W2:Y:S04]  /*19a70*/  LDL.LU R28, [R1+0x90] ;  /* 0x00009000011c7983 */ /* 0x000ea80000300800 */
[----:B------:R-:W2:Y:S01]  /*19a80*/  LDL.LU R29, [R1+0x94] ;  /* 0x00009400011d7983 */ /* 0x000ea20000300800 */
        /* <DEDUP_REMOVED lines=18> */
[----:B------:R-:W-:Y:S01]  /*19bb0*/  ISETP.LT.AND P1, PT, R35, UR10, !P4 ;  /* 0x0000000a23007c0c */ /* 0x000fe2000e721270 */
[----:B------:R-:W1:Y:S01]  /*19bc0*/  LDCU UR10, c[0x0][0x398] ;  /* 0x00007300ff0a77ac */ /* 0x000e620008000800 */
[----:B------:R-:W-:Y:S02]  /*19bd0*/  SHF.R.S32.HI R80, RZ, 0x8, R80 ;  /* 0x00000008ff507819 */ /* 0x000fe40000011450 */
[----:B------:R-:W-:Y:S01]  /*19be0*/  ISETP.LT.AND P4, PT, R37, UR6, !P4 ;  /* 0x0000000625007c0c */ /* 0x000fe2000e781270 */
[----:B------:R-:W0:Y:S01]  /*19bf0*/  LDCU UR6, c[0x0][0x39c] ;  /* 0x00007380ff0677ac */ /* 0x000e220008000800 */
[----:B------:R-:W-:Y:S01]  /*19c00*/  IADD3 R76, P6, PT, R74, R68, RZ ;  /* 0x000000444a4c7210 */ /* 0x000fe20007fde0ff */
[----:B------:R1:W-:Y:S01]  /*19c10*/  @P5 STG.E.U8 desc[UR22][R78.64], R80 ;  /* 0x000000504e005986 */ /* 0x0003e2000c101116 */
[----:B------:R-:W-:Y:S02]  /*19c20*/  PRMT R82, R81, 0x9910, RZ ;  /* 0x0000991051527816 */ /* 0x000fe400000000ff */
[----:B------:R-:W-:Y:S01]  /*19c30*/  SHF.R.S32.HI R73, RZ, 0x8, R73 ;  /* 0x00000008ff497819 */ /* 0x000fe20000011449 */
[----:B------:R-:W-:Y:S01]  /*19c40*/  IMAD.X R77, R75, 0x1, R3, P6 ;  /* 0x000000014b4d7824 */ /* 0x000fe200030e0603 */
[----:B------:R-:W-:Y:S01]  /*19c50*/  SHF.R.S32.HI R82, RZ, 0x8, R82 ;  /* 0x00000008ff527819 */ /* 0x000fe20000011452 */
[----:B------:R-:W-:Y:S01]  /*19c60*/  VIADD R81, R66, 0x27 ;  /* 0x0000002742517836 */ /* 0x000fe20000000000 */
[----:B-1----:R-:W-:-:S02]  /*19c70*/  IADD3 R78, P5, PT, R74, R70, RZ ;  /* 0x000000464a4e7210 */ /* 0x002fc40007fbe0ff */
[----:B------:R1:W-:Y:S03]  /*19c80*/  @P1 STG.E.U8 desc[UR22][R76.64], R73 ;  /* 0x000000494c001986 */ /* 0x0003e6000c101116 */
[----:B------:R-:W-:-:S05]  /*19c90*/  IMAD.X R79, R75, 0x1, R69, P5 ;  /* 0x000000014b4f7824 */ /* 0x000fca00028e0645 */
[----:B------:R3:W-:Y:S01]  /*19ca0*/  @P4 STG.E.U8 desc[UR22][R78.64], R82 ;  /* 0x000000524e004986 */ /* 0x0007e2000c101116 */
[----:B0-----:R-:W-:Y:S01]  /*19cb0*/  ISETP.GE.AND P4, PT, R81, UR4, PT ;  /* 0x0000000451007c0c */ /* 0x001fe2000bf86270 */
[----:B------:R-:W0:Y:S01]  /*19cc0*/  LDCU UR4, c[0x0][0x398] ;  /* 0x00007300ff0477ac */ /* 0x000e220008000800 */
[----:B--2---:R-:W-:Y:S02]  /*19cd0*/  F2FP.SATFINITE.E5M2.F32.PACK_AB_MERGE_C R81, R29, R28, RZ ;  /* 0x0000001c1d51723e */ /* 0x004fe400048060ff */
[----:B------:R-:W2:Y:S04]  /*19ce0*/  LDL.LU R28, [R1+0x698] ;  /* 0x00069800011c7983 */ /* 0x000ea80000300800 */
[----:B------:R-:W2:Y:S01]  /*19cf0*/  LDL.LU R29, [R1+0x69c] ;  /* 0x00069c00011d7983 */ /* 0x000ea20000300800 */
[----:B-1----:R-:W-:Y:S01]  /*19d00*/  VIADD R73, R74, UR30 ;  /* 0x0000001e4a497c36 */ /* 0x002fe20008000000 */
[----:B------:R-:W-:Y:S01]  /*19d10*/  ISETP.LT.AND P1, PT, R67, UR9, !P3 ;  /* 0x0000000943007c0c */ /* 0x000fe2000df21270 */
[----:B------:R-:W1:Y:S03]  /*19d20*/  LDCU UR9, c[0x0][0x398] ;  /* 0x00007300ff0977ac */ /* 0x000e660008000800 */
[----:B------:R-:W-:-:S02]  /*19d30*/  SHF.R.S32.HI R80, RZ, 0x1f, R73 ;  /* 0x0000001fff507819 */ /* 0x000fc40000011449 */
[C---:B------:R-:W-:Y:S02]  /*19d40*/  IADD3 R76, P6, PT, R73.reuse, R0, RZ ;  /* 0x00000000494c7210 */ /* 0x040fe40007fde0ff */
[----:B------:R-:W-:Y:S01]  /*19d50*/  ISETP.LT.AND P5, PT, R34, UR12, !P3 ;  /* 0x0000000c22007c0c */ /* 0x000fe2000dfa1270 */
[----:B------:R-:W0:Y:S02]  /*19d60*/  LDCU UR12, c[0x0][0x398] ;  /* 0x00007300ff0c77ac */ /* 0x000e240008000800 */
[C---:B------:R-:W-:Y:S01]  /*19d70*/  IMAD.X R77, R80.reuse, 0x1, R72, P6 ;  /* 0x00000001504d7824 */ /* 0x040fe200030e0648 */
[----:B------:R-:W-:Y:S02]  /*19d80*/  IADD3 R74, P6, PT, R73, R2, RZ ;  /* 0x00000002494a7210 */ /* 0x000fe40007fde0ff */
[----:B----4-:R-:W-:Y:S02]  /*19d90*/  F2FP.SATFINITE.E5M2.F32.PACK_AB_MERGE_C R83, R33, R32, RZ ;  /* 0x000000202153723e */ /* 0x010fe400048060ff */
[----:B------:R-:W4:Y:S01]  /*19da0*/  LDL.LU R32, [R1+0x498] ;  /* 0x0004980001207983 */ /* 0x000f220000300800 */
[----:B------:R-:W-:Y:S01]  /*19db0*/  IMAD.X R75, R80, 0x1, R71, P6 ;  /* 0x00000001504b7824 */ /* 0x000fe200030e0647 */
[----:B---3--:R-:W-:-:S02]  /*19dc0*/  F2FP.SATFINITE.E5M2.F32.PACK_AB_MERGE_C R82, R31, R30, RZ ;  /* 0x0000001e1f52723e */ /* 0x008fc400048060ff */
[----:B------:R-:W-:Y:S01]  /*19dd0*/  @P1 STG.E.U8 desc[UR22][R76.64], R84 ;  /* 0x000000544c001986 */ /* 0x000fe2000c101116 */
[----:B------:R-:W-:-:S03]  /*19de0*/  PRMT R78, R83, 0x9910, RZ ;  /* 0x00009910534e7816 */ /* 0x000fc600000000ff */
[----:B------:R-:W4:Y:S04]  /*19df0*/  LDL.LU R33, [R1+0x49c] ;  /* 0x00049c0001217983 */ /* 0x000f280000300800 */
[----:B------:R3:W-:Y:S04]  /*19e00*/  @P5 STG.E.U8 desc[UR22][R74.64], R83 ;  /* 0x000000534a005986 */ /* 0x0007e8000c101116 */
[----:B------:R-:W4:Y:S04]  /*19e10*/  LDL.LU R30, [R1+0x298] ;  /* 0x00029800011e7983 */ /* 0x000f280000300800 */
[----:B------:R-:W4:Y:S01]  /*19e20*/  LDL.LU R31, [R1+0x29c] ;  /* 0x00029c00011f7983 */ /* 0x000f220000300800 */
[----:B------:R-:W-:Y:S01]  /*19e30*/  ISETP.LT.AND P1, PT, R35, UR10, !P3 ;  /* 0x0000000a23007c0c */ /* 0x000fe2000df21270 */
[----:B------:R-:W0:Y:S01]  /*19e40*/  LDCU UR10, c[0x0][0x398] ;  /* 0x00007300ff0a77ac */ /* 0x000e220008000800 */
[----:B------:R-:W-:Y:S01]  /*19e50*/  ISETP.LT.AND P3, PT, R37, UR14, !P3 ;  /* 0x0000000e25007c0c */ /* 0x000fe2000df61270 */
[----:B---3--:R-:W-:Y:S01]  /*19e60*/  VIADD R75, R66, 0x28 ;  /* 0x00000028424b7836 */ /* 0x008fe20000000000 */
[----:B------:R-:W-:Y:S01]  /*19e70*/  IADD3 R76, P5, PT, R73, R68, RZ ;  /* 0x00000044494c7210 */ /* 0x000fe20007fbe0ff */
[----:B------:R-:W3:Y:S01]  /*19e80*/  LDCU UR14, c[0x0][0x398] ;  /* 0x00007300ff0e77ac */ /* 0x000ee20008000800 */
[----:B--2---:R-:W-:-:S02]  /*19e90*/  F2FP.SATFINITE.E5M2.F32.PACK_AB_MERGE_C R83, R29, R28, RZ ;  /* 0x0000001c1d53723e */ /* 0x004fc400048060ff */
[----:B------:R-:W2:Y:S04]  /*19ea0*/  LDL.LU R28, [R1+0x98] ;  /* 0x00009800011c7983 */ /* 0x000ea80000300800 */
[----:B------:R-:W2:Y:S01]  /*19eb0*/  LDL.LU R29, [R1+0x9c] ;  /* 0x00009c00011d7983 */ /* 0x000ea20000300800 */
[----:B------:R-:W-:Y:S01]  /*19ec0*/  IADD3 R74, P6, PT, R73, R70, RZ ;  /* 0x00000046494a7210 */ /* 0x000fe20007fde0ff */
[C---:B------:R-:W-:Y:S01]  /*19ed0*/  IMAD.X R77, R80.reuse, 0x1, R3, P5 ;  /* 0x00000001504d7824 */ /* 0x040fe200028e0603 */
[----:B------:R-:W-:Y:S01]  /*19ee0*/  ISETP.GE.AND P5, PT, R75, UR6, PT ;  /* 0x000000064b007c0c */ /* 0x000fe2000bfa6270 */
[----:B------:R-:W-:Y:S01]  /*19ef0*/  VIADD R73, R73, UR30 ;  /* 0x0000001e49497c36 */ /* 0x000fe20008000000 */
[----:B------:R-:W3:Y:S01]  /*19f00*/  LDCU UR6, c[0x0][0x398] ;  /* 0x00007300ff0677ac */ /* 0x000ee20008000800 */
[----:B------:R-:W-:Y:S01]  /*19f10*/  IMAD.X R75, R80, 0x1, R69, P6 ;  /* 0x00000001504b7824 */ /* 0x000fe200030e0645 */
[----:B------:R3:W-:Y:S02]  /*19f20*/  @P1 STG.E.U8 desc[UR22][R76.64], R82 ;  /* 0x000000524c001986 */ /* 0x0007e4000c101116 */
[----:B------:R-:W-:-:S02]  /*19f30*/  SHF.R.S32.HI R79, RZ, 0x1f, R73 ;  /* 0x0000001fff4f7819 */ /* 0x000fc40000011449 */
[----:B------:R3:W-:Y:S01]  /*19f40*/  @P3 STG.E.U8 desc[UR22][R74.64], R81 ;  /* 0x000000514a003986 */ /* 0x0007e2000c101116 */
[----:B0-----:R-:W-:Y:S01]  /*19f50*/  ISETP.LT.AND P3, PT, R67, UR4, !P2 ;  /* 0x0000000443007c0c */ /* 0x001fe2000d761270 */
[----:B------:R-:W0:Y:S01]  /*19f60*/  LDCU UR4, c[0x0][0x39c] ;  /* 0x00007380ff0477ac */ /* 0x000e220008000800 */
[----:B-1----:R-:W-:Y:S01]  /*19f70*/  ISETP.LT.AND P1, PT, R34, UR9, !P2 ;  /* 0x0000000922007c0c */ /* 0x002fe2000d721270 */
[----:B------:R-:W2:Y:S01]  /*19f80*/  LDL.LU R39, [R1+0x6a0] ;  /* 0x0006a00001277983 */ /* 0x000ea20000300800 */
[----:B------:R-:W-:Y:S01]  /*19f90*/  PRMT R80, R84, 0x9910, RZ ;  /* 0x0000991054507816 */ /* 0x000fe200000000ff */
[----:B------:R-:W1:Y:S01]  /*19fa0*/  LDCU UR9, c[0x0][0x398] ;  /* 0x00007300ff0977ac */ /* 0x000e620008000800 */
[----:B---3--:R-:W-:Y:S01]  /*19fb0*/  IADD3 R76, P6, PT, R73, R0, RZ ;  /* 0x00000000494c7210 */ /* 0x008fe20007fde0ff */
[----:B------:R-:W3:Y:S04]  /*19fc0*/  LDL.LU R36, [R1+0x6a4] ;  /* 0x0006a40001247983 */ /* 0x000ee80000300800 */
[----:B------:R-:W-:Y:S01]  /*19fd0*/  IMAD.X R77, R79, 0x1, R72, P6 ;  /* 0x000000014f4d7824 */ /* 0x000fe200030e0648 */
[----:B------:R-:W-:-:S02]  /*19fe0*/  IADD3 R74, P6, PT, R73, R2, RZ ;  /* 0x00000002494a7210 */ /* 0x000fc40007fde0ff */
[----:B------:R-:W-:Y:S02]  /*19ff0*/  SHF.R.S32.HI R80, RZ, 0x8, R80 ;  /* 0x00000008ff507819 */ /* 0x000fe40000011450 */
[----:B------:R-:W-:Y:S01]  /*1a000*/  SHF.R.S32.HI R78, RZ, 0x8, R78 ;  /* 0x00000008ff4e7819 */ /* 0x000fe2000001144e */
[----:B------:R-:W-:Y:S02]  /*1a010*/  IMAD.X R75, R79, 0x1, R71, P6 ;  /* 0x000000014f4b7824 */ /* 0x000fe400030e0647 */
[----:B------:R0:W-:Y:S04]  /*1a020*/  @P3 STG.E.U8 desc[UR22][R76.64], R80 ;  /* 0x000000504c003986 */ /* 0x0001e8000c101116 */
[----:B------:R1:W-:Y:S01]  /*1a030*/  @P1 STG.E.U8 desc[UR22][R74.64], R78 ;  /* 0x0000004e4a001986 */ /* 0x0003e2000c101116 */
[----:B------:R-:W-:Y:S01]  /*1a040*/  ISETP.LT.AND P1, PT, R35, UR6, !P2 ;  /* 0x0000000623007c0c */ /* 0x000fe2000d721270 */
[----:B------:R-:W2:Y:S01]  /*1a050*/  LDCU UR6, c[0x0][0x39c] ;  /* 0x00007380ff0677ac */ /* 0x000ea20008000800 */
[----:B------:R-:W-:-:S02]  /*1a060*/  PRMT R82, R82, 0x9910, RZ ;  /* 0x0000991052527816 */ /* 0x000fc400000000ff */
[----:B0-----:R-:W-:Y:S02]  /*1a070*/  IADD3 R80, P6, PT, R73, R68, RZ ;  /* 0x0000004449507210 */ /* 0x001fe40007fde0ff */
[----:B------:R-:W-:Y:S02]  /*1a080*/  SHF.R.S32.HI R82, RZ, 0x8, R82 ;  /* 0x00000008ff527819 */ /* 0x000fe40000011452 */
[----:B-1----:R-:W-:Y:S01]  /*1a090*/  PRMT R74, R81, 0x9910, RZ ;  /* 0x00009910514a7816 */ /* 0x002fe200000000ff */
[----:B------:R-:W-:-:S05]  /*1a0a0*/  IMAD.X R81, R79, 0x1, R3, P6 ;  /* 0x000000014f517824 */ /* 0x000fca00030e0603 */
[----:B------:R4:W-:Y:S02]  /*1a0b0*/  @P1 STG.E.U8 desc[UR22][R80.64], R82 ;  /* 0x0000005250001986 */ /* 0x0009e4000c101116 */
[----:B----4-:R-:W-:Y:S02]  /*1a0c0*/  F2FP.SATFINITE.E5M2.F32.PACK_AB_MERGE_C R82, R33, R32, RZ ;  /* 0x000000202152723e */ /* 0x010fe400048060ff */
[----:B------:R-:W4:Y:S01]  /*1a0d0*/  LDL.LU R32, [R1+0x4a0] ;  /* 0x0004a00001207983 */ /* 0x000f220000300800 */
[----:B------:R-:W-:-:S03]  /*1a0e0*/  F2FP.SATFINITE.E5M2.F32.PACK_AB_MERGE_C R80, R31, R30, RZ ;  /* 0x0000001e1f50723e */ /* 0x000fc600048060ff */
[----:B------:R-:W4:Y:S04]  /*1a0f0*/  LDL.LU R33, [R1+0x4a4] ;  /* 0x0004a40001217983 */ /* 0x000f280000300800 */
[----:B------:R-:W3:Y:S04]  /*1a100*/  LDL.LU R30, [R1+0x2a0] ;  /* 0x0002a000011e7983 */ /* 0x000ee80000300800 */
[----:B------:R-:W3:Y:S01]  /*1a110*/  LDL.LU R31, [R1+0x2a4] ;  /* 0x0002a400011f7983 */ /* 0x000ee20000300800 */
[----:B--2---:R-:W-:-:S03]  /*1a120*/  F2FP.SATFINITE.E5M2.F32.PACK_AB_MERGE_C R81, R29, R28, RZ ;  /* 0x0000001c1d51723e */ /* 0x004fc600048060ff */
[----:B------:R-:W2:Y:S04]  /*1a130*/  LDL.LU R28, [R1+0xa0] ;  /* 0x0000a000011c7983 */ /* 0x000ea80000300800 */
[----:B------:R-:W2:Y:S01]  /*1a140*/  LDL.LU R29, [R1+0xa4] ;  /* 0x0000a400011d7983 */ /* 0x000ea20000300800 */
[C---:B------:R-:W-:Y:S01]  /*1a150*/  IADD3 R78, P6, PT, R73.reuse, R70, RZ ;  /* 0x00000046494e7210 */ /* 0x040fe20007fde0ff */
[----:B------:R-:W-:Y:S01]  /*1a160*/  VIADD R75, R73, UR30 ;  /* 0x0000001e494b7c36 */ /* 0x000fe20008000000 */
[----:B------:R-:W-:Y:S01]  /*1a170*/  ISETP.LT.AND P2, PT, R37, UR10, !P2 ;  /* 0x0000000a25007c0c */ /* 0x000fe2000d741270 */
[----:B------:R-:W0:Y:S01]  /*1a180*/  LDCU UR10, c[0x0][0x398] ;  /* 0x00007300ff0a77ac */ /* 0x000e220008000800 */
[----:B------:R-:W-:Y:S01]  /*1a190*/  ISETP.LT.AND P3, PT, R67, UR12, !P0 ;  /* 0x0000000c43007c0c */ /* 0x000fe2000c761270 */
[----:B------:R-:W-:Y:S01]  /*1a1a0*/  IMAD.X R79, R79, 0x1, R69, P6 ;  /* 0x000000014f4f7824 */ /* 0x000fe200030e0645 */
[----:B------:R-:W-:Y:S01]  /*1a1b0*/  SHF.R.S32.HI R73, RZ, 0x1f, R75 ;  /* 0x0000001fff497819 */ /* 0x000fe2000001144b */
[----:B------:R-:W2:Y:S01]  /*1a1c0*/  LDL.LU R43, [R1+0x6a8] ;  /* 0x0006a800012b7983 */ /* 0x000ea20000300800 */
[----:B------:R-:W-:Y:S01]  /*1a1d0*/  IADD3 R76, P6, PT, R75, R0, RZ ;  /* 0x000000004b4c7210 */ /* 0x000fe20007fde0ff */
[----:B------:R-:W1:Y:S01]  /*1a1e0*/  LDCU UR12, c[0x0][0x398] ;  /* 0x00007300ff0c77ac */ /* 0x000e620008000800 */
[----:B------:R-:W-:Y:S01]  /*1a1f0*/  SHF.R.S32.HI R74, RZ, 0x8, R74 ;  /* 0x00000008ff4a7819 */ /* 0x000fe2000001144a */
[----:B------:R-:W2:Y:S02]  /*1a200*/  LDL.LU R40, [R1+0x6ac] ;  /* 0x0006ac0001287983 */ /* 0x000ea40000300800 */
[----:B------:R-:W-:-:S02]  /*1a210*/  IMAD.X R77, R73, 0x1, R72, P6 ;  /* 0x00000001494d7824 */ /* 0x000fc400030e0648 */
[----:B------:R0:W-:Y:S04]  /*1a220*/  @P2 STG.E.U8 desc[UR22][R78.64], R74 ;  /* 0x0000004a4e002986 */ /* 0x0001e8000c101116 */
[----:B------:R1:W-:Y:S01]  /*1a230*/  @P3 STG.E.U8 desc[UR22][R76.64], R83 ;  /* 0x000000534c003986 */ /* 0x0003e2000c101116 */
[----:B------:R-:W-:Y:S01]  /*1a240*/  ISETP.LT.AND P3, PT, R34, UR9, !P0 ;  /* 0x0000000922007c0c */ /* 0x000fe2000c761270 */
[----:B------:R-:W1:Y:S01]  /*1a250*/  LDCU UR9, c[0x0][0x398] ;  /* 0x00007300ff0977ac */ /* 0x000e620008000800 */
[----:B------:R-:W-:Y:S01]  /*1a260*/  ISETP.LT.AND P2, PT, R35, UR14, !P0 ;  /* 0x0000000e23007c0c */ /* 0x000fe2000c741270 */
[----:B------:R-:W2:Y:S01]  /*1a270*/  LDL.LU R41, [R1+0x4a8] ;  /* 0x0004a80001297983 */ /* 0x000ea20000300800 */
[----:B------:R-:W2:Y:S01]  /*1a280*/  LDCU UR14, c[0x0][0x398] ;  /* 0x00007300ff0e77ac */ /* 0x000ea20008000800 */
[----:B0-----:R-:W-:Y:S01]  /*1a290*/  IADD3 R78, P6, PT, R75, R2, RZ ;  /* 0x000000024b4e7210 */ /* 0x001fe20007fde0ff */
[----:B------:R-:W-:Y:S01]  /*1a2a0*/  VIADD R74, R66, 0x29 ;  /* 0x00000029424a7836 */ /* 0x000fe20000000000 */
[----:B------:R-:W2:Y:S03]  /*1a2b0*/  LDL.LU R38, [R1+0x4ac] ;  /* 0x0004ac0001267983 */ /* 0x000ea60000300800 */
[----:B------:R-:W-:Y:S01]  /*1a2c0*/  IMAD.X R79, R73, 0x1, R71, P6 ;  /* 0x00000001494f7824 */ /* 0x000fe200030e0647 */
[----:B-1----:R-:W-:-:S02]  /*1a2d0*/  IADD3 R76, P6, PT, R75, R68, RZ ;  /* 0x000000444b4c7210 */ /* 0x002fc40007fde0ff */
[----:B------:R-:W-:Y:S01]  /*1a2e0*/  ISETP.GE.AND P1, PT, R74, UR4, PT ;  /* 0x000000044a007c0c */ /* 0x000fe2000bf26270 */
[----:B------:R-:W-:Y:S01]  /*1a2f0*/  VIADD R74, R66, 0x2a ;  /* 0x0000002a424a7836 */ /* 0x000fe20000000000 */
[----:B------:R0:W-:Y:S01]  /*1a300*/  @P3 STG.E.U8 desc[UR22][R78.64], R82 ;  /* 0x000000524e003986 */ /* 0x0001e2000c101116 */
[----:B------:R-:W-:Y:S01]  /*1a310*/  IMAD.X R77, R73, 0x1, R3, P6 ;  /* 0x00000001494d7824 */ /* 0x000fe200030e0603 */
[----:B------:R-:W1:Y:S01]  /*1a320*/  LDCU UR4, c[0x0][0x398] ;  /* 0x00007300ff0477ac */ /* 0x000e620008000800 */
[----:B------:R-:W-:Y:S02]  /*1a330*/  PRMT R83, R83, 0x9910, RZ ;  /* 0x0000991053537816 */ /* 0x000fe400000000ff */
[----:B------:R-:W-:Y:S01]  /*1a340*/  ISETP.GE.AND P3, PT, R74, UR6, PT ;  /* 0x000000064a007c0c */ /* 0x000fe2000bf66270 */
[----:B------:R-:W-:Y:S01]  /*1a350*/  VIADD R74, R75, UR30 ;  /* 0x0000001e4b4a7c36 */ /* 0x000fe20008000000 */
[----:B------:R1:W-:Y:S01]  /*1a360*/  @P2 STG.E.U8 desc[UR22][R76.64], R80 ;  /* 0x000000504c002986 */ /* 0x0003e2000c101116 */
[----:B------:R-:W-:Y:S01]  /*1a370*/  ISETP.LT.AND P0, PT, R37, UR9, !P0 ;  /* 0x0000000925007c0c */ /* 0x000fe2000c701270 */
[----:B------:R-:W2:Y:S01]  /*1a380*/  LDCU UR6, c[0x0][0x398] ;  /* 0x00007300ff0677ac */ /* 0x000ea20008000800 */
[----:B0-----:R-:W-:Y:S01]  /*1a390*/  IADD3 R78, P6, PT, R75, R70, RZ ;  /* 0x000000464b4e7210 */ /* 0x001fe20007fde0ff */
[----:B------:R-:W0:Y:S01]  /*1a3a0*/  LDCU UR9, c[0x0][0x398] ;  /* 0x00007300ff0977ac */ /* 0x000e220008000800 */
[----:B------:R-:W-:-:S02]  /*1a3b0*/  ISETP.LT.AND P2, PT, R67, UR10, !P4 ;  /* 0x0000000a43007c0c */ /* 0x000fc4000e741270 */
[----:B------:R-:W-:Y:S01]  /*1a3c0*/  SHF.R.S32.HI R75, RZ, 0x1f, R74 ;  /* 0x0000001fff4b7819 */ /* 0x000fe2000001144a */
[----:B------:R-:W-:Y:S01]  /*1a3d0*/  IMAD.X R79, R73, 0x1, R69, P6 ;  /* 0x00000001494f7824 */ /* 0x000fe200030e0645 */
[----:B------:R-:W-:Y:S01]  /*1a3e0*/  PRMT R82, R82, 0x9910, RZ ;  /* 0x0000991052527816 */ /* 0x000fe200000000ff */
[----:B------:R-:W-:Y:S01]  /*1a3f0*/  IMAD.MOV.U32 R73, RZ, RZ, R83 ;  /* 0x000000ffff497224 */ /* 0x000fe200078e0053 */
[----:B-1----:R-:W-:Y:S01]  /*1a400*/  IADD3 R76, P6, PT, R74, R0, RZ ;  /* 0x000000004a4c7210 */ /* 0x002fe20007fde0ff */
[----:B------:R-:W1:Y:S03]  /*1a410*/  LDCU UR10, c[0x0][0x398] ;  /* 0x00007300ff0a77ac */ /* 0x000e660008000800 */
[----:B------:R-:W-:Y:S01]  /*1a420*/  SHF.R.S32.HI R73, RZ, 0x8, R73 ;  /* 0x00000008ff497819 */ /* 0x000fe20000011449 */
[----:B------:R-:W-:Y:S01]  /*1a430*/  IMAD.X R77, R75, 0x1, R72, P6 ;  /* 0x000000014b4d7824 */ /* 0x000fe200030e0648 */
[----:B------:R0:W-:Y:S04]  /*1a440*/  @P0 STG.E.U8 desc[UR22][R78.64], R81 ;  /* 0x000000514e000986 */ /* 0x0001e8000c101116 */
[----:B------:R1:W-:Y:S01]  /*1a450*/  @P2 STG.E.U8 desc[UR22][R76.64], R73 ;  /* 0x000000494c002986 */ /* 0x0003e2000c101116 */
[----:B------:R-:W-:Y:S01]  /*1a460*/  ISETP.LT.AND P2, PT, R34, UR4, !P4 ;  /* 0x0000000422007c0c */ /* 0x000fe2000e741270 */
[----:B------:R-:W2:Y:S01]  /*1a470*/  LDCU UR4, c[0x0][0x39c] ;  /* 0x00007380ff0477ac */ /* 0x000ea20008000800 */
[----:B0-----:R-:W-:-:S02]  /*1a480*/  IADD3 R78, P6, PT, R74, R2, RZ ;  /* 0x000000024a4e7210 */ /* 0x001fc40007fde0ff */
[----:B-1----:R-:W-:Y:S01]  /*1a490*/  PRMT R73, R80, 0x9910, RZ ;  /* 0x0000991050497816 */ /* 0x002fe200000000ff */
[----:B------:R-:W-:Y:S02]  /*1a4a0*/  IMAD.MOV.U32 R80, RZ, RZ, R82 ;  /* 0x000000ffff507224 */ /* 0x000fe400078e0052 */
[----:B------:R-:W-:-:S03]  /*1a4b0*/  IMAD.X R79, R75, 0x1, R71, P6 ;  /* 0x000000014b4f7824 */ /* 0x000fc600030e0647 */
[----:B------:R-:W-:Y:S02]  /*1a4c0*/  SHF.R.S32.HI R80, RZ, 0x8, R80 ;  /* 0x00000008ff507819 */ /* 0x000fe40000011450 */
[----:B---3--:R-:W-:Y:S02]  /*1a4d0*/  F2FP.SATFINITE.E5M2.F32.PACK_AB_MERGE_C R83, R36, R39, RZ ;  /* 0x000000272453723e */ /* 0x008fe400048060ff */
[----:B------:R-:W3:Y:S04]  /*1a4e0*/  LDL.LU R39, [R1+0x6b0] ;  /* 0x0006b00001277983 */ /* 0x000ee80000300800 */
[----:B------:R0:W-:Y:S01]  /*1a4f0*/  @P2 STG.E.U8 desc[UR22][R78.64], R80 ;  /* 0x000000504e002986 */ /* 0x0001e2000c101116 */
[----:B------:R-:W-:-:S03]  /*1a500*/  F2FP.SATFINITE.E5M2.F32.PACK_AB_MERGE_C R82, R31, R30, RZ ;  /* 0x0000001e1f52723e */ /* 0x000fc600048060ff */
[----:B------:R-:W3:Y:S01]  /*1a510*/  LDL.LU R36, [R1+0x6b4] ;  /* 0x0006b40001247983 */ /* 0x000ee20000300800 */
[----:B0-----:R-:W-:Y:S02]  /*1a520*/  PRMT R79, R81, 0x9910, RZ ;  /* 0x00009910514f7816 */ /* 0x001fe400000000ff */
[----:B----4-:R-:W-:Y:S02]  /*1a530*/  F2FP.SATFINITE.E5M2.F32.PACK_AB_MERGE_C R81, R33, R32, RZ ;  /* 0x000000202151723e */ /* 0x010fe400048060ff */
[----:B------:R-:W4:Y:S04]  /*1a540*/  LDL.LU R32, [R1+0x4b0] ;  /* 0x0004b00001207983 */ /* 0x000f280000300800 */
[----:B------:R-:W4:Y:S04]  /*1a550*/  LDL.LU R33, [R1+0x4b4] ;  /* 0x0004b40001217983 */ /* 0x000f280000300800 */
[----:B------:R-:W4:Y:S04]  /*1a560*/  LDL.LU R30, [R1+0x2a8] ;  /* 0x0002a800011e7983 */ /* 0x000f280000300800 */
[----:B------:R-:W4:Y:S01]  /*1a570*/  LDL.LU R31, [R1+0x2ac] ;  /* 0x0002ac00011f7983 */ /* 0x000f220000300800 */
        /* <DEDUP_REMOVED lines=29> */
[----:B------:R-:W3:Y:S01]  /*1a750*/  LDCU UR12, c[0x0][0x398] ;  /* 0x00007300ff0c77ac */ /* 0x000ee20008000800 */
[----:B------:R-:W-:Y:S01]  /*1a760*/  ISETP.LT.AND P5, PT, R37, UR14, !P5 ;  /* 0x0000000e25007c0c */ /* 0x000fe2000efa1270 */
[----:B------:R-:W3:Y:S01]  /*1a770*/  LDCU UR14, c[0x0][0x398] ;  /* 0x00007300ff0e77ac */ /* 0x000ee20008000800 */
[----:B-1----:R-:W-:Y:S01]  /*1a780*/  IMAD.X R79, R80, 0x1, R71, P6 ;  /* 0x00000001504f7824 */ /* 0x002fe200030e0647 */
[----:B------:R-:W-:-:S05]  /*1a790*/  IADD3 R76, P6, PT, R73, R68, RZ ;  /* 0x00000044494c7210 */ /* 0x000fca0007fde0ff */
[C---:B------:R-:W-:Y:S01]  /*1a7a0*/  IMAD.X R77, R80.reuse, 0x1, R3, P6 ;  /* 0x00000001504d7824 */ /* 0x040fe200030e0603 */
[C---:B0-----:R-:W-:Y:S02]  /*1a7b0*/  IADD3 R74, P6, PT, R73.reuse, R70, RZ ;  /* 0x00000046494a7210 */ /* 0x041fe40007fde0ff */
[----:B------:R0:W-:Y:S01]  /*1a7c0*/  @P2 STG.E.U8 desc[UR22][R78.64], R81 ;  /* 0x000000514e002986 */ /* 0x0001e2000c101116 */
[----:B------:R-:W-:Y:S02]  /*1a7d0*/  VIADD R73, R73, UR30 ;  /* 0x0000001e49497c36 */ /* 0x000fe40008000000 */
[----:B------:R-:W-:Y:S01]  /*1a7e0*/  IMAD.X R75, R80, 0x1, R69, P6 ;  /* 0x00000001504b7824 */ /* 0x000fe200030e0645 */
[----:B------:R-:W-:Y:S01]  /*1a7f0*/  PRMT R83, R83, 0x9910, RZ ;  /* 0x0000991053537816 */ /* 0x000fe200000000ff */
[----:B------:R1:W-:Y:S01]  /*1a800*/  @P0 STG.E.U8 desc[UR22][R76.64], R82 ;  /* 0x000000524c000986 */ /* 0x0003e2000c101116 */
[----:B------:R-:W-:Y:S01]  /*1a810*/  ISETP.LT.AND P0, PT, R67, UR9, !P1 ;  /* 0x0000000943007c0c */ /* 0x000fe2000cf01270 */
[----:B------:R-:W2:Y:S02]  /*1a820*/  LDCU UR9, c[0x0][0x398] ;  /* 0x00007300ff0977ac */ /* 0x000ea40008000800 */
[----:B------:R1:W-:Y:S01]  /*1a830*/  @P5 STG.E.U8 desc[UR22][R74.64], R84 ;  /* 0x000000544a005986 */ /* 0x0003e2000c101116 */
[----:B------:R-:W-:Y:S01]  /*1a840*/  ISETP.LT.AND P5, PT, R34, UR10, !P1 ;  /* 0x0000000a22007c0c */ /* 0x000fe2000cfa1270 */
[----:B0-----:R-:W-:Y:S01]  /*1a850*/  VIADD R79, R66, 0x2c ;  /* 0x0000002c424f7836 */ /* 0x001fe20000000000 */
[----:B------:R-:W-:Y:S01]  /*1a860*/  PRMT R80, R81, 0x9910, RZ ;  /* 0x0000991051507816 */ /* 0x000fe200000000ff */
[----:B------:R-:W-:Y:S01]  /*1a870*/  IMAD.MOV.U32 R81, RZ, RZ, R83 ;  /* 0x000000ffff517224 */ /* 0x000fe200078e0053 */
[----:B------:R-:W-:Y:S01]  /*1a880*/  SHF.R.S32.HI R78, RZ, 0x1f, R73 ;  /* 0x0000001fff4e7819 */ /* 0x000fe20000011449 */
[----:B------:R-:W0:Y:S01]  /*1a890*/  LDCU UR10, c[0x0][0x398] ;  /* 0x00007300ff0a77ac */ /* 0x000e220008000800 */
[----:B-1----:R-:W-:-:S02]  /*1a8a0*/  IADD3 R76, P2, PT, R73, R0, RZ ;  /* 0x00000000494c7210 */ /* 0x002fc40007f5e0ff */
[----:B------:R-:W-:-:S03]  /*1a8b0*/  IADD3 R74, P6, PT, R73, R2, RZ ;  /* 0x00000002494a7210 */ /* 0x000fc60007fde0ff */
[C---:B------:R-:W-:Y:S01]  /*1a8c0*/  IMAD.X R77, R78.reuse, 0x1, R72, P2 ;  /* 0x000000014e4d7824 */ /* 0x040fe200010e0648 */
[----:B------:R-:W-:Y:S02]  /*1a8d0*/  SHF.R.S32.HI R81, RZ, 0x8, R81 ;  /* 0x00000008ff517819 */ /* 0x000fe40000011451 */
[----:B------:R-:W-:Y:S01]  /*1a8e0*/  SHF.R.S32.HI R80, RZ, 0x8, R80 ;  /* 0x00000008ff507819 */ /* 0x000fe20000011450 */
[----:B------:R-:W-:Y:S01]  /*1a8f0*/  IMAD.X R75, R78, 0x1, R71, P6 ;  /* 0x000000014e4b7824 */ /* 0x000fe200030e0647 */
[----:B---3--:R-:W-:Y:S01]  /*1a900*/  ISETP.LT.AND P6, PT, R35, UR12, !P1 ;  /* 0x0000000c23007c0c */ /* 0x008fe2000cfc1270 */
[----:B------:R1:W-:Y:S01]  /*1a910*/  @P0 STG.E.U8 desc[UR22][R76.64], R81 ;  /* 0x000000514c000986 */ /* 0x0003e2000c101116 */
[----:B------:R-:W-:Y:S01]  /*1a920*/  ISETP.GE.AND P2, PT, R79, UR4, PT ;  /* 0x000000044f007c0c */ /* 0x000fe2000bf46270 */
[----:B------:R-:W3:Y:S02]  /*1a930*/  LDCU UR4, c[0x0][0x39c] ;  /* 0x00007380ff0477ac */ /* 0x000ee40008000800 */
[----:B------:R0:W-:Y:S01]  /*1a940*/  @P5 STG.E.U8 desc[UR22][R74.64], R80 ;  /* 0x000000504a005986 */ /* 0x0001e2000c101116 */
[----:B------:R-:W-:Y:S01]  /*1a950*/  F2FP.SATFINITE.E5M2.F32.PACK_AB_MERGE_C R83, R36, R39, RZ ;  /* 0x000000272453723e */ /* 0x000fe200048060ff */
[----:B------:R-:W2:Y:S01]  /*1a960*/  LDCU UR12, c[0x0][0x398] ;  /* 0x00007300ff0c77ac */ /* 0x000ea20008000800 */
[----:B-1----:R-:W-:Y:S01]  /*1a970*/  PRMT R76, R82, 0x9910, RZ ;  /* 0x00009910524c7816 */ /* 0x002fe200000000ff */
[----:B0-----:R-:W-:Y:S01]  /*1a980*/  VIADD R75, R66, 0x2d ;  /* 0x0000002d424b7836 */ /* 0x001fe20000000000 */
[----:B------:R-:W-:-:S02]  /*1a990*/  IADD3 R74, P5, PT, R73, R68, RZ ;  /* 0x00000044494a7210 */ /* 0x000fc40007fbe0ff */
[----:B------:R-:W-:Y:S02]  /*1a9a0*/  SHF.R.S32.HI R76, RZ, 0x8, R76 ;  /* 0x00000008ff4c7819 */ /* 0x000fe4000001144c */
[----:B------:R-:W-:Y:S01]  /*1a9b0*/  ISETP.GE.AND P0, PT, R75, UR6, PT ;  /* 0x000000064b007c0c */ /* 0x000fe2000bf06270 */
[----:B------:R-:W-:Y:S01]  /*1a9c0*/  IMAD.X R75, R78, 0x1, R3, P5 ;  /* 0x000000014e4b7824 */ /* 0x000fe200028e0603 */
[----:B------:R-:W-:Y:S02]  /*1a9d0*/  ISETP.LT.AND P5, PT, R37, UR14, !P1 ;  /* 0x0000000e25007c0c */ /* 0x000fe4000cfa1270 */
[----:B------:R-:W-:Y:S01]  /*1a9e0*/  PRMT R77, R84, 0x9910, RZ ;  /* 0x00009910544d7816 */ /* 0x000fe200000000ff */
[----:B------:R-:W-:Y:S01]  /*1a9f0*/  VIADD R79, R66, 0x2e ;  /* 0x0000002e424f7836 */ /* 0x000fe20000000000 */
[----:B------:R0:W-:Y:S01]  /*1aa00*/  @P6 STG.E.U8 desc[UR22][R74.64], R76 ;  /* 0x0000004c4a006986 */ /* 0x0001e2000c101116 */
[----:B------:R-:W-:Y:S01]  /*1aa10*/  F2FP.SATFINITE.E5M2.F32.PACK_AB_MERGE_C R81, R40, R43, RZ ;  /* 0x0000002b2851723e */ /* 0x000fe200048060ff */
[----:B------:R-:W1:Y:S01]  /*1aa20*/  LDCU UR6, c[0x0][0x398] ;  /* 0x00007300ff0677ac */ /* 0x000e620008000800 */
[----:B------:R-:W-:-:S02]  /*1aa30*/  SHF.R.S32.HI R77, RZ, 0x8, R77 ;  /* 0x00000008ff4d7819 */ /* 0x000fc4000001144d */
[----:B--2---:R-:W-:Y:S01]  /*1aa40*/  F2FP.SATFINITE.E5M2.F32.PACK_AB_MERGE_C R80, R29, R28, RZ ;  /* 0x0000001c1d50723e */ /* 0x004fe200048060ff */
[----:B------:R-:W2:Y:S01]  /*1aa50*/  LDCU UR14, c[0x0][0x398] ;  /* 0x00007300ff0e77ac */ /* 0x000ea20008000800 */
[C---:B0-----:R-:W-:Y:S01]  /*1aa60*/  IADD3 R74, P1, PT, R73.reuse, R70, RZ ;  /* 0x00000046494a7210 */ /* 0x041fe20007f3e0ff */
[----:B------:R-:W-:-:S04]  /*1aa70*/  VIADD R73, R73, UR30 ;  /* 0x0000001e49497c36 */ /* 0x000fc80008000000 */
[----:B------:R-:W-:Y:S01]  /*1aa80*/  IMAD.X R75, R78, 0x1, R69, P1 ;  /* 0x000000014e4b7824 */ /* 0x000fe200008e0645 */
[----:B------:R-:W-:Y:S01]  /*1aa90*/  ISETP.LT.AND P1, PT, R67, UR9, !P3 ;  /* 0x0000000943007c0c */ /* 0x000fe2000df21270 */
[----:B------:R-:W0:Y:S01]  /*1aaa0*/  LDCU UR9, c[0x0][0x398] ;  /* 0x00007300ff0977ac */ /* 0x000e220008000800 */
[----:B------:R-:W-:Y:S02]  /*1aab0*/  SHF.R.S32.HI R78, RZ, 0x1f, R73 ;  /* 0x0000001fff4e7819 */ /* 0x000fe40000011449 */
[----:B------:R-:W-:Y:S01]  /*1aac0*/  IADD3 R76, P6, PT, R73, R0, RZ ;  /* 0x00000000494c7210 */ /* 0x000fe20007fde0ff */
[----:B------:R1:W-:Y:S04]  /*1aad0*/  @P5 STG.E.U8 desc[UR22][R74.64], R77 ;  /* 0x0000004d4a005986 */ /* 0x0003e8000c101116 */
[----:B-1----:R-:W-:-:S05]  /*1aae0*/  IMAD.X R77, R78, 0x1, R72, P6 ;  /* 0x000000014e4d7824 */ /* 0x002fca00030e0648 */
[----:B------:R1:W-:Y:S01]  /*1aaf0*/  @P1 STG.E.U8 desc[UR22][R76.64], R81 ;  /* 0x000000514c001986 */ /* 0x0003e2000c101116 */
[----:B---3--:R-:W-:Y:S01]  /*1ab00*/  ISETP.GE.AND P1, PT, R79, UR4, PT ;  /* 0x000000044f007c0c */ /* 0x008fe2000bf26270 */
[----:B------:R-:W3:Y:S01]  /*1ab10*/  LDCU UR4, c[0x0][0x398] ;  /* 0x00007300ff0477ac */ /* 0x000ee20008000800 */
[----:B----4-:R-:W-:Y:S02]  /*1ab20*/  F2FP.SATFINITE.E5M2.F32.PACK_AB_MERGE_C R79, R31, R30, RZ ;  /* 0x0000001e1f4f723e */ /* 0x010fe400048060ff */
[----:B------:R-:W4:Y:S04]  /*1ab30*/  LDL.LU R30, [R1+0x2b0] ;  /* 0x0002b000011e7983 */ /* 0x000f280000300800 */
[----:B------:R-:W4:Y:S04]  /*1ab40*/  LDL.LU R31, [R1+0x2b4] ;  /* 0x0002b400011f7983 */ /* 0x000f280000300800 */
[----:B------:R-:W2:Y:S04]  /*1ab50*/  LDL.LU R28, [R1+0xb0] ;  /* 0x0000b000011c7983 */ /* 0x000ea80000300800 */
[----:B------:R-:W2:Y:S01]  /*1ab60*/  LDL.LU R29, [R1+0xb4] ;  /* 0x0000b400011d7983 */ /* 0x000ea20000300800 */
[----:B------:R-:W-:Y:S01]  /*1ab70*/  ISETP.LT.AND P5, PT, R34, UR10, !P3 ;  /* 0x0000000a22007c0c */ /* 0x000fe2000dfa1270 */
[----:B------:R-:W3:Y:S01]  /*1ab80*/  LDCU UR10, c[0x0][0x398] ;  /* 0x00007300ff0a77ac */ /* 0x000ee20008000800 */
[----:B------:R-:W-:-:S02]  /*1ab90*/  IADD3 R74, P6, PT, R73, R2, RZ ;  /* 0x00000002494a7210 */ /* 0x000fc40007fde0ff */
[----:B------:R-:W-:Y:S02]  /*1aba0*/  F2FP.SATFINITE.E5M2.F32.PACK_AB_MERGE_C R82, R38, R41, RZ ;  /* 0x000000292652723e */ /* 0x000fe400048060ff */
[----:B-1----:R-:W-:Y:S01]  /*1abb0*/  PRMT R81, R81, 0x9910, RZ ;  /* 0x0000991051517816 */ /* 0x002fe200000000ff */
[----:B------:R-:W-:Y:S01]  /*1abc0*/  IMAD.X R75, R78, 0x1, R71, P6 ;  /* 0x000000014e4b7824 */ /* 0x000fe200030e0647 */
[----:B------:R-:W-:Y:S01]  /*1abd0*/  ISETP.LT.AND P6, PT, R35, UR6, !P3 ;  /* 0x0000000623007c0c */ /* 0x000fe2000dfc1270 */
[----:B------:R-:W1:Y:S01]  /*1abe0*/  LDCU UR6, c[0x0][0x398] ;  /* 0x00007300ff0677ac */ /* 0x000e620008000800 */
[----:B------:R-:W2:Y:S04]  /*1abf0*/  LDL.LU R41, [R1+0x6b8] ;  /* 0x0006b80001297983 */ /* 0x000ea80000300800 */
[----:B------:R3:W-:Y:S01]  /*1ac00*/  @P5 STG.E.U8 desc[UR22][R74.64], R82 ;  /* 0x000000524a005986 */ /* 0x0007e2000c101116 */
[----:B0-----:R-:W-:Y:S01]  /*1ac10*/  ISETP.LT.AND P3, PT, R37, UR9, !P3 ;  /* 0x0000000925007c0c */ /* 0x001fe2000df61270 */
[----:B------:R-:W0:Y:S02]  /*1ac20*/  LDCU UR9, c[0x0][0x398] ;  /* 0x00007300ff0977ac */ /* 0x000e240008000800 */
[----:B------:R-:W2:Y:S01]  /*1ac30*/  LDL.LU R38, [R1+0x6bc] ;  /* 0x0006bc0001267983 */ /* 0x000ea20000300800 */
[----:B------:R-:W-:-:S03]  /*1ac40*/  F2FP.SATFINITE.E5M2.F32.PACK_AB_MERGE_C R84, R33, R32, RZ ;  /* 0x000000202154723e */ /* 0x000fc600048060ff */
[----:B------:R-:W2:Y:S01]  /*1ac50*/  LDL.LU R39, [R1+0x4b8] ;  /* 0x0004b80001277983 */ /* 0x000ea20000300800 */
[----:B---3--:R-:W-:-:S03]  /*1ac60*/  IADD3 R74, P5, PT, R73, R68, RZ ;  /* 0x00000044494a7210 */ /* 0x008fc60007fbe0ff */
[----:B------:R-:W3:Y:S02]  /*1ac70*/  LDL.LU R36, [R1+0x4bc] ;  /* 0x0004bc0001247983 */ /* 0x000ee40000300800 */
[----:B------:R-:W-:Y:S01]  /*1ac80*/  IMAD.X R75, R78, 0x1, R3, P5 ;  /* 0x000000014e4b7824 */ /* 0x000fe200028e0603 */
[----:B------:R-:W-:Y:S01]  /*1ac90*/  ISETP.LT.AND P5, PT, R67, UR10, !P4 ;  /* 0x0000000a43007c0c */ /* 0x000fe2000e7a1270 */
[----:B------:R-:W0:Y:S01]  /*1aca0*/  LDCU UR10, c[0x0][0x398] ;  /* 0x00007300ff0a77ac */ /* 0x000e220008000800 */
[----:B------:R-:W-:Y:S01]  /*1acb0*/  PRMT R82, R82, 0x9910, RZ ;  /* 0x0000991052527816 */ /* 0x000fe200000000ff */
[----:B------:R-:W3:Y:S04]  /*1acc0*/  LDL.LU R32, [R1+0x2b8] ;  /* 0x0002b80001207983 */ /* 0x000ee80000300800 */
[----:B------:R0:W-:Y:S01]  /*1acd0*/  @P6 STG.E.U8 desc[UR22][R74.64], R79 ;  /* 0x0000004f4a006986 */ /* 0x0001e2000c101116 */
[C---:B------:R-:W-:Y:S01]  /*1ace0*/  IADD3 R76, P6, PT, R73.reuse, R70, RZ ;  /* 0x00000046494c7210 */ /* 0x040fe20007fde0ff */
[----:B------:R-:W-:-:S02]  /*1acf0*/  VIADD R73, R73, UR30 ;  /* 0x0000001e49497c36 */ /* 0x000fc40008000000 */
[----:B------:R-:W3:Y:S02]  /*1ad00*/  LDL.LU R33, [R1+0x2bc] ;  /* 0x0002bc0001217983 */ /* 0x000ee40000300800 */
[----:B------:R-:W-:Y:S01]  /*1ad10*/  IMAD.X R77, R78, 0x1, R69, P6 ;  /* 0x000000014e4d7824 */ /* 0x000fe200030e0645 */
[----:B------:R-:W-:Y:S02]  /*1ad20*/  SHF.R.S32.HI R78, RZ, 0x1f, R73 ;  /* 0x0000001fff4e7819 */ /* 0x000fe40000011449 */
[----:B0-----:R-:W-:Y:S02]  /*1ad30*/  IADD3 R74, P6, PT, R73, R0, RZ ;  /* 0x00000000494a7210 */ /* 0x001fe40007fde0ff */
[----:B------:R0:W-:Y:S01]  /*1ad40*/  @P3 STG.E.U8 desc[UR22][R76.64], R80 ;  /* 0x000000504c003986 */ /* 0x0001e2000c101116 */
[----:B------:R-:W-:Y:S01]  /*1ad50*/  ISETP.LT.AND P3, PT, R34, UR4, !P4 ;  /* 0x0000000422007c0c */ /* 0x000fe2000e761270 */
[----:B------:R-:W1:Y:S01]  /*1ad60*/  LDCU UR4, c[0x0][0x39c] ;  /* 0x00007380ff0477ac */ /* 0x000e620008000800 */
[----:B------:R-:W-:Y:S01]  /*1ad70*/  IMAD.X R75, R78, 0x1, R72, P6 ;  /* 0x000000014e4b7824 */ /* 0x000fe200030e0648 */
[----:B0-----:R-:W-:-:S05]  /*1ad80*/  SHF.R.S32.HI R76, RZ, 0x8, R81 ;  /* 0x00000008ff4c7819 */ /* 0x001fca0000011451 */
[----:B------:R0:W-:Y:S01]  /*1ad90*/  @P5 STG.E.U8 desc[UR22][R74.64], R76 ;  /* 0x0000004c4a005986 */ /* 0x0001e2000c101116 */
[----:B-1----:R-:W-:Y:S01]  /*1ada0*/  ISETP.LT.AND P5, PT, R35, UR6, !P4 ;  /* 0x0000000623007c0c */ /* 0x002fe2000e7a1270 */
        /* <DEDUP_REMOVED lines=11> */
[----:B------:R-:W-:Y:S01]  /*1ae60*/  ISETP.LT.AND P6, PT, R37, UR9, !P4 ;  /* 0x0000000925007c0c */ /* 0x000fe2000e7c1270 */
[----:B------:R-:W-:Y:S02]  /*1ae70*/  VIADD R79, R66, 0x2f ;  /* 0x0000002f424f7836 */ /* 0x000fe40000000000 */
[----:B------:R0:W-:Y:S01]  /*1ae80*/  @P5 STG.E.U8 desc[UR22][R74.64], R76 ;  /* 0x0000004c4a005986 */ /* 0x0001e2000c101116 */
[----:B------:R-:W-:Y:S01]  /*1ae90*/  ISETP.LT.AND P4, PT, R67, UR10, !P2 ;  /* 0x0000000a43007c0c */ /* 0x000fe2000d781270 */
[----:B------:R-:W1:Y:S01]  /*1aea0*/  LDCU UR9, c[0x0][0x398] ;  /* 0x00007300ff0977ac */ /* 0x000e620008000800 */
[----:B------:R-:W1:Y:S01]  /*1aeb0*/  LDCU UR10, c[0x0][0x398] ;  /* 0x00007300ff0a77ac */ /* 0x000e620008000800 */
[----:B0-----:R-:W-:Y:S01]  /*1aec0*/  IADD3 R76, P3, PT, R73, R70, RZ ;  /* 0x00000046494c7210 */ /* 0x001fe20007f7e0ff */
[----:B------:R-:W-:-:S02]  /*1aed0*/  IMAD.MOV.U32 R75, RZ, RZ, R80 ;  /* 0x000000ffff4b7224 */ /* 0x000fc400078e0050 */
        /* <DEDUP_REMOVED lines=10> */
[----:B----4-:R-:W-:Y:S02]  /*1af80*/  F2FP.SATFINITE.E5M2.F32.PACK_AB_MERGE_C R79, R31, R30, RZ ;  /* 0x0000001e1f4f723e */ /* 0x010fe400048060ff */
[----:B------:R-:W4:Y:S04]  /*1af90*/  LDL.LU R30, [R1+0x6c0] ;  /* 0x0006c000011e7983 */ /* 0x000f280000300800 */
[----:B------:R-:W4:Y:S01]  /*1afa0*/  LDL.LU R31, [R1+0x6c4] ;  /* 0x0006c400011f7983 */ /* 0x000f220000300800 */
        /* <DEDUP_REMOVED lines=13> */
[----:B-1----:R-:W-:Y:S01]  /*1b080*/  ISETP.GE.AND P3, PT, R75, UR6, PT ;  /* 0x000000064b007c0c */ /* 0x002fe2000bf66270 */
[----:B------:R-:W1:Y:S01]  /*1b090*/  LDCU UR6, c[0x0][0x398] ;  /* 0x00007300ff0677ac */ /* 0x000e620008000800 */
[----:B------:R-:W-:Y:S01]  /*1b0a0*/  IMAD.X R75, R78, 0x1, R3, P6 ;  /* 0x000000014e4b7824 */ /* 0x000fe200030e0603 */
[----:B------:R-:W-:Y:S01]  /*1b0b0*/  PRMT R81, R83, 0x9910, RZ ;  /* 0x0000991053517816 */ /* 0x000fe200000000ff */
[----:B------:R-:W1:Y:S03]  /*1b0c0*/  LDCU UR16, c[0x0][0x398] ;  /* 0x00007300ff1077ac */ /* 0x000e660008000800 */
[----:B------:R1:W-:Y:S01]  /*1b0d0*/  @P5 STG.E.U8 desc[UR22][R74.64], R79 ;  /* 0x0000004f4a005986 */ /* 0x0003e2000c101116 */
[----:B------:R-:W-:Y:S01]  /*1b0e0*/  ISETP.LT.AND P5, PT, R67, UR9, !P0 ;  /* 0x0000000943007c0c */ /* 0x000fe2000c7a1270 */
[----:B------:R-:W3:Y:S01]  /*1b0f0*/  LDCU UR9, c[0x0][0x398] ;  /* 0x00007300ff0977ac */ /* 0x000ee20008000800 */
[C---:B0-----:R-:W-:Y:S01]  /*1b100*/  IADD3 R76, P6, PT, R73.reuse, R70, RZ ;  /* 0x00000046494c7210 */ /* 0x041fe20007fde0ff */
[----:B------:R-:W-:-:S04]  /*1b110*/  VIADD R73, R73, UR30 ;  /* 0x0000001e49497c36 */ /* 0x000fc80008000000 */
[----:B------:R-:W-:Y:S01]  /*1b120*/  IMAD.X R77, R78, 0x1, R69, P6 ;  /* 0x000000014e4d7824 */ /* 0x000fe200030e0645 */
[----:B------:R-:W-:Y:S02]  /*1b130*/  SHF.R.S32.HI R78, RZ, 0x1f, R73 ;  /* 0x0000001fff4e7819 */ /* 0x000fe40000011449 */
[----:B-1----:R-:W-:Y:S02]  /*1b140*/  IADD3 R74, P6, PT, R73, R0, RZ ;  /* 0x00000000494a7210 */ /* 0x002fe40007fde0ff */
        /* <DEDUP_REMOVED lines=19> */
[----:B---3--:R-:W-:Y:S01]  /*1b280*/  ISETP.LT.AND P0, PT, R37, UR9, !P0 ;  /* 0x0000000925007c0c */ /* 0x008fe2000c701270 */
[----:B------:R-:W3:Y:S01]  /*1b290*/  LDCU UR9, c[0x0][0x398] ;  /* 0x00007300ff0977ac */ /* 0x000ee20008000800 */
[----:B------:R-:W-:Y:S01]  /*1b2a0*/  PRMT R80, R80, 0x9910, RZ ;  /* 0x0000991050507816 */ /* 0x000fe200000000ff */
[----:B------:R-:W3:Y:S01]  /*1b2b0*/  LDCU UR4, c[0x0][0x39c] ;  /* 0x00007380ff0477ac */ /* 0x000ee20008000800 */
[----:B0-----:R-:W-:-:S05]  /*1b2c0*/  SHF.R.S32.HI R76, RZ, 0x8, R81 ;  /* 0x00000008ff4c7819 */ /* 0x001fca0000011451 */
[----:B------:R0:W-:Y:S01]  /*1b2d0*/  @P5 STG.E.U8 desc[UR22][R74.64], R76 ;  /* 0x0000004c4a005986 */ /* 0x0001e2000c101116 */
[----:B-1----:R-:W-:Y:S01]  /*1b2e0*/  ISETP.LT.AND P5, PT, R67, UR6, !P1 ;  /* 0x0000000643007c0c */ /* 0x002fe2000cfa1270 */
        /* <DEDUP_REMOVED lines=13> */
[----:B------:R-:W1:Y:S01]  /*1b3c0*/  LDCU UR10, c[0x0][0x398] ;  /* 0x00007300ff0a77ac */ /* 0x000e620008000800 */
[----:B------:R1:W-:Y:S01]  /*1b3d0*/  @P5 STG.E.U8 desc[UR22][R74.64], R81 ;  /* 0x000000514a005986 */ /* 0x0003e2000c101116 */
[----:B---3--:R-:W-:Y:S01]  /*1b3e0*/  ISETP.LT.AND P5, PT, R35, UR9, !P1 ;  /* 0x0000000923007c0c */ /* 0x008fe2000cfa1270 */
[----:B------:R-:W3:Y:S01]  /*1b3f0*/  LDCU UR9, c[0x0][0x398] ;  /* 0x00007300ff0977ac */ /* 0x000ee20008000800 */
[----:B0-----:R-:W-:-:S05]  /*1b400*/  IADD3 R76, P6, PT, R73, R2, RZ ;  /* 0x00000002494c7210 */ /* 0x001fca0007fde0ff */
[----:B------:R-:W-:Y:S01]  /*1b410*/  IMAD.X R77, R79, 0x1, R71, P6 ;  /* 0x000000014f4d7824 */ /* 0x000fe200030e0647 */
[----:B-1----:R-:W-:Y:S02]  /*1b420*/  IADD3 R74, P6, PT, R73, R68, RZ ;  /* 0x00000044494a7210 */ /* 0x002fe40007fde0ff */
[----:B------:R-:W-:Y:S02]  /*1b430*/  F2FP.SATFINITE.E5M2.F32.PACK_AB_MERGE_C R80, R33, R32, RZ ;  /* 0x000000202150723e */ /* 0x000fe400048060ff */
[----:B------:R-:W-:Y:S01]  /*1b440*/  @P0 STG.E.U8 desc[UR22][R76.64], R82 ;  /* 0x000000524c000986 */ /* 0x000fe2000c101116 */
[----:B------:R-:W-:Y:S01]  /*1b450*/  IMAD.X R75, R79, 0x1, R3, P6 ;  /* 0x000000014f4b7824 */ /* 0x000fe200030e0603 */
[----:B------:R-:W-:Y:S02]  /*1b460*/  ISETP.GE.AND P0, PT, R78, UR4, PT ;  /* 0x000000044e007c0c */ /* 0x000fe4000bf06270 */
[----:B------:R-:W3:Y:S01]  /*1b470*/  LDL.LU R32, [R1+0x4c0] ;  /* 0x0004c00001207983 */ /* 0x000ee20000300800 */
[C---:B------:R-:W-:Y:S01]  /*1b480*/  IADD3 R78, P6, PT, R73.reuse, R70, RZ ;  /* 0x00000046494e7210 */ /* 0x040fe20007fde0ff */
[----:B------:R-:W0:Y:S02]  /*1b490*/  LDCU UR4, c[0x0][0x398] ;  /* 0x00007300ff0477ac */ /* 0x000e240008000800 */
[----:B------:R1:W-:Y:S04]  /*1b4a0*/  @P5 STG.E.U8 desc[UR22][R74.64], R80 ;  /* 0x000000504a005986 */ /* 0x0003e8000c101116 */
[----:B------:R-:W3:Y:S01]  /*1b4b0*/  LDL.LU R33, [R1+0x4c4] ;  /* 0x0004c40001217983 */ /* 0x000ee20000300800 */
[----:B-1----:R-:W-:Y:S01]  /*1b4c0*/  VIADD R74, R73, UR30 ;  /* 0x0000001e494a7c36 */ /* 0x002fe20008000000 */
[----:B------:R-:W-:-:S02]  /*1b4d0*/  PRMT R73, R81, 0x9910, RZ ;  /* 0x0000991051497816 */ /* 0x000fc400000000ff */
[----:B----4-:R-:W-:Y:S02]  /*1b4e0*/  F2FP.SATFINITE.E5M2.F32.PACK_AB_MERGE_C R84, R31, R30, RZ ;  /* 0x0000001e1f54723e */ /* 0x010fe400048060ff */
[----:B------:R-:W4:Y:S04]  /*1b4f0*/  LDL.LU R30, [R1+0x2c0] ;  /* 0x0002c000011e7983 */ /* 0x000f280000300800 */
[----:B------:R-:W4:Y:S01]  /*1b500*/  LDL.LU R31, [R1+0x2c4] ;  /* 0x0002c400011f7983 */ /* 0x000f220000300800 */
[----:B--2---:R-:W-:-:S03]  /*1b510*/  F2FP.SATFINITE.E5M2.F32.PACK_AB_MERGE_C R81, R29, R28, RZ ;  /* 0x0000001c1d51723e */ /* 0x004fc600048060ff */
[----:B------:R-:W2:Y:S04]  /*1b520*/  LDL.LU R28, [R1+0xc0] ;  /* 0x0000c000011c7983 */ /* 0x000ea80000300800 */
[----:B------:R-:W2:Y:S01]  /*1b530*/  LDL.LU R29, [R1+0xc4] ;  /* 0x0000c400011d7983 */ /* 0x000ea20000300800 */
[----:B------:R-:W-:Y:S01]  /*1b540*/  ISETP.LT.AND P1, PT, R37, UR6, !P1 ;  /* 0x0000000625007c0c */ /* 0x000fe2000cf21270 */
[----:B------:R-:W-:Y:S01]  /*1b550*/  IMAD.X R79, R79, 0x1, R69, P6 ;  /* 0x000000014f4f7824 */ /* 0x000fe200030e0645 */
[----:B---3--:R-:W-:Y:S01]  /*1b560*/  ISETP.LT.AND P5, PT, R67, UR9, !P4 ;  /* 0x0000000943007c0c */ /* 0x008fe2000e7a1270 */
[----:B------:R-:W1:Y:S01]  /*1b570*/  LDCU UR6, c[0x0][0x398] ;  /* 0x00007300ff0677ac */ /* 0x000e620008000800 */
[----:B------:R-:W-:Y:S02]  /*1b580*/  SHF.R.S32.HI R75, RZ, 0x1f, R74 ;  /* 0x0000001fff4b7819 */ /* 0x000fe4000001144a */
[----:B------:R-:W-:Y:S01]  /*1b590*/  IADD3 R76, P6, PT, R74, R0, RZ ;  /* 0x000000004a4c7210 */ /* 0x000fe20007fde0ff */
[----:B------:R-:W3:Y:S01]  /*1b5a0*/  LDCU UR9, c[0x0][0x398] ;  /* 0x00007300ff0977ac */ /* 0x000ee20008000800 */
        /* <DEDUP_REMOVED lines=33> */
[----:B---3--:R-:W-:Y:S01]  /*1b7c0*/  ISETP.LT.AND P1, PT, R67, UR9, !P3 ;  /* 0x0000000943007c0c */ /* 0x008fe2000df21270 */
[----:B------:R-:W1:Y:S03]  /*1b7d0*/  LDCU UR9, c[0x0][0x398] ;  /* 0x00007300ff0977ac */ /* 0x000e660008000800 */
[----:B------:R-:W-:-:S02]  /*1b7e0*/  SHF.R.S32.HI R80, RZ, 0x1f, R73 ;  /* 0x0000001fff507819 */ /* 0x000fc40000011449 */
[C---:B------:R-:W-:Y:S02]  /*1b7f0*/  IADD3 R76, P6, PT, R73.reuse, R0, RZ ;  /* 0x00000000494c7210 */ /* 0x040fe40007fde0ff */
[----:B------:R-:W-:Y:S01]  /*1b800*/  ISETP.LT.AND P5, PT, R34, UR12, !P3 ;  /* 0x0000000c22007c0c */ /* 0x000fe2000dfa1270 */
[----:B------:R-:W3:Y:S02]  /*1b810*/  LDCU UR12, c[0x0][0x398] ;  /* 0x00007300ff0c77ac */ /* 0x000ee40008000800 */
[C---:B------:R-:W-:Y:S01]  /*1b820*/  IMAD.X R77, R80.reuse, 0x1, R72, P6 ;  /* 0x00000001504d7824 */ /* 0x040fe200030e0648 */
[----:B------:R-:W-:Y:S02]  /*1b830*/  IADD3 R74, P6, PT, R73, R2, RZ ;  /* 0x00000002494a7210 */ /* 0x000fe40007fde0ff */
[----:B------:R-:W-:Y:S02]  /*1b840*/  F2FP.SATFINITE.E5M2.F32.PACK_AB_MERGE_C R83, R33, R32, RZ ;  /* 0x000000202153723e */ /* 0x000fe400048060ff */
[----:B------:R-:W3:Y:S01]  /*1b850*/  LDL.LU R32, [R1+0x4c8] ;  /* 0x0004c80001207983 */ /* 0x000ee20000300800 */
[----:B------:R-:W-:Y:S01]  /*1b860*/  IMAD.X R75, R80, 0x1, R71, P6 ;  /* 0x00000001504b7824 */ /* 0x000fe200030e0647 */
[----:B----4-:R-:W-:-:S02]  /*1b870*/  F2FP.SATFINITE.E5M2.F32.PACK_AB_MERGE_C R82, R31, R30, RZ ;  /* 0x0000001e1f52723e */ /* 0x010fc400048060ff */
[----:B------:R-:W-:Y:S01]  /*1b880*/  @P1 STG.E.U8 desc[UR22][R76.64], R84 ;  /* 0x000000544c001986 */ /* 0x000fe2000c101116 */
[----:B------:R-:W-:-:S03]  /*1b890*/  PRMT R78, R83, 0x9910, RZ ;  /* 0x00009910534e7816 */ /* 0x000fc600000000ff */
[----:B------:R-:W3:Y:S04]  /*1b8a0*/  LDL.LU R33, [R1+0x4cc] ;  /* 0x0004cc0001217983 */ /* 0x000ee80000300800 */
[----:B------:R4:W-:Y:S04]  /*1b8b0*/  @P5 STG.E.U8 desc[UR22][R74.64], R83 ;  /* 0x000000534a005986 */ /* 0x0009e8000c101116 */
[----:B------:R-:W3:Y:S04]  /*1b8c0*/  LDL.LU R30, [R1+0x2c8] ;  /* 0x0002c800011e7983 */ /* 0x000ee80000300800 */
[----:B------:R-:W3:Y:S01]  /*1b8d0*/  LDL.LU R31, [R1+0x2cc] ;  /* 0x0002cc00011f7983 */ /* 0x000ee20000300800 */
[----:B------:R-:W-:Y:S01]  /*1b8e0*/  ISETP.LT.AND P1, PT, R35, UR10, !P3 ;  /* 0x0000000a23007c0c */ /* 0x000fe2000df21270 */
[----:B------:R-:W0:Y:S01]  /*1b8f0*/  LDCU UR10, c[0x0][0x398] ;  /* 0x00007300ff0a77ac */ /* 0x000e220008000800 */
[----:B------:R-:W-:Y:S01]  /*1b900*/  ISETP.LT.AND P3, PT, R37, UR14, !P3 ;  /* 0x0000000e25007c0c */ /* 0x000fe2000df61270 */
[----:B----4-:R-:W-:Y:S01]  /*1b910*/  VIADD R75, R66, 0x34 ;  /* 0x00000034424b7836 */ /* 0x010fe20000000000 */
[----:B------:R-:W-:Y:S01]  /*1b920*/  IADD3 R76, P5, PT, R73, R68, RZ ;  /* 0x00000044494c7210 */ /* 0x000fe20007fbe0ff */
[----:B------:R-:W4:Y:S01]  /*1b930*/  LDCU UR14, c[0x0][0x398] ;  /* 0x00007300ff0e77ac */ /* 0x000f220008000800 */
        /* <DEDUP_REMOVED lines=18> */
[----:B----4-:R-:W-:Y:S01]  /*1ba60*/  IADD3 R76, P6, PT, R73, R0, RZ ;  /* 0x00000000494c7210 */ /* 0x010fe20007fde0ff */
[----:B------:R-:W4:Y:S04]  /*1ba70*/  LDL.LU R36, [R1+0x6d4] ;  /* 0x0006d40001247983 */ /* 0x000f280000300800 */
[----:B------:R-:W-:Y:S01]  /*1ba80*/  IMAD.X R77, R79, 0x1, R72, P6 ;  /* 0x000000014f4d7824 */ /* 0x000fe200030e0648 */
[----:B------:R-:W-:-:S02]  /*1ba90*/  IADD3 R74, P6, PT, R73, R2, RZ ;  /* 0x00000002494a7210 */ /* 0x000fc40007fde0ff */
[----:B------:R-:W-:Y:S02]  /*1baa0*/  SHF.R.S32.HI R80, RZ, 0x8, R80 ;  /* 0x00000008ff507819 */ /* 0x000fe40000011450 */
[----:B------:R-:W-:Y:S01]  /*1bab0*/  SHF.R.S32.HI R78, RZ, 0x8, R78 ;  /* 0x00000008ff4e7819 */ /* 0x000fe2000001144e */
[----:B------:R-:W-:Y:S02]  /*1bac0*/  IMAD.X R75, R79, 0x1, R71, P6 ;  /* 0x000000014f4b7824 */ /* 0x000fe400030e0647 */
[----:B------:R0:W-:Y:S04]  /*1bad0*/  @P3 STG.E.U8 desc[UR22][R76.64], R80 ;  /* 0x000000504c003986 */ /* 0x0001e8000c101116 */
[----:B------:R1:W-:Y:S01]  /*1bae0*/  @P1 STG.E.U8 desc[UR22][R74.64], R78 ;  /* 0x0000004e4a001986 */ /* 0x0003e2000c101116 */
[----:B---3--:R-:W-:Y:S01]  /*1baf0*/  ISETP.LT.AND P1, PT, R35, UR6, !P2 ;  /* 0x0000000623007c0c */ /* 0x008fe2000d721270 */
[----:B------:R-:W3:Y:S01]  /*1bb00*/  LDCU UR6, c[0x0][0x39c] ;  /* 0x00007380ff0677ac */ /* 0x000ee20008000800 */
[----:B------:R-:W-:-:S02]  /*1bb10*/  PRMT R82, R82, 0x9910, RZ ;  /* 0x0000991052527816 */ /* 0x000fc400000000ff */
[----:B0-----:R-:W-:Y:S02]  /*1bb20*/  IADD3 R80, P6, PT, R73, R68, RZ ;  /* 0x0000004449507210 */ /* 0x001fe40007fde0ff */
[----:B------:R-:W-:Y:S02]  /*1bb30*/  SHF.R.S32.HI R82, RZ, 0x8, R82 ;  /* 0x00000008ff527819 */ /* 0x000fe40000011452 */
[----:B-1----:R-:W-:Y:S01]  /*1bb40*/  PRMT R74, R81, 0x9910, RZ ;  /* 0x00009910514a7816 */ /* 0x002fe200000000ff */
[----:B------:R-:W-:-:S05]  /*1bb50*/  IMAD.X R81, R79, 0x1, R3, P6 ;  /* 0x000000014f517824 */ /* 0x000fca00030e0603 */
[----:B------:R0:W-:Y:S02]  /*1bb60*/  @P1 STG.E.U8 desc[UR22][R80.64], R82 ;  /* 0x0000005250001986 */ /* 0x0001e4000c101116 */
[----:B0-----:R-:W-:Y:S02]  /*1bb70*/  F2FP.SATFINITE.E5M2.F32.PACK_AB_MERGE_C R82, R33, R32, RZ ;  /* 0x000000202152723e */ /* 0x001fe400048060ff */
[----:B------:R-:W4:Y:S01]  /*1bb80*/  LDL.LU R32, [R1+0x4d0] ;  /* 0x0004d00001207983 */ /* 0x000f220000300800 */
[----:B------:R-:W-:-:S03]  /*1bb90*/  F2FP.SATFINITE.E5M2.F32.PACK_AB_MERGE_C R80, R31, R30, RZ ;  /* 0x0000001e1f50723e */ /* 0x000fc600048060ff */
[----:B------:R-:W4:Y:S04]  /*1bba0*/  LDL.LU R33, [R1+0x4d4] ;  /* 0x0004d40001217983 */ /* 0x000f280000300800 */
[----:B------:R-:W4:Y:S04]  /*1bbb0*/  LDL.LU R30, [R1+0x2d0] ;  /* 0x0002d000011e7983 */ /* 0x000f280000300800 */
[----:B------:R-:W4:Y:S01]  /*1bbc0*/  LDL.LU R31, [R1+0x2d4] ;  /* 0x0002d400011f7983 */ /* 0x000f220000300800 */
        /* <DEDUP_REMOVED lines=19> */
[----:B------:R-:W3:Y:S01]  /*1bd00*/  LDCU UR9, c[0x0][0x398] ;  /* 0x00007300ff0977ac */ /* 0x000ee20008000800 */
        /* <DEDUP_REMOVED lines=14> */
[----:B---3--:R-:W-:Y:S01]  /*1bdf0*/  ISETP.GE.AND P3, PT, R74, UR6, PT ;  /* 0x000000064a007c0c */ /* 0x008fe2000bf66270 */
[----:B------:R-:W-:Y:S01]  /*1be00*/  VIADD R74, R75, UR30 ;  /* 0x0000001e4b4a7c36 */ /* 0x000fe20008000000 */
[----:B------:R3:W-:Y:S01]  /*1be10*/  @P2 STG.E.U8 desc[UR22][R76.64], R80 ;  /* 0x000000504c002986 */ /* 0x0007e2000c101116 */
[----:B------:R-:W-:Y:S01]  /*1be20*/  ISETP.LT.AND P0, PT, R37, UR9, !P0 ;  /* 0x0000000925007c0c */ /* 0x000fe2000c701270 */
[----:B------:R-:W1:Y:S01]  /*1be30*/  LDCU UR6, c[0x0][0x398] ;  /* 0x00007300ff0677ac */ /* 0x000e620008000800 */
[----:B0-----:R-:W-:Y:S01]  /*1be40*/  IADD3 R78, P6, PT, R75, R70, RZ ;  /* 0x000000464b4e7210 */ /* 0x001fe20007fde0ff */
[----:B------:R-:W0:Y:S01]  /*1be50*/  LDCU UR9, c[0x0][0x398] ;  /* 0x00007300ff0977ac */ /* 0x000e220008000800 */
[----:B------:R-:W-:-:S02]  /*1be60*/  ISETP.LT.AND P2, PT, R67, UR10, !P4 ;  /* 0x0000000a43007c0c */ /* 0x000fc4000e741270 */
[----:B------:R-:W-:Y:S01]  /*1be70*/  SHF.R.S32.HI R75, RZ, 0x1f, R74 ;  /* 0x0000001fff4b7819 */ /* 0x000fe2000001144a */
[----:B------:R-:W-:Y:S01]  /*1be80*/  IMAD.X R79, R73, 0x1, R69, P6 ;  /* 0x00000001494f7824 */ /* 0x000fe200030e0645 */
[----:B------:R-:W-:Y:S01]  /*1be90*/  PRMT R82, R82, 0x9910, RZ ;  /* 0x0000991052527816 */ /* 0x000fe200000000ff */
[----:B------:R-:W-:Y:S01]  /*1bea0*/  IMAD.MOV.U32 R73, RZ, RZ, R83 ;  /* 0x000000ffff497224 */ /* 0x000fe200078e0053 */
[----:B---3--:R-:W-:Y:S01]  /*1beb0*/  IADD3 R76, P6, PT, R74, R0, RZ ;  /* 0x000000004a4c7210 */ /* 0x008fe20007fde0ff */
[----:B------:R-:W3:Y:S03]  /*1bec0*/  LDCU UR10, c[0x0][0x398] ;  /* 0x00007300ff0a77ac */ /* 0x000ee60008000800 */
[----:B------:R-:W-:Y:S01]  /*1bed0*/  SHF.R.S32.HI R73, RZ, 0x8, R73 ;  /* 0x00000008ff497819 */ /* 0x000fe20000011449 */
[----:B------:R-:W-:Y:S01]  /*1bee0*/  IMAD.X R77, R75, 0x1, R72, P6 ;  /* 0x000000014b4d7824 */ /* 0x000fe200030e0648 */
[----:B------:R0:W-:Y:S04]  /*1bef0*/  @P0 STG.E.U8 desc[UR22][R78.64], R81 ;  /* 0x000000514e000986 */ /* 0x0001e8000c101116 */
[----:B------:R3:W-:Y:S01]  /*1bf00*/  @P2 STG.E.U8 desc[UR22][R76.64], R73 ;  /* 0x000000494c002986 */ /* 0x0007e2000c101116 */
[----:B-1----:R-:W-:Y:S01]  /*1bf10*/  ISETP.LT.AND P2, PT, R34, UR4, !P4 ;  /* 0x0000000422007c0c */ /* 0x002fe2000e741270 */
[----:B------:R-:W1:Y:S01]  /*1bf20*/  LDCU UR4, c[0x0][0x39c] ;  /* 0x00007380ff0477ac */ /* 0x000e620008000800 */
[----:B0-----:R-:W-:-:S02]  /*1bf30*/  IADD3 R78, P6, PT, R74, R2, RZ ;  /* 0x000000024a4e7210 */ /* 0x001fc40007fde0ff */
[----:B---3--:R-:W-:Y:S01]  /*1bf40*/  PRMT R73, R80, 0x9910, RZ ;  /* 0x0000991050497816 */ /* 0x008fe200000000ff */
[----:B------:R-:W-:Y:S02]  /*1bf50*/  IMAD.MOV.U32 R80, RZ, RZ, R82 ;  /* 0x000000ffff507224 */ /* 0x000fe400078e0052 */
[----:B------:R-:W-:-:S03]  /*1bf60*/  IMAD.X R79, R75, 0x1, R71, P6 ;  /* 0x000000014b4f7824 */ /* 0x000fc600030e0647 */
[----:B------:R-:W-:Y:S02]  /*1bf70*/  SHF.R.S32.HI R80, RZ, 0x8, R80 ;  /* 0x00000008ff507819 */ /* 0x000fe40000011450 */
[----:B----4-:R-:W-:Y:S02]  /*1bf80*/  F2FP.SATFINITE.E5M2.F32.PACK_AB_MERGE_C R83, R36, R39, RZ ;  /* 0x000000272453723e */ /* 0x010fe400048060ff */
[----:B------:R-:W3:Y:S04]  /*1bf90*/  LDL.LU R39, [R1+0x6e0] ;  /* 0x0006e00001277983 */ /* 0x000ee80000300800 */
[----:B------:R0:W-:Y:S01]  /*1bfa0*/  @P2 STG.E.U8 desc[UR22][R78.64], R80 ;  /* 0x000000504e002986 */ /* 0x0001e2000c101116 */
[----:B------:R-:W-:-:S03]  /*1bfb0*/  F2FP.SATFINITE.E5M2.F32.PACK_AB_MERGE_C R82, R31, R30, RZ ;  /* 0x0000001e1f52723e */ /* 0x000fc600048060ff */
[----:B------:R-:W3:Y:S01]  /*1bfc0*/  LDL.LU R36, [R1+0x6e4] ;  /* 0x0006e40001247983 */ /* 0x000ee20000300800 */
[----:B0-----:R-:W-:Y:S02]  /*1bfd0*/  PRMT R79, R81, 0x9910, RZ ;  /* 0x00009910514f7816 */ /* 0x001fe400000000ff */
[----:B------:R-:W-:Y:S02]  /*1bfe0*/  F2FP.SATFINITE.E5M2.F32.PACK_AB_MERGE_C R81, R33, R32, RZ ;  /* 0x000000202151723e */ /* 0x000fe400048060ff */
        /* <DEDUP_REMOVED lines=15> */
[----:B------:R-:W0:Y:S02]  /*1c0e0*/  LDCU UR10, c[0x0][0x398] ;  /* 0x00007300ff0a77ac */ /* 0x000e240008000800 */
[----:B------:R1:W-:Y:S01]  /*1c0f0*/  @P0 STG.E.U8 desc[UR22][R76.64], R73 ;  /* 0x000000494c000986 */ /* 0x0003e2000c101116 */
[----:B------:R-:W-:Y:S01]  /*1c100*/  ISETP.LT.AND P0, PT, R37, UR9, !P4 ;  /* 0x0000000925007c0c */ /* 0x000fe2000e701270 */
[----:B------:R-:W0:Y:S01]  /*1c110*/  LDCU UR9, c[0x0][0x398] ;  /* 0x00007300ff0977ac */ /* 0x000e220008000800 */
[C---:B-1----:R-:W-:Y:S01]  /*1c120*/  VIADD R73, R74.reuse, UR30 ;  /* 0x0000001e4a497c36 */ /* 0x042fe20008000000 */
[----:B------:R-:W-:-:S04]  /*1c130*/  IADD3 R76, P4, PT, R74, R70, RZ ;  /* 0x000000464a4c7210 */ /* 0x000fc80007f9e0ff */
[----:B------:R-:W-:Y:S02]  /*1c140*/  SHF.R.S32.HI R80, RZ, 0x1f, R73 ;  /* 0x0000001fff507819 */ /* 0x000fe40000011449 */
[----:B------:R-:W-:Y:S01]  /*1c150*/  IADD3 R74, P6, PT, R73, R0, RZ ;  /* 0x00000000494a7210 */ /* 0x000fe20007fde0ff */
[----:B------:R-:W-:Y:S01]  /*1c160*/  IMAD.X R77, R75, 0x1, R69, P4 ;  /* 0x000000014b4d7824 */ /* 0x000fe200020e0645 */
[----:B------:R-:W-:Y:S01]  /*1c170*/  ISETP.GE.AND P4, PT, R78, UR4, PT ;  /* 0x000000044e007c0c */ /* 0x000fe2000bf86270 */
[----:B------:R-:W1:Y:S02]  /*1c180*/  LDCU UR4, c[0x0][0x39c] ;  /* 0x00007380ff0477ac */ /* 0x000e640008000800 */
[----:B------:R-:W-:Y:S01]  /*1c190*/  IMAD.X R75, R80, 0x1, R72, P6 ;  /* 0x00000001504b7824 */ /* 0x000fe200030e0648 */
[----:B------:R-:W-:Y:S01]  /*1c1a0*/  IADD3 R78, P6, PT, R73, R2, RZ ;  /* 0x00000002494e7210 */ /* 0x000fe20007fde0ff */
[----:B------:R1:W-:Y:S01]  /*1c1b0*/  @P0 STG.E.U8 desc[UR22][R76.64], R79 ;  /* 0x0000004f4c000986 */ /* 0x0003e2000c101116 */
[----:B0-----:R-:W-:Y:S01]  /*1c1c0*/  ISETP.LT.AND P0, PT, R35, UR6, !P5 ;  /* 0x0000000623007c0c */ /* 0x001fe2000ef01270 */
        /* <DEDUP_REMOVED lines=257> */
[----:B------:R-:W-:Y:S03]  /*1d1e0*/  @P1 STG.E.U8 desc[UR22][R76.64], R73 ;  /* 0x000000494c001986 */ /* 0x000fe6000c101116 */
[----:B------:R-:W-:-:S05]  /*1d1f0*/  IMAD.X R79, R75, 0x1, R69, P5 ;  /* 0x000000014b4f7824 */ /* 0x000fca00028e0645 */
[----:B------:R4:W-:Y:S01]  /*1d200*/  @P4 STG.E.U8 desc[UR22][R78.64], R82 ;  /* 0x000000524e004986 */ /* 0x0009e2000c101116 */
[----:B0-----:R-:W-:Y:S01]  /*1d210*/  ISETP.GE.AND P4, PT, R81, UR4, PT ;  /* 0x0000000451007c0c */ /* 0x001fe2000bf86270 */
[----:B------:R-:W0:Y:S01]  /*1d220*/  LDCU UR4, c[0x0][0x398] ;  /* 0x00007300ff0477ac */ /* 0x000e220008000800 */
[----:B------:R-:W-:Y:S02]  /*1d230*/  F2FP.SATFINITE.E5M2.F32.PACK_AB_MERGE_C R83, R33, R32, RZ ;  /* 0x000000202153723e */ /* 0x000fe400048060ff */
[----:B--2---:R-:W-:Y:S02]  /*1d240*/  F2FP.SATFINITE.E5M2.F32.PACK_AB_MERGE_C R81, R29, R28, RZ ;  /* 0x0000001c1d51723e */ /* 0x004fe400048060ff */
[----:B------:R-:W2:Y:S04]  /*1d250*/  LDL.LU R28, [R1+0x6f8] ;  /* 0x0006f800011c7983 */ /* 0x000ea80000300800 */
[----:B------:R-:W2:Y:S01]  /*1d260*/  LDL.LU R29, [R1+0x6fc] ;  /* 0x0006fc00011d7983 */ /* 0x000ea20000300800 */
[----:B----4-:R-:W-:-:S03]  /*1d270*/  F2FP.SATFINITE.E5M2.F32.PACK_AB_MERGE_C R82, R31, R30, RZ ;  /* 0x0000001e1f52723e */ /* 0x010fc600048060ff */
[----:B------:R-:W4:Y:S04]  /*1d280*/  LDL.LU R32, [R1+0x4f8] ;  /* 0x0004f80001207983 */ /* 0x000f280000300800 */
[----:B------:R-:W4:Y:S04]  /*1d290*/  LDL.LU R33, [R1+0x4fc] ;  /* 0x0004fc0001217983 */ /* 0x000f280000300800 */
[----:B------:R-:W4:Y:S04]  /*1d2a0*/  LDL.LU R30, [R1+0x2f8] ;  /* 0x0002f800011e7983 */ /* 0x000f280000300800 */
[----:B------:R-:W4:Y:S01]  /*1d2b0*/  LDL.LU R31, [R1+0x2fc] ;  /* 0x0002fc00011f7983 */ /* 0x000f220000300800 */
[----:B------:R-:W-:Y:S01]  /*1d2c0*/  VIADD R73, R74, UR30 ;  /* 0x0000001e4a497c36 */ /* 0x000fe20008000000 */
[----:B---3--:R-:W-:Y:S01]  /*1d2d0*/  ISETP.LT.AND P1, PT, R67, UR9, !P3 ;  /* 0x0000000943007c0c */ /* 0x008fe2000df21270 */
[----:B------:R-:W1:Y:S03]  /*1d2e0*/  LDCU UR9, c[0x0][0x398] ;  /* 0x00007300ff0977ac */ /* 0x000e660008000800 */
[----:B------:R-:W-:-:S02]  /*1d2f0*/  SHF.R.S32.HI R80, RZ, 0x1f, R73 ;  /* 0x0000001fff507819 */ /* 0x000fc40000011449 */
[C---:B------:R-:W-:Y:S02]  /*1d300*/  IADD3 R76, P6, PT, R73.reuse, R0, RZ ;  /* 0x00000000494c7210 */ /* 0x040fe40007fde0ff */
[----:B------:R-:W-:Y:S01]  /*1d310*/  ISETP.LT.AND P5, PT, R34, UR12, !P3 ;  /* 0x0000000c22007c0c */ /* 0x000fe2000dfa1270 */
[----:B------:R-:W3:Y:S02]  /*1d320*/  LDCU UR12, c[0x0][0x398] ;  /* 0x00007300ff0c77ac */ /* 0x000ee40008000800 */
[----:B------:R-:W-:Y:S01]  /*1d330*/  IMAD.X R77, R80, 0x1, R72, P6 ;  /* 0x00000001504d7824 */ /* 0x000fe200030e0648 */
[----:B------:R-:W-:-:S05]  /*1d340*/  IADD3 R74, P6, PT, R73, R2, RZ ;  /* 0x00000002494a7210 */ /* 0x000fca0007fde0ff */
[----:B------:R-:W-:Y:S01]  /*1d350*/  IMAD.X R75, R80, 0x1, R71, P6 ;  /* 0x00000001504b7824 */ /* 0x000fe200030e0647 */
[----:B------:R0:W-:Y:S01]  /*1d360*/  @P1 STG.E.U8 desc[UR22][R76.64], R84 ;  /* 0x000000544c001986 */ /* 0x0001e2000c101116 */
[----:B------:R-:W-:Y:S01]  /*1d370*/  ISETP.LT.AND P1, PT, R35, UR10, !P3 ;  /* 0x0000000a23007c0c */ /* 0x000fe2000df21270 */
[----:B------:R-:W1:Y:S01]  /*1d380*/  LDCU UR10, c[0x0][0x398] ;  /* 0x00007300ff0a77ac */ /* 0x000e620008000800 */
[----:B------:R-:W-:Y:S01]  /*1d390*/  ISETP.LT.AND P3, PT, R37, UR14, !P3 ;  /* 0x0000000e25007c0c */ /* 0x000fe2000df61270 */
[----:B------:R3:W-:Y:S01]  /*1d3a0*/  @P5 STG.E.U8 desc[UR22][R74.64], R83 ;  /* 0x000000534a005986 */ /* 0x0007e2000c101116 */
[----:B------:R-:W-:Y:S01]  /*1d3b0*/  PRMT R78, R83, 0x9910, RZ ;  /* 0x00009910534e7816 */ /* 0x000fe200000000ff */
[----:B------:R-:W1:Y:S01]  /*1d3c0*/  LDCU UR14, c[0x0][0x398] ;  /* 0x00007300ff0e77ac */ /* 0x000e620008000800 */
[C---:B0-----:R-:W-:Y:S01]  /*1d3d0*/  IADD3 R76, P5, PT, R73.reuse, R68, RZ ;  /* 0x00000044494c7210 */ /* 0x041fe20007fbe0ff */
[----:B---3--:R-:W-:Y:S01]  /*1d3e0*/  VIADD R75, R66, 0x40 ;  /* 0x00000040424b7836 */ /* 0x008fe20000000000 */
[----:B------:R-:W-:-:S03]  /*1d3f0*/  IADD3 R74, P6, PT, R73, R70, RZ ;  /* 0x00000046494a7210 */ /* 0x000fc60007fde0ff */
[C---:B------:R-:W-:Y:S02]  /*1d400*/  IMAD.X R77, R80.reuse, 0x1, R3, P5 ;  /* 0x00000001504d7824 */ /* 0x040fe400028e0603 */
[----:B------:R-:W-:Y:S01]  /*1d410*/  VIADD R73, R73, UR30 ;  /* 0x0000001e49497c36 */ /* 0x000fe20008000000 */
[----:B------:R-:W-:Y:S01]  /*1d420*/  ISETP.GE.AND P5, PT, R75, UR6, PT ;  /* 0x000000064b007c0c */ /* 0x000fe2000bfa6270 */
[----:B------:R-:W-:Y:S01]  /*1d430*/  IMAD.X R75, R80, 0x1, R69, P6 ;  /* 0x00000001504b7824 */ /* 0x000fe200030e0645 */
[----:B------:R-:W0:Y:S01]  /*1d440*/  LDCU UR6, c[0x0][0x398] ;  /* 0x00007300ff0677ac */ /* 0x000e220008000800 */
[----:B------:R3:W-:Y:S01]  /*1d450*/  @P1 STG.E.U8 desc[UR22][R76.64], R82 ;  /* 0x000000524c001986 */ /* 0x0007e2000c101116 */
[----:B------:R-:W-:-:S03]  /*1d460*/  SHF.R.S32.HI R79, RZ, 0x1f, R73 ;  /* 0x0000001fff4f7819 */ /* 0x000fc60000011449 */
[----:B------:R0:W-:Y:S01]  /*1d470*/  @P3 STG.E.U8 desc[UR22][R74.64], R81 ;  /* 0x000000514a003986 */ /* 0x0001e2000c101116 */
[----:B------:R-:W-:Y:S01]  /*1d480*/  ISETP.LT.AND P3, PT, R67, UR4, !P2 ;  /* 0x0000000443007c0c */ /* 0x000fe2000d761270 */
[----:B------:R-:W2:Y:S01]  /*1d490*/  LDCU UR4, c[0x0][0x39c] ;  /* 0x00007380ff0477ac */ /* 0x000ea20008000800 */
[----:B-1----:R-:W-:Y:S02]  /*1d4a0*/  ISETP.LT.AND P1, PT, R34, UR9, !P2 ;  /* 0x0000000922007c0c */ /* 0x002fe4000d721270 */
[----:B------:R-:W-:Y:S01]  /*1d4b0*/  PRMT R80, R84, 0x9910, RZ ;  /* 0x0000991054507816 */ /* 0x000fe200000000ff */
[----:B------:R-:W1:Y:S01]  /*1d4c0*/  LDCU UR9, c[0x0][0x398] ;  /* 0x00007300ff0977ac */ /* 0x000e620008000800 */
[----:B---3--:R-:W-:-:S05]  /*1d4d0*/  IADD3 R76, P6, PT, R73, R0, RZ ;  /* 0x00000000494c7210 */ /* 0x008fca0007fde0ff */
[----:B------:R-:W-:Y:S01]  /*1d4e0*/  IMAD.X R77, R79, 0x1, R72, P6 ;  /* 0x000000014f4d7824 */ /* 0x000fe200030e0648 */
[----:B0-----:R-:W-:Y:S02]  /*1d4f0*/  IADD3 R74, P6, PT, R73, R2, RZ ;  /* 0x00000002494a7210 */ /* 0x001fe40007fde0ff */
[----:B------:R-:W-:Y:S02]  /*1d500*/  SHF.R.S32.HI R80, RZ, 0x8, R80 ;  /* 0x00000008ff507819 */ /* 0x000fe40000011450 */
[----:B------:R-:W-:Y:S01]  /*1d510*/  SHF.R.S32.HI R78, RZ, 0x8, R78 ;  /* 0x00000008ff4e7819 */ /* 0x000fe2000001144e */
[----:B------:R-:W-:Y:S02]  /*1d520*/  IMAD.X R75, R79, 0x1, R71, P6 ;  /* 0x000000014f4b7824 */ /* 0x000fe400030e0647 */
[----:B------:R0:W-:Y:S04]  /*1d530*/  @P3 STG.E.U8 desc[UR22][R76.64], R80 ;  /* 0x000000504c003986 */ /* 0x0001e8000c101116 */
[----:B------:R3:W-:Y:S01]  /*1d540*/  @P1 STG.E.U8 desc[UR22][R74.64], R78 ;  /* 0x0000004e4a001986 */ /* 0x0007e2000c101116 */
[----:B------:R-:W-:Y:S01]  /*1d550*/  ISETP.LT.AND P1, PT, R35, UR6, !P2 ;  /* 0x0000000623007c0c */ /* 0x000fe2000d721270 */
[----:B------:R-:W1:Y:S01]  /*1d560*/  LDCU UR6, c[0x0][0x39c] ;  /* 0x00007380ff0677ac */ /* 0x000e620008000800 */
[----:B------:R-:W-:-:S02]  /*1d570*/  PRMT R82, R82, 0x9910, RZ ;  /* 0x0000991052527816 */ /* 0x000fc400000000ff */
[----:B0-----:R-:W-:Y:S02]  /*1d580*/  IADD3 R80, P6, PT, R73, R68, RZ ;  /* 0x0000004449507210 */ /* 0x001fe40007fde0ff */
[----:B------:R-:W-:Y:S02]  /*1d590*/  SHF.R.S32.HI R82, RZ, 0x8, R82 ;  /* 0x00000008ff527819 */ /* 0x000fe40000011452 */
[----:B---3--:R-:W-:Y:S01]  /*1d5a0*/  PRMT R74, R81, 0x9910, RZ ;  /* 0x00009910514a7816 */ /* 0x008fe200000000ff */
[----:B------:R-:W-:-:S05]  /*1d5b0*/  IMAD.X R81, R79, 0x1, R3, P6 ;  /* 0x000000014f517824 */ /* 0x000fca00030e0603 */
[----:B------:R4:W-:Y:S01]  /*1d5c0*/  @P1 STG.E.U8 desc[UR22][R80.64], R82 ;  /* 0x0000005250001986 */ /* 0x0009e2000c101116 */
[----:B--2---:R-:W-:-:S03]  /*1d5d0*/  F2FP.SATFINITE.E5M2.F32.PACK_AB_MERGE_C R83, R29, R28, RZ ;  /* 0x0000001c1d53723e */ /* 0x004fc600048060ff */
[----:B------:R-:W2:Y:S04]  /*1d5e0*/  LDL.LU R28, [R1+0xf8] ;  /* 0x0000f800011c7983 */ /* 0x000ea80000300800 */
[----:B------:R-:W2:Y:S01]  /*1d5f0*/  LDL.LU R29, [R1+0xfc] ;  /* 0x0000fc00011d7983 */ /* 0x000ea20000300800 */
[----:B----4-:R-:W-:-:S03]  /*1d600*/  F2FP.SATFINITE.E5M2.F32.PACK_AB_MERGE_C R82, R33, R32, RZ ;  /* 0x000000202152723e */ /* 0x010fc600048060ff */
[----:B------:R-:W3:Y:S04]  /*1d610*/  LDL.LU R39, [R1+0x500] ;  /* 0x0005000001277983 */ /* 0x000ee80000300800 */
[----:B------:R-:W3:Y:S01]  /*1d620*/  LDL.LU R36, [R1+0x504] ;  /* 0x0005040001247983 */ /* 0x000ee20000300800 */
[----:B------:R-:W-:-:S03]  /*1d630*/  F2FP.SATFINITE.E5M2.F32.PACK_AB_MERGE_C R80, R31, R30, RZ ;  /* 0x0000001e1f50723e */ /* 0x000fc600048060ff */
[----:B------:R-:W4:Y:S04]  /*1d640*/  LDL.LU R32, [R1+0x300] ;  /* 0x0003000001207983 */ /* 0x000f280000300800 */
[----:B------:R-:W4:Y:S04]  /*1d650*/  LDL.LU R33, [R1+0x304] ;  /* 0x0003040001217983 */ /* 0x000f280000300800 */
[----:B------:R-:W3:Y:S04]  /*1d660*/  LDL.LU R30, [R1+0x100] ;  /* 0x00010000011e7983 */ /* 0x000ee80000300800 */
[----:B------:R-:W3:Y:S01]  /*1d670*/  LDL.LU R31, [R1+0x104] ;  /* 0x00010400011f7983 */ /* 0x000ee20000300800 */
[C---:B------:R-:W-:Y:S01]  /*1d680*/  IADD3 R78, P6, PT, R73.reuse, R70, RZ ;  /* 0x00000046494e7210 */ /* 0x040fe20007fde0ff */
[----:B------:R-:W-:Y:S01]  /*1d690*/  VIADD R75, R73, UR30 ;  /* 0x0000001e494b7c36 */ /* 0x000fe20008000000 */
[----:B------:R-:W-:Y:S01]  /*1d6a0*/  ISETP.LT.AND P2, PT, R37, UR10, !P2 ;  /* 0x0000000a25007c0c */ /* 0x000fe2000d741270 */
[----:B------:R-:W0:Y:S01]  /*1d6b0*/  LDCU UR10, c[0x0][0x398] ;  /* 0x00007300ff0a77ac */ /* 0x000e220008000800 */
[----:B------:R-:W-:Y:S01]  /*1d6c0*/  ISETP.LT.AND P3, PT, R67, UR12, !P0 ;  /* 0x0000000c43007c0c */ /* 0x000fe2000c761270 */
[----:B------:R-:W-:Y:S01]  /*1d6d0*/  IMAD.X R79, R79, 0x1, R69, P6 ;  /* 0x000000014f4f7824 */ /* 0x000fe200030e0645 */
[----:B------:R-:W-:Y:S01]  /*1d6e0*/  SHF.R.S32.HI R73, RZ, 0x1f, R75 ;  /* 0x0000001fff497819 */ /* 0x000fe2000001144b */
[----:B------:R-:W0:Y:S01]  /*1d6f0*/  LDCU UR12, c[0x0][0x398] ;  /* 0x00007300ff0c77ac */ /* 0x000e220008000800 */
[----:B------:R-:W-:-:S02]  /*1d700*/  IADD3 R76, P6, PT, R75, R0, RZ ;  /* 0x000000004b4c7210 */ /* 0x000fc40007fde0ff */
[----:B------:R-:W-:-:S03]  /*1d710*/  SHF.R.S32.HI R74, RZ, 0x8, R74 ;  /* 0x00000008ff4a7819 */ /* 0x000fc6000001144a */
[----:B------:R-:W-:Y:S02]  /*1d720*/  IMAD.X R77, R73, 0x1, R72, P6 ;  /* 0x00000001494d7824 */ /* 0x000fe400030e0648 */
[----:B------:R0:W-:Y:S04]  /*1d730*/  @P2 STG.E.U8 desc[UR22][R78.64], R74 ;  /* 0x0000004a4e002986 */ /* 0x0001e8000c101116 */
[----:B------:R0:W-:Y:S01]  /*1d740*/  @P3 STG.E.U8 desc[UR22][R76.64], R83 ;  /* 0x000000534c003986 */ /* 0x0001e2000c101116 */
[----:B-1----:R-:W-:Y:S01]  /*1d750*/  ISETP.LT.AND P3, PT, R34, UR9, !P0 ;  /* 0x0000000922007c0c */ /* 0x002fe2000c761270 */
[----:B------:R-:W1:Y:S01]  /*1d760*/  LDCU UR9, c[0x0][0x398] ;  /* 0x00007300ff0977ac */ /* 0x000e620008000800 */
[----:B------:R-:W-:Y:S01]  /*1d770*/  ISETP.LT.AND P2, PT, R35, UR14, !P0 ;  /* 0x0000000e23007c0c */ /* 0x000fe2000c741270 */
[----:B------:R-:W1:Y:S01]  /*1d780*/  LDCU UR14, c[0x0][0x398] ;  /* 0x00007300ff0e77ac */ /* 0x000e620008000800 */
[----:B0-----:R-:W-:Y:S01]  /*1d790*/  IADD3 R78, P6, PT, R75, R2, RZ ;  /* 0x000000024b4e7210 */ /* 0x001fe20007fde0ff */
[----:B------:R-:W-:-:S04]  /*1d7a0*/  VIADD R74, R66, 0x41 ;  /* 0x00000041424a7836 */ /* 0x000fc80000000000 */
[----:B------:R-:W-:Y:S01]  /*1d7b0*/  IMAD.X R79, R73, 0x1, R71, P6 ;  /* 0x00000001494f7824 */ /* 0x000fe200030e0647 */
[----:B------:R-:W-:Y:S02]  /*1d7c0*/  IADD3 R76, P6, PT, R75, R68, RZ ;  /* 0x000000444b4c7210 */ /* 0x000fe40007fde0ff */
[----:B------:R-:W-:Y:S01]  /*1d7d0*/  ISETP.GE.AND P1, PT, R74, UR4, PT ;  /* 0x000000044a007c0c */ /* 0x000fe2000bf26270 */
[----:B------:R-:W-:Y:S01]  /*1d7e0*/  VIADD R74, R66, 0x42 ;  /* 0x00000042424a7836 */ /* 0x000fe20000000000 */
[----:B------:R0:W-:Y:S01]  /*1d7f0*/  @P3 STG.E.U8 desc[UR22][R78.64], R82 ;  /* 0x000000524e003986 */ /* 0x0001e2000c101116 */
[----:B------:R-:W-:Y:S01]  /*1d800*/  IMAD.X R77, R73, 0x1, R3, P6 ;  /* 0x00000001494d7824 */ /* 0x000fe200030e0603 */
[----:B------:R-:W2:Y:S01]  /*1d810*/  LDCU UR4, c[0x0][0x398] ;  /* 0x00007300ff0477ac */ /* 0x000ea20008000800 */
[----:B------:R-:W-:Y:S02]  /*1d820*/  PRMT R83, R83, 0x9910, RZ ;  /* 0x0000991053537816 */ /* 0x000fe400000000ff */
[----:B------:R-:W-:Y:S01]  /*1d830*/  ISETP.GE.AND P3, PT, R74, UR6, PT ;  /* 0x000000064a007c0c */ /* 0x000fe2000bf66270 */
[----:B------:R-:W-:Y:S01]  /*1d840*/  VIADD R74, R75, UR30 ;  /* 0x0000001e4b4a7c36 */ /* 0x000fe20008000000 */
[----:B------:R0:W-:Y:S01]  /*1d850*/  @P2 STG.E.U8 desc[UR22][R76.64], R80 ;  /* 0x000000504c002986 */ /* 0x0001e2000c101116 */
[----:B-1----:R-:W-:Y:S01]  /*1d860*/  ISETP.LT.AND P0, PT, R37, UR9, !P0 ;  /* 0x0000000925007c0c */ /* 0x002fe2000c701270 */
        /* <DEDUP_REMOVED lines=8> */
[----:B------:R-:W-:Y:S01]  /*1d8f0*/  IADD3 R76, P6, PT, R74, R0, RZ ;  /* 0x000000004a4c7210 */ /* 0x000fe20007fde0ff */
[----:B------:R-:W0:Y:S03]  /*1d900*/  LDCU UR10, c[0x0][0x398] ;  /* 0x00007300ff0a77ac */ /* 0x000e260008000800 */
[----:B------:R-:W-:Y:S01]  /*1d910*/  SHF.R.S32.HI R73, RZ, 0x8, R73 ;  /* 0x00000008ff497819 */ /* 0x000fe20000011449 */
[----:B------:R-:W-:Y:S01]  /*1d920*/  IMAD.X R77, R75, 0x1, R72, P6 ;  /* 0x000000014b4d7824 */ /* 0x000fe200030e0648 */
[----:B--2---:R-:W-:-:S02]  /*1d930*/  F2FP.SATFINITE.E5M2.F32.PACK_AB_MERGE_C R81, R29, R28, RZ ;  /* 0x0000001c1d51723e */ /* 0x004fc400048060ff */
[----:B------:R-:W2:Y:S04]  /*1d940*/  LDL.LU R28, [R1+0x520] ;  /* 0x00052000011c7983 */ /* 0x000ea80000300800 */
[----:B------:R0:W-:Y:S04]  /*1d950*/  @P0 STG.E.U8 desc[UR22][R78.64], R81 ;  /* 0x000000514e000986 */ /* 0x0001e8000c101116 */
[----:B------:R1:W-:Y:S01]  /*1d960*/  @P2 STG.E.U8 desc[UR22][R76.64], R73 ;  /* 0x000000494c002986 */ /* 0x0003e2000c101116 */
[----:B------:R-:W-:Y:S01]  /*1d970*/  ISETP.LT.AND P2, PT, R34, UR4, !P4 ;  /* 0x0000000422007c0c */ /* 0x000fe2000e741270 */
[----:B------:R-:W3:Y:S02]  /*1d980*/  LDCU UR4, c[0x0][0x39c] ;  /* 0x00007380ff0477ac */ /* 0x000ee40008000800 */
[----:B------:R-:W2:Y:S01]  /*1d990*/  LDL.LU R29, [R1+0x524] ;  /* 0x00052400011d7983 */ /* 0x000ea20000300800 */
[----:B0-----:R-:W-:-:S03]  /*1d9a0*/  IADD3 R78, P6, PT, R74, R2, RZ ;  /* 0x000000024a4e7210 */ /* 0x001fc60007fde0ff */
[----:B------:R-:W2:Y:S01]  /*1d9b0*/  LDL.LU R43, [R1+0x508] ;  /* 0x00050800012b7983 */ /* 0x000ea20000300800 */
[----:B-1----:R-:W-:Y:S01]  /*1d9c0*/  PRMT R73, R80, 0x9910, RZ ;  /* 0x0000991050497816 */ /* 0x002fe200000000ff */
[----:B------:R-:W-:Y:S02]  /*1d9d0*/  IMAD.MOV.U32 R80, RZ, RZ, R82 ;  /* 0x000000ffff507224 */ /* 0x000fe400078e0052 */
[----:B------:R-:W2:Y:S01]  /*1d9e0*/  LDL.LU R40, [R1+0x50c] ;  /* 0x00050c0001287983 */ /* 0x000ea20000300800 */
[----:B------:R-:W-:Y:S02]  /*1d9f0*/  IMAD.X R79, R75, 0x1, R71, P6 ;  /* 0x000000014b4f7824 */ /* 0x000fe400030e0647 */
[----:B------:R-:W-:Y:S01]  /*1da00*/  SHF.R.S32.HI R80, RZ, 0x8, R80 ;  /* 0x00000008ff507819 */ /* 0x000fe20000011450 */
[----:B------:R-:W2:Y:S01]  /*1da10*/  LDL.LU R41, [R1+0x308] ;  /* 0x0003080001297983 */ /* 0x000ea20000300800 */
[----:B---3--:R-:W-:-:S03]  /*1da20*/  F2FP.SATFINITE.E5M2.F32.PACK_AB_MERGE_C R83, R36, R39, RZ ;  /* 0x000000272453723e */ /* 0x008fc600048060ff */
[----:B------:R0:W-:Y:S04]  /*1da30*/  @P2 STG.E.U8 desc[UR22][R78.64], R80 ;  /* 0x000000504e002986 */ /* 0x0001e8000c101116 */
[----:B------:R-:W3:Y:S01]  /*1da40*/  LDL.LU R38, [R1+0x30c] ;  /* 0x00030c0001267983 */ /* 0x000ee20000300800 */
[----:B------:R-:W-:-:S03]  /*1da50*/  F2FP.SATFINITE.E5M2.F32.PACK_AB_MERGE_C R82, R31, R30, RZ ;  /* 0x0000001e1f52723e */ /* 0x000fc600048060ff */
[----:B------:R-:W3:Y:S01]  /*1da60*/  LDL.LU R39, [R1+0x510] ;  /* 0x0005100001277983 */ /* 0x000ee20000300800 */
[----:B0-----:R-:W-:-:S03]  /*1da70*/  PRMT R79, R81, 0x9910, RZ ;  /* 0x00009910514f7816 */ /* 0x001fc600000000ff */
[----:B------:R-:W3:Y:S01]  /*1da80*/  LDL.LU R36, [R1+0x514] ;  /* 0x0005140001247983 */ /* 0x000ee20000300800 */
[----:B----4-:R-:W-:-:S03]  /*1da90*/  F2FP.SATFINITE.E5M2.F32.PACK_AB_MERGE_C R81, R33, R32, RZ ;  /* 0x000000202151723e */ /* 0x010fc600048060ff */
[----:B------:R-:W4:Y:S04]  /*1daa0*/  LDL.LU R32, [R1+0x310] ;  /* 0x0003100001207983 */ /* 0x000f280000300800 */
[----:B------:R-:W4:Y:S04]  /*1dab0*/  LDL.LU R33, [R1+0x314] ;  /* 0x0003140001217983 */ /* 0x000f280000300800 */
[----:B------:R-:W3:Y:S04]  /*1dac0*/  LDL.LU R30, [R1+0x108] ;  /* 0x00010800011e7983 */ /* 0x000ee80000300800 */
[----:B------:R-:W3:Y:S01]  /*1dad0*/  LDL.LU R31, [R1+0x10c] ;  /* 0x00010c00011f7983 */ /* 0x000ee20000300800 */
[----:B------:R-:W-:Y:S01]  /*1dae0*/  ISETP.LT.AND P0, PT, R35, UR6, !P4 ;  /* 0x0000000623007c0c */ /* 0x000fe2000e701270 */
[----:B------:R-:W0:Y:S01]  /*1daf0*/  LDCU UR6, c[0x0][0x398] ;  /* 0x00007300ff0677ac */ /* 0x000e220008000800 */
[----:B------:R-:W-:-:S02]  /*1db00*/  IADD3 R76, P6, PT, R74, R68, RZ ;  /* 0x000000444a4c7210 */ /* 0x000fc40007fde0ff */
        /* <DEDUP_REMOVED lines=24> */
[----:B------:R-:W-:-:S02]  /*1dc90*/  ISETP.LT.AND P5, PT, R37, UR14, !P5 ;  /* 0x0000000e25007c0c */ /* 0x000fc4000efa1270 */
[----:B------:R-:W-:Y:S01]  /*1dca0*/  F2FP.SATFINITE.E5M2.F32.PACK_AB_MERGE_C R84, R5, R4, RZ ;  /* 0x000000040554723e */ /* 0x000fe200048060ff */
[C---:B-1----:R-:W-:Y:S01]  /*1dcb0*/  IMAD.X R79, R80.reuse, 0x1, R71, P6 ;  /* 0x00000001504f7824 */ /* 0x042fe200030e0647 */
[C---:B------:R-:W-:Y:S01]  /*1dcc0*/  IADD3 R76, P6, PT, R73.reuse, R68, RZ ;  /* 0x00000044494c7210 */ /* 0x040fe20007fde0ff */
[----:B------:R-:W1:Y:S04]  /*1dcd0*/  LDCU UR14, c[0x0][0x398] ;  /* 0x00007300ff0e77ac */ /* 0x000e680008000800 */
[----:B------:R-:W-:Y:S01]  /*1dce0*/  IMAD.X R77, R80, 0x1, R3, P6 ;  /* 0x00000001504d7824 */ /* 0x000fe200030e0603 */
[C---:B0-----:R-:W-:Y:S01]  /*1dcf0*/  IADD3 R74, P6, PT, R73.reuse, R70, RZ ;  /* 0x00000046494a7210 */ /* 0x041fe20007fde0ff */
[----:B------:R0:W-:Y:S01]  /*1dd00*/  @P2 STG.E.U8 desc[UR22][R78.64], R81 ;  /* 0x000000514e002986 */ /* 0x0001e2000c101116 */
[----:B------:R-:W-:-:S03]  /*1dd10*/  VIADD R4, R73, UR30 ;  /* 0x0000001e49047c36 */ /* 0x000fc60008000000 */
[----:B------:R-:W-:Y:S01]  /*1dd20*/  IMAD.X R75, R80, 0x1, R69, P6 ;  /* 0x00000001504b7824 */ /* 0x000fe200030e0645 */
[----:B------:R1:W-:Y:S01]  /*1dd30*/  @P0 STG.E.U8 desc[UR22][R76.64], R82 ;  /* 0x000000524c000986 */ /* 0x0003e2000c101116 */
[----:B------:R-:W-:Y:S01]  /*1dd40*/  ISETP.LT.AND P0, PT, R67, UR9, !P1 ;  /* 0x0000000943007c0c */ /* 0x000fe2000cf01270 */
[----:B------:R-:W1:Y:S02]  /*1dd50*/  LDCU UR9, c[0x0][0x398] ;  /* 0x00007300ff0977ac */ /* 0x000e640008000800 */
[----:B------:R1:W-:Y:S01]  /*1dd60*/  @P5 STG.E.U8 desc[UR22][R74.64], R84 ;  /* 0x000000544a005986 */ /* 0x0003e2000c101116 */
[----:B------:R-:W-:Y:S01]  /*1dd70*/  ISETP.LT.AND P5, PT, R34, UR10, !P1 ;  /* 0x0000000a22007c0c */ /* 0x000fe2000cfa1270 */
[----:B------:R-:W2:Y:S01]  /*1dd80*/  LDCU UR10, c[0x0][0x398] ;  /* 0x00007300ff0a77ac */ /* 0x000ea20008000800 */
[----:B------:R-:W-:Y:S02]  /*1dd90*/  SHF.R.S32.HI R5, RZ, 0x1f, R4 ;  /* 0x0000001fff057819 */ /* 0x000fe40000011404 */
[----:B0-----:R-:W-:-:S02]  /*1dda0*/  PRMT R79, R83, 0x9910, RZ ;  /* 0x00009910534f7816 */ /* 0x001fc400000000ff */
[C---:B-1----:R-:W-:Y:S02]  /*1ddb0*/  IADD3 R76, P2, PT, R4.reuse, R0, RZ ;  /* 0x00000000044c7210 */ /* 0x042fe40007f5e0ff */
[----:B------:R-:W-:Y:S02]  /*1ddc0*/  PRMT R73, R81, 0x9910, RZ ;  /* 0x0000991051497816 */ /* 0x000fe400000000ff */
[----:B------:R-:W-:Y:S01]  /*1ddd0*/  IADD3 R74, P6, PT, R4, R2, RZ ;  /* 0x00000002044a7210 */ /* 0x000fe20007fde0ff */
[C---:B------:R-:W-:Y:S01]  /*1dde0*/  IMAD.X R77, R5.reuse, 0x1, R72, P2 ;  /* 0x00000001054d7824 */ /* 0x040fe200010e0648 */
[----:B------:R-:W-:Y:S02]  /*1ddf0*/  SHF.R.S32.HI R79, RZ, 0x8, R79 ;  /* 0x00000008ff4f7819 */ /* 0x000fe4000001144f */
[----:B------:R-:W-:Y:S01]  /*1de00*/  SHF.R.S32.HI R73, RZ, 0x8, R73 ;  /* 0x00000008ff497819 */ /* 0x000fe20000011449 */
[----:B------:R-:W-:Y:S01]  /*1de10*/  IMAD.X R75, R5, 0x1, R71, P6 ;  /* 0x00000001054b7824 */ /* 0x000fe200030e0647 */
[----:B------:R-:W-:Y:S01]  /*1de20*/  ISETP.LT.AND P6, PT, R35, UR12, !P1 ;  /* 0x0000000c23007c0c */ /* 0x000fe2000cfc1270 */
[----:B------:R0:W-:Y:S01]  /*1de30*/  @P0 STG.E.U8 desc[UR22][R76.64], R79 ;  /* 0x0000004f4c000986 */ /* 0x0001e2000c101116 */
[----:B------:R-:W-:Y:S01]  /*1de40*/  PRMT R84, R84, 0x9910, RZ ;  /* 0x0000991054547816 */ /* 0x000fe200000000ff */
[----:B------:R-:W-:Y:S01]  /*1de50*/  VIADD R78, R66, 0x44 ;  /* 0x00000044424e7836 */ /* 0x000fe20000000000 */
[----:B------:R-:W1:Y:S01]  /*1de60*/  LDCU UR12, c[0x0][0x398] ;  /* 0x00007300ff0c77ac */ /* 0x000e620008000800 */
[----:B------:R0:W-:Y:S02]  /*1de70*/  @P5 STG.E.U8 desc[UR22][R74.64], R73 ;  /* 0x000000494a005986 */ /* 0x0001e4000c101116 */
[----:B0-----:R-:W-:Y:S01]  /*1de80*/  PRMT R76, R82, 0x9910, RZ ;  /* 0x00009910524c7816 */ /* 0x001fe200000000ff */
[----:B------:R-:W-:Y:S01]  /*1de90*/  VIADD R73, R66, 0x45 ;  /* 0x0000004542497836 */ /* 0x000fe20000000000 */
[----:B------:R-:W-:-:S04]  /*1dea0*/  IADD3 R74, P5, PT, R4, R68, RZ ;  /* 0x00000044044a7210 */ /* 0x000fc80007fbe0ff */
[----:B------:R-:W-:Y:S01]  /*1deb0*/  ISETP.GE.AND P0, PT, R73, UR6, PT ;  /* 0x0000000649007c0c */ /* 0x000fe2000bf06270 */
[----:B------:R-:W-:Y:S01]  /*1dec0*/  IMAD.X R75, R5, 0x1, R3, P5 ;  /* 0x00000001054b7824 */ /* 0x000fe200028e0603 */
[----:B------:R-:W-:Y:S01]  /*1ded0*/  SHF.R.S32.HI R73, RZ, 0x8, R76 ;  /* 0x00000008ff497819 */ /* 0x000fe2000001144c */
[----:B------:R-:W0:Y:S01]  /*1dee0*/  LDCU UR6, c[0x0][0x398] ;  /* 0x00007300ff0677ac */ /* 0x000e220008000800 */
[----:B------:R-:W-:-:S03]  /*1def0*/  ISETP.LT.AND P5, PT, R37, UR14, !P1 ;  /* 0x0000000e25007c0c */ /* 0x000fc6000cfa1270 */
[----:B------:R1:W-:Y:S01]  /*1df00*/  @P6 STG.E.U8 desc[UR22][R74.64], R73 ;  /* 0x000000494a006986 */ /* 0x0003e2000c101116 */
[----:B------:R-:W-:Y:S01]  /*1df10*/  ISETP.GE.AND P2, PT, R78, UR4, PT ;  /* 0x000000044e007c0c */ /* 0x000fe2000bf46270 */
[----:B------:R-:W0:Y:S01]  /*1df20*/  LDCU UR4, c[0x0][0x39c] ;  /* 0x00007380ff0477ac */ /* 0x000e220008000800 */
[----:B------:R-:W0:Y:S01]  /*1df30*/  LDCU UR14, c[0x0][0x398] ;  /* 0x00007300ff0e77ac */ /* 0x000e220008000800 */
[C---:B-1----:R-:W-:Y:S01]  /*1df40*/  IADD3 R74, P1, PT, R4.reuse, R70, RZ ;  /* 0x00000046044a7210 */ /* 0x042fe20007f3e0ff */
[----:B------:R-:W-:-:S04]  /*1df50*/  VIADD R4, R4, UR30 ;  /* 0x0000001e04047c36 */ /* 0x000fc80008000000 */
[----:B------:R-:W-:Y:S01]  /*1df60*/  IMAD.X R75, R5, 0x1, R69, P1 ;  /* 0x00000001054b7824 */ /* 0x000fe200008e0645 */
[----:B------:R-:W-:Y:S01]  /*1df70*/  ISETP.LT.AND P1, PT, R67, UR9, !P3 ;  /* 0x0000000943007c0c */ /* 0x000fe2000df21270 */
[----:B------:R-:W-:Y:S01]  /*1df80*/  IMAD.MOV.U32 R73, RZ, RZ, R84 ;  /* 0x000000ffff497224 */ /* 0x000fe200078e0054 */
[----:B------:R-:W-:Y:S01]  /*1df90*/  SHF.R.S32.HI R5, RZ, 0x1f, R4 ;  /* 0x0000001fff057819 */ /* 0x000fe20000011404 */
[----:B------:R-:W1:Y:S01]  /*1dfa0*/  LDCU UR9, c[0x0][0x398] ;  /* 0x00007300ff0977ac */ /* 0x000e620008000800 */
[----:B------:R-:W-:Y:S02]  /*1dfb0*/  IADD3 R76, P6, PT, R4, R0, RZ ;  /* 0x00000000044c7210 */ /* 0x000fe40007fde0ff */
[----:B------:R-:W-:-:S03]  /*1dfc0*/  SHF.R.S32.HI R73, RZ, 0x8, R73 ;  /* 0x00000008ff497819 */ /* 0x000fc60000011449 */
[----:B------:R-:W-:Y:S02]  /*1dfd0*/  IMAD.X R77, R5, 0x1, R72, P6 ;  /* 0x00000001054d7824 */ /* 0x000fe400030e0648 */
[----:B------:R-:W-:Y:S01]  /*1dfe0*/  @P5 STG.E.U8 desc[UR22][R74.64], R73 ;  /* 0x000000494a005986 */ /* 0x000fe2000c101116 */
[----:B--2---:R-:W-:-:S05]  /*1dff0*/  F2FP.SATFINITE.E5M2.F32.PACK_AB_MERGE_C R78, R40, R43, RZ ;  /* 0x0000002b284e723e */ /* 0x004fca00048060ff */
[----:B------:R3:W-:Y:S02]  /*1e000*/  @P1 STG.E.U8 desc[UR22][R76.64], R78 ;  /* 0x0000004e4c001986 */ /* 0x0007e4000c101116 */
[----:B---3--:R-:W-:Y:S02]  /*1e010*/  F2FP.SATFINITE.E5M2.F32.PACK_AB_MERGE_C R76, R31, R30, RZ ;  /* 0x0000001e1f4c723e */ /* 0x008fe400048060ff */
[----:B------:R-:W2:Y:S04]  /*1e020*/  LDL.LU R30, [R1+0x110] ;  /* 0x00011000011e7983 */ /* 0x000ea80000300800 */
[----:B------:R-:W2:Y:S01]  /*1e030*/  LDL.LU R31, [R1+0x114] ;  /* 0x00011400011f7983 */ /* 0x000ea20000300800 */
[----:B------:R-:W-:Y:S01]  /*1e040*/  ISETP.LT.AND P5, PT, R34, UR10, !P3 ;  /* 0x0000000a22007c0c */ /* 0x000fe2000dfa1270 */
[----:B------:R-:W3:Y:S01]  /*1e050*/  LDCU UR10, c[0x0][0x398] ;  /* 0x00007300ff0a77ac */ /* 0x000ee20008000800 */
[----:B------:R-:W-:-:S02]  /*1e060*/  IADD3 R74, P6, PT, R4, R2, RZ ;  /* 0x00000002044a7210 */ /* 0x000fc40007fde0ff */
[----:B------:R-:W-:-:S03]  /*1e070*/  F2FP.SATFINITE.E5M2.F32.PACK_AB_MERGE_C R79, R38, R41, RZ ;  /* 0x00000029264f723e */ /* 0x000fc600048060ff */
[----:B------:R-:W-:Y:S01]  /*1e080*/  IMAD.X R75, R5, 0x1, R71, P6 ;  /* 0x00000001054b7824 */ /* 0x000fe200030e0647 */
[----:B0-----:R-:W-:Y:S01]  /*1e090*/  ISETP.LT.AND P6, PT, R35, UR6, !P3 ;  /* 0x0000000623007c0c */ /* 0x001fe2000dfc1270 */
[----:B------:R-:W-:Y:S01]  /*1e0a0*/  VIADD R73, R66, 0x46 ;  /* 0x0000004642497836 */ /* 0x000fe20000000000 */
[----:B------:R-:W0:Y:S03]  /*1e0b0*/  LDCU UR6, c[0x0][0x398] ;  /* 0x00007300ff0677ac */ /* 0x000e260008000800 */
[----:B------:R1:W-:Y:S01]  /*1e0c0*/  @P5 STG.E.U8 desc[UR22][R74.64], R79 ;  /* 0x0000004f4a005986 */ /* 0x0003e2000c101116 */
[----:B------:R-:W-:Y:S01]  /*1e0d0*/  ISETP.GE.AND P1, PT, R73, UR4, PT ;  /* 0x0000000449007c0c */ /* 0x000fe2000bf26270 */
[----:B------:R-:W0:Y:S01]  /*1e0e0*/  LDCU UR4, c[0x0][0x398] ;  /* 0x00007300ff0477ac */ /* 0x000e220008000800 */
[----:B-1----:R-:W-:-:S05]  /*1e0f0*/  IADD3 R74, P5, PT, R4, R68, RZ ;  /* 0x00000044044a7210 */ /* 0x002fca0007fbe0ff */
[----:B------:R-:W-:Y:S01]  /*1e100*/  IMAD.X R75, R5, 0x1, R3, P5 ;  /* 0x00000001054b7824 */ /* 0x000fe200028e0603 */
[----:B------:R-:W-:Y:S01]  /*1e110*/  ISETP.LT.AND P3, PT, R37, UR9, !P3 ;  /* 0x0000000925007c0c */ /* 0x000fe2000df61270 */
[----:B------:R-:W1:Y:S03]  /*1e120*/  LDCU UR9, c[0x0][0x398] ;  /* 0x00007300ff0977ac */ /* 0x000e660008000800 */
[----:B------:R0:W-:Y:S01]  /*1e130*/  @P6 STG.E.U8 desc[UR22][R74.64], R76 ;  /* 0x0000004c4a006986 */ /* 0x0001e2000c101116 */
[----:B---3--:R-:W-:Y:S01]  /*1e140*/  ISETP.LT.AND P5, PT, R67, UR10, !P4 ;  /* 0x0000000a43007c0c */ /* 0x008fe2000e7a1270 */
[----:B------:R-:W3:Y:S01]  /*1e150*/  LDCU UR10, c[0x0][0x398] ;  /* 0x00007300ff0a77ac */ /* 0x000ee20008000800 */
[----:B------:R-:W-:Y:S02]  /*1e160*/  F2FP.SATFINITE.E5M2.F32.PACK_AB_MERGE_C R77, R7, R6, RZ ;  /* 0x00000006074d723e */ /* 0x000fe400048060ff */
[----:B------:R-:W-:-:S02]  /*1e170*/  PRMT R73, R78, 0x9910, RZ ;  /* 0x000099104e497816 */ /* 0x000fc400000000ff */
[C---:B0-----:R-:W-:Y:S01]  /*1e180*/  IADD3 R74, P6, PT, R4.reuse, R70, RZ ;  /* 0x00000046044a7210 */ /* 0x041fe20007fde0ff */
[----:B------:R-:W-:-:S04]  /*1e190*/  VIADD R4, R4, UR30 ;  /* 0x0000001e04047c36 */ /* 0x000fc80008000000 */
[----:B------:R-:W-:Y:S01]  /*1e1a0*/  IMAD.X R75, R5, 0x1, R69, P6 ;  /* 0x00000001054b7824 */ /* 0x000fe200030e0645 */
[----:B------:R-:W-:Y:S02]  /*1e1b0*/  SHF.R.S32.HI R5, RZ, 0x1f, R4 ;  /* 0x0000001fff057819 */ /* 0x000fe40000011404 */
[----:B------:R-:W-:Y:S02]  /*1e1c0*/  IADD3 R6, P6, PT, R4, R0, RZ ;  /* 0x0000000004067210 */ /* 0x000fe40007fde0ff */
[----:B------:R-:W-:Y:S01]  /*1e1d0*/  SHF.R.S32.HI R73, RZ, 0x8, R73 ;  /* 0x00000008ff497819 */ /* 0x000fe20000011449 */
[----:B------:R0:W-:Y:S01]  /*1e1e0*/  @P3 STG.E.U8 desc[UR22][R74.64], R77 ;  /* 0x0000004d4a003986 */ /* 0x0001e2000c101116 */
[----:B------:R-:W-:Y:S01]  /*1e1f0*/  PRMT R79, R79, 0x9910, RZ ;  /* 0x000099104f4f7816 */ /* 0x000fe200000000ff */
[----:B------:R-:W-:Y:S01]  /*1e200*/  IMAD.X R7, R5, 0x1, R72, P6 ;  /* 0x0000000105077824 */ /* 0x000fe200030e0648 */
[----:B------:R-:W-:Y:S01]  /*1e210*/  ISETP.LT.AND P3, PT, R34, UR4, !P4 ;  /* 0x0000000422007c0c */ /* 0x000fe2000e761270 */
[----:B------:R-:W1:Y:S03]  /*1e220*/  LDCU UR4, c[0x0][0x39c] ;  /* 0x00007380ff0477ac */ /* 0x000e660008000800 */
[----:B------:R3:W-:Y:S01]  /*1e230*/  @P5 STG.E.U8 desc[UR22][R6.64], R73 ;  /* 0x0000004906005986 */ /* 0x0007e2000c101116 */
[----:B------:R-:W-:Y:S01]  /*1e240*/  ISETP.LT.AND P5, PT, R35, UR6, !P4 ;  /* 0x0000000623007c0c */ /* 0x000fe2000e7a1270 */
[----:B------:R-:W1:Y:S01]  /*1e250*/  LDCU UR6, c[0x0][0x39c] ;  /* 0x00007380ff0677ac */ /* 0x000e620008000800 */
[----:B0-----:R-:W-:Y:S01]  /*1e260*/  IADD3 R74, P6, PT, R4, R2, RZ ;  /* 0x00000002044a7210 */ /* 0x001fe20007fde0ff */
[----:B---3--:R-:W-:-:S04]  /*1e270*/  IMAD.MOV.U32 R7, RZ, RZ, R79 ;  /* 0x000000ffff077224 */ /* 0x008fc800078e004f */
[----:B------:R-:W-:Y:S01]  /*1e280*/  IMAD.X R75, R5, 0x1, R71, P6 ;  /* 0x00000001054b7824 */ /* 0x000fe200030e0647 */
[----:B------:R-:W-:Y:S02]  /*1e290*/  IADD3 R6, P6, PT, R4, R68, RZ ;  /* 0x0000004404067210 */ /* 0x000fe40007fde0ff */
[----:B------:R-:W-:Y:S02]  /*1e2a0*/  SHF.R.S32.HI R7, RZ, 0x8, R7 ;  /* 0x00000008ff077819 */ /* 0x000fe40000011407 */
[----:B------:R-:W-:-:S03]  /*1e2b0*/  PRMT R73, R76, 0x9910, RZ ;  /* 0x000099104c497816 */ /* 0x000fc600000000ff */
[----:B------:R0:W-:Y:S01]  /*1e2c0*/  @P3 STG.E.U8 desc[UR22][R74.64], R7 ;  /* 0x000000074a003986 */ /* 0x0001e2000c101116 */
[----:B------:R-:W-:Y:S02]  /*1e2d0*/  SHF.R.S32.HI R73, RZ, 0x8, R73 ;  /* 0x00000008ff497819 */ /* 0x000fe40000011449 */
[----:B------:R-:W-:Y:S01]  /*1e2e0*/  PRMT R77, R77, 0x9910, RZ ;  /* 0x000099104d4d7816 */ /* 0x000fe200000000ff */
[----:B0-----:R-:W-:Y:S01]  /*1e2f0*/  IMAD.X R7, R5, 0x1, R3, P6 ;  /* 0x0000000105077824 */ /* 0x001fe200030e0603 */
[----:B-1----:R-:W-:Y:S01]  /*1e300*/  ISETP.LT.AND P6, PT, R37, UR9, !P4 ;  /* 0x0000000925007c0c */ /* 0x002fe2000e7c1270 */
[----:B------:R-:W0:Y:S01]  /*1e310*/  LDCU UR9, c[0x0][0x398] ;  /* 0x00007300ff0977ac */ /* 0x000e220008000800 */
[C---:B------:R-:W-:Y:S02]  /*1e320*/  IADD3 R74, P3, PT, R4.reuse, R70, RZ ;  /* 0x00000046044a7210 */ /* 0x040fe40007f7e0ff */
[----:B------:R1:W-:Y:S01]  /*1e330*/  @P5 STG.E.U8 desc[UR22][R6.64], R73 ;  /* 0x0000004906005986 */ /* 0x0003e2000c101116 */
[----:B------:R-:W-:Y:S01]  /*1e340*/  VIADD R4, R4, UR30 ;  /* 0x0000001e04047c36 */ /* 0x000fe20008000000 */
[----:B------:R-:W-:Y:S01]  /*1e350*/  ISETP.LT.AND P4, PT, R67, UR10, !P2 ;  /* 0x0000000a43007c0c */ /* 0x000fe2000d781270 */
[----:B------:R-:W-:Y:S01]  /*1e360*/  IMAD.X R75, R5, 0x1, R69, P3 ;  /* 0x00000001054b7824 */ /* 0x000fe200018e0645 */
[----:B------:R-:W-:Y:S01]  /*1e370*/  F2FP.SATFINITE.E5M2.F32.PACK_AB_MERGE_C R80, R36, R39, RZ ;  /* 0x000000272450723e */ /* 0x000fe200048060ff */
[----:B------:R-:W3:Y:S01]  /*1e380*/  LDCU UR10, c[0x0][0x398] ;  /* 0x00007300ff0a77ac */ /* 0x000ee20008000800 */
[----:B------:R-:W-:Y:S01]  /*1e390*/  SHF.R.S32.HI R5, RZ, 0x1f, R4 ;  /* 0x0000001fff057819 */ /* 0x000fe20000011404 */
[----:B------:R-:W3:Y:S01]  /*1e3a0*/  LDL.LU R39, [R1+0x518] ;  /* 0x0005180001277983 */ /* 0x000ee20000300800 */
[----:B----4-:R-:W-:-:S03]  /*1e3b0*/  F2FP.SATFINITE.E5M2.F32.PACK_AB_MERGE_C R81, R33, R32, RZ ;  /* 0x000000202151723e */ /* 0x010fc600048060ff */
[----:B------:R-:W4:Y:S01]  /*1e3c0*/  LDL.LU R36, [R1+0x51c] ;  /* 0x00051c0001247983 */ /* 0x000f220000300800 */
[----:B-1----:R-:W-:Y:S01]  /*1e3d0*/  IMAD.MOV.U32 R7, RZ, RZ, R77 ;  /* 0x000000ffff077224 */ /* 0x002fe200078e004d */
[----:B------:R-:W-:Y:S01]  /*1e3e0*/  IADD3 R6, P5, PT, R4, R0, RZ ;  /* 0x0000000004067210 */ /* 0x000fe20007fbe0ff */
[----:B------:R-:W-:Y:S01]  /*1e3f0*/  VIADD R73, R66, 0x47 ;  /* 0x0000004742497836 */ /* 0x000fe20000000000 */
[----:B------:R-:W3:Y:S02]  /*1e400*/  LDL.LU R32, [R1+0x318] ;  /* 0x0003180001207983 */ /* 0x000ee40000300800 */
[----:B------:R-:W-:Y:S02]  /*1e410*/  SHF.R.S32.HI R7, RZ, 0x8, R7 ;  /* 0x00000008ff077819 */ /* 0x000fe40000011407 */
[----:B------:R-:W3:Y:S04]  /*1e420*/  LDL.LU R33, [R1+0x31c] ;  /* 0x00031c0001217983 */ /* 0x000ee80000300800 */
[----:B------:R1:W-:Y:S02]  /*1e430*/  @P6 STG.E.U8 desc[UR22][R74.64], R7 ;  /* 0x000000074a006986 */ /* 0x0003e4000c101116 */
[----:B-1----:R-:W-:-:S05]  /*1e440*/  IMAD.X R7, R5, 0x1, R72, P5 ;  /* 0x0000000105077824 */ /* 0x002fca00028e0648 */
[----:B------:R1:W-:Y:S01]  /*1e450*/  @P4 STG.E.U8 desc[UR22][R6.64], R80 ;  /* 0x0000005006004986 */ /* 0x0003e2000c101116 */
[----:B------:R-:W-:Y:S01]  /*1e460*/  ISETP.GE.AND P4, PT, R73, UR4, PT ;  /* 0x0000000449007c0c */ /* 0x000fe2000bf86270 */
[----:B------:R-:W0:Y:S01]  /*1e470*/  LDCU UR4, c[0x0][0x39c] ;  /* 0x00007380ff0477ac */ /* 0x000e220008000800 */
[----:B--2---:R-:W-:Y:S02]  /*1e480*/  F2FP.SATFINITE.E5M2.F32.PACK_AB_MERGE_C R73, R31, R30, RZ ;  /* 0x0000001e1f49723e */ /* 0x004fe400048060ff */
[----:B------:R-:W2:Y:S04]  /*1e490*/  LDL.LU R30, [R1+0x118] ;  /* 0x00011800011e7983 */ /* 0x000ea80000300800 */
[----:B------:R-:W2:Y:S01]  /*1e4a0*/  LDL.LU R31, [R1+0x11c] ;  /* 0x00011c00011f7983 */ /* 0x000ea20000300800 */
[----:B------:R-:W-:-:S02]  /*1e4b0*/  ISETP.LT.AND P3, PT, R34, UR12, !P2 ;  /* 0x0000000c22007c0c */ /* 0x000fc4000d761270 */
[----:B------:R-:W-:Y:S01]  /*1e4c0*/  IADD3 R74, P6, PT, R4, R2, RZ ;  /* 0x00000002044a7210 */ /* 0x000fe20007fde0ff */
[----:B-1----:R-:W-:Y:S01]  /*1e4d0*/  VIADD R7, R66, 0x48 ;  /* 0x0000004842077836 */ /* 0x002fe20000000000 */
[----:B------:R-:W-:Y:S01]  /*1e4e0*/  ISETP.LT.AND P5, PT, R35, UR14, !P2 ;  /* 0x0000000e23007c0c */ /* 0x000fe2000d7a1270 */
[----:B------:R-:W1:Y:S02]  /*1e4f0*/  LDCU UR12, c[0x0][0x398] ;  /* 0x00007300ff0c77ac */ /* 0x000e640008000800 */
        /* <DEDUP_REMOVED lines=8> */
[----:B------:R-:W-:Y:S02]  /*1e580*/  F2FP.SATFINITE.E5M2.F32.PACK_AB_MERGE_C R78, R29, R28, RZ ;  /* 0x0000001c1d4e723e */ /* 0x000fe400048060ff */
[----:B------:R-:W-:Y:S01]  /*1e590*/  F2FP.SATFINITE.E5M2.F32.PACK_AB_MERGE_C R11, R11, R10, RZ ;  /* 0x0000000a0b0b723e */ /* 0x000fe200048060ff */
[----:B------:R-:W2:Y:S01]  /*1e5a0*/  LDCU UR16, c[0x0][0x398] ;  /* 0x00007300ff1077ac */ /* 0x000ea20008000800 */
[----:B------:R0:W-:Y:S01]  /*1e5b0*/  @P5 STG.E.U8 desc[UR22][R6.64], R73 ;  /* 0x0000004906005986 */ /* 0x0001e2000c101116 */
[----:B-1----:R-:W-:Y:S02]  /*1e5c0*/  F2FP.SATFINITE.E5M2.F32.PACK_AB_MERGE_C R75, R9, R8, RZ ;  /* 0x00000008094b723e */ /* 0x002fe400048060ff */
[C---:B------:R-:W-:Y:S01]  /*1e5d0*/  IADD3 R8, P6, PT, R4.reuse, R70, RZ ;  /* 0x0000004604087210 */ /* 0x040fe20007fde0ff */
[----:B------:R-:W-:Y:S01]  /*1e5e0*/  VIADD R4, R4, UR30 ;  /* 0x0000001e04047c36 */ /* 0x000fe20008000000 */
[----:B0-----:R-:W-:Y:S01]  /*1e5f0*/  ISETP.LT.AND P5, PT, R67, UR9, !P0 ;  /* 0x0000000943007c0c */ /* 0x001fe2000c7a1270 */
[----:B------:R-:W0:Y:S02]  /*1e600*/  LDCU UR9, c[0x0][0x398] ;  /* 0x00007300ff0977ac */ /* 0x000e240008000800 */
[----:B------:R-:W-:Y:S01]  /*1e610*/  IMAD.X R9, R5, 0x1, R69, P6 ;  /* 0x0000000105097824 */ /* 0x000fe200030e0645 */
[----:B------:R-:W-:-:S02]  /*1e620*/  SHF.R.S32.HI R5, RZ, 0x1f, R4 ;  /* 0x0000001fff057819 */ /* 0x000fc40000011404 */
[----:B------:R-:W-:Y:S02]  /*1e630*/  IADD3 R6, P6, PT, R4, R0, RZ ;  /* 0x0000000004067210 */ /* 0x000fe40007fde0ff */
[----:B------:R-:W-:Y:S01]  /*1e640*/  PRMT R74, R80, 0x9910, RZ ;  /* 0x00009910504a7816 */ /* 0x000fe200000000ff */
[----:B------:R1:W-:Y:S02]  /*1e650*/  @P2 STG.E.U8 desc[UR22][R8.64], R75 ;  /* 0x0000004b08002986 */ /* 0x0003e4000c101116 */
[----:B------:R-:W-:Y:S01]  /*1e660*/  IMAD.X R7, R5, 0x1, R72, P6 ;  /* 0x0000000105077824 */ /* 0x000fe200030e0648 */
[----:B------:R-:W-:Y:S01]  /*1e670*/  ISETP.LT.AND P2, PT, R34, UR6, !P0 ;  /* 0x0000000622007c0c */ /* 0x000fe2000c741270 */
[----:B------:R-:W0:Y:S01]  /*1e680*/  LDCU UR6, c[0x0][0x398] ;  /* 0x00007300ff0677ac */ /* 0x000e220008000800 */
[----:B-1----:R-:W-:Y:S02]  /*1e690*/  SHF.R.S32.HI R8, RZ, 0x8, R74 ;  /* 0x00000008ff087819 */ /* 0x002fe4000001144a */
[----:B------:R-:W-:-:S03]  /*1e6a0*/  PRMT R9, R81, 0x9910, RZ ;  /* 0x0000991051097816 */ /* 0x000fc600000000ff */
[----:B------:R1:W-:Y:S01]  /*1e6b0*/  @P5 STG.E.U8 desc[UR22][R6.64], R8 ;  /* 0x0000000806005986 */ /* 0x0003e2000c101116 */
[----:B------:R-:W-:Y:S02]  /*1e6c0*/  PRMT R74, R73, 0x9910, RZ ;  /* 0x00009910494a7816 */ /* 0x000fe400000000ff */
[----:B-1----:R-:W-:Y:S01]  /*1e6d0*/  IADD3 R8, P6, PT, R4, R2, RZ ;  /* 0x0000000204087210 */ /* 0x002fe20007fde0ff */
[----:B------:R-:W-:-:S04]  /*1e6e0*/  IMAD.MOV.U32 R6, RZ, RZ, R9 ;  /* 0x000000ffff067224 */ /* 0x000fc800078e0009 */
[----:B------:R-:W-:Y:S01]  /*1e6f0*/  IMAD.X R9, R5, 0x1, R71, P6 ;  /* 0x0000000105097824 */ /* 0x000fe200030e0647 */
[----:B------:R-:W-:-:S05]  /*1e700*/  SHF.R.S32.HI R73, RZ, 0x8, R6 ;  /* 0x00000008ff497819 */ /* 0x000fca0000011406 */
[----:B------:R1:W-:Y:S02]  /*1e710*/  @P2 STG.E.U8 desc[UR22][R8.64], R73 ;  /* 0x0000004908002986 */ /* 0x0003e4000c101116 */
[----:B-1----:R-:W-:Y:S02]  /*1e720*/  PRMT R73, R75, 0x9910, RZ ;  /* 0x000099104b497816 */ /* 0x002fe400000000ff */
[----:B--2---:R-:W-:Y:S02]  /*1e730*/  F2FP.SATFINITE.E5M2.F32.PACK_AB_MERGE_C R75, R31, R30, RZ ;  /* 0x0000001e1f4b723e */ /* 0x004fe400048060ff */
[----:B------:R-:W2:Y:S04]  /*1e740*/  LDL.LU R30, [R1+0x320] ;  /* 0x00032000011e7983 */ /* 0x000ea80000300800 */
[----:B------:R-:W2:Y:S04]  /*1e750*/  LDL.LU R31, [R1+0x324] ;  /* 0x00032400011f7983 */ /* 0x000ea80000300800 */
[----:B------:R-:W2:Y:S04]  /*1e760*/  LDL.LU R28, [R1+0x120] ;  /* 0x00012000011c7983 */ /* 0x000ea80000300800 */
[----:B------:R-:W2:Y:S01]  /*1e770*/  LDL.LU R29, [R1+0x124] ;  /* 0x00012400011d7983 */ /* 0x000ea20000300800 */
[----:B---3--:R-:W-:Y:S01]  /*1e780*/  ISETP.LT.AND P5, PT, R35, UR10, !P0 ;  /* 0x0000000a23007c0c */ /* 0x008fe2000c7a1270 */
[----:B------:R-:W-:Y:S01]  /*1e790*/  VIADD R7, R66, 0x49 ;  /* 0x0000004942077836 */ /* 0x000fe20000000000 */
[----:B------:R-:W-:Y:S01]  /*1e7a0*/  IADD3 R6, P6, PT, R4, R68, RZ ;  /* 0x0000004404067210 */ /* 0x000fe20007fde0ff */
[----:B------:R-:W1:Y:S01]  /*1e7b0*/  LDCU UR10, c[0x0][0x398] ;  /* 0x00007300ff0a77ac */ /* 0x000e620008000800 */
[----:B------:R-:W-:-:S02]  /*1e7c0*/  SHF.R.S32.HI R8, RZ, 0x8, R74 ;  /* 0x00000008ff087819 */ /* 0x000fc4000001144a */
[----:B------:R-:W-:Y:S01]  /*1e7d0*/  ISETP.GE.AND P2, PT, R7, UR4, PT ;  /* 0x0000000407007c0c */ /* 0x000fe2000bf46270 */
[----:B------:R-:W-:Y:S01]  /*1e7e0*/  IMAD.X R7, R5, 0x1, R3, P6 ;  /* 0x0000000105077824 */ /* 0x000fe200030e0603 */
[----:B0-----:R-:W-:Y:S01]  /*1e7f0*/  ISETP.LT.AND P0, PT, R37, UR9, !P0 ;  /* 0x0000000925007c0c */ /* 0x001fe2000c701270 */
[----:B------:R-:W0:Y:S04]  /*1e800*/  LDCU UR9, c[0x0][0x398] ;  /* 0x00007300ff0977ac */ /* 0x000e280008000800 */
[----:B------:R3:W-:Y:S01]  /*1e810*/  @P5 STG.E.U8 desc[UR22][R6.64], R8 ;  /* 0x0000000806005986 */ /* 0x0007e2000c101116 */
[----:B------:R-:W-:Y:S01]  /*1e820*/  ISETP.LT.AND P5, PT, R67, UR6, !P1 ;  /* 0x0000000643007c0c */ /* 0x000fe2000cfa1270 */
[----:B------:R-:W0:Y:S01]  /*1e830*/  LDCU UR4, c[0x0][0x39c] ;  /* 0x00007380ff0477ac */ /* 0x000e220008000800 */
[----:B------:R-:W-:-:S02]  /*1e840*/  SHF.R.S32.HI R73, RZ, 0x8, R73 ;  /* 0x00000008ff497819 */ /* 0x000fc40000011449 */
[----:B----4-:R-:W-:Y:S01]  /*1e850*/  F2FP.SATFINITE.E5M2.F32.PACK_AB_MERGE_C R77, R36, R39, RZ ;  /* 0x00000027244d723e */ /* 0x010fe200048060ff */
[----:B------:R-:W4:Y:S01]  /*1e860*/  LDCU UR6, c[0x0][0x398] ;  /* 0x00007300ff0677ac */ /* 0x000f220008000800 */
[C---:B---3--:R-:W-:Y:S01]  /*1e870*/  IADD3 R8, P6, PT, R4.reuse, R70, RZ ;  /* 0x0000004604087210 */ /* 0x048fe20007fde0ff */
[----:B------:R-:W-:-:S04]  /*1e880*/  VIADD R4, R4, UR30 ;  /* 0x0000001e04047c36 */ /* 0x000fc80008000000 */
[----:B------:R-:W-:Y:S01]  /*1e890*/  IMAD.X R9, R5, 0x1, R69, P6 ;  /* 0x0000000105097824 */ /* 0x000fe200030e0645 */
[----:B------:R-:W-:Y:S02]  /*1e8a0*/  SHF.R.S32.HI R74, RZ, 0x1f, R4 ;  /* 0x0000001fff4a7819 */ /* 0x000fe40000011404 */
[----:B------:R-:W-:-:S05]  /*1e8b0*/  IADD3 R6, P6, PT, R4, R0, RZ ;  /* 0x0000000004067210 */ /* 0x000fca0007fde0ff */
[----:B------:R-:W-:Y:S01]  /*1e8c0*/  IMAD.X R7, R74, 0x1, R72, P6 ;  /* 0x000000014a077824 */ /* 0x000fe200030e0648 */
[----:B------:R3:W-:Y:S01]  /*1e8d0*/  @P0 STG.E.U8 desc[UR22][R8.64], R73 ;  /* 0x0000004908000986 */ /* 0x0007e2000c101116 */
[----:B-1----:R-:W-:Y:S01]  /*1e8e0*/  ISETP.LT.AND P0, PT, R34, UR10, !P1 ;  /* 0x0000000a22007c0c */ /* 0x002fe2000cf01270 */
[----:B------:R-:W-:Y:S01]  /*1e8f0*/  VIADD R5, R66, 0x4a ;  /* 0x0000004a42057836 */ /* 0x000fe20000000000 */
[----:B------:R-:W-:Y:S01]  /*1e900*/  F2FP.SATFINITE.E5M2.F32.PACK_AB_MERGE_C R76, R33, R32, RZ ;  /* 0x00000020214c723e */ /* 0x000fe200048060ff */
[----:B------:R1:W-:Y:S01]  /*1e910*/  @P5 STG.E.U8 desc[UR22][R6.64], R77 ;  /* 0x0000004d06005986 */ /* 0x0003e2000c101116 */
[----:B0-----:R-:W-:Y:S01]  /*1e920*/  ISETP.LT.AND P5, PT, R35, UR9, !P1 ;  /* 0x0000000923007c0c */ /* 0x001fe2000cfa1270 */
[----:B------:R-:W0:Y:S01]  /*1e930*/  LDCU UR9, c[0x0][0x398] ;  /* 0x00007300ff0977ac */ /* 0x000e220008000800 */
[----:B---3--:R-:W-:Y:S01]  /*1e940*/  IADD3 R8, P6, PT, R4, R2, RZ ;  /* 0x0000000204087210 */ /* 0x008fe20007fde0ff */
[----:B------:R-:W3:Y:S01]  /*1e950*/  LDCU UR10, c[0x0][0x398] ;  /* 0x00007300ff0a77ac */ /* 0x000ee20008000800 */
[----:B------:R-:W2:Y:S03]  /*1e960*/  LDL.LU R32, [R1+0x528] ;  /* 0x0005280001207983 */ /* 0x000ea60000300800 */
[----:B------:R-:W-:Y:S01]  /*1e970*/  IMAD.X R9, R74, 0x1, R71, P6 ;  /* 0x000000014a097824 */ /* 0x000fe200030e0647 */
[----:B-1----:R-:W-:Y:S01]  /*1e980*/  IADD3 R6, P6, PT, R4, R68, RZ ;  /* 0x0000004404067210 */ /* 0x002fe20007fde0ff */
[----:B------:R-:W2:Y:S04]  /*1e990*/  LDL.LU R33, [R1+0x52c] ;  /* 0x00052c0001217983 */ /* 0x000ea80000300800 */
[----:B------:R-:W-:Y:S01]  /*1e9a0*/  IMAD.X R7, R74, 0x1, R3, P6 ;  /* 0x000000014a077824 */ /* 0x000fe200030e0603 */
[----:B------:R1:W-:Y:S01]  /*1e9b0*/  @P0 STG.E.U8 desc[UR22][R8.64], R76 ;  /* 0x0000004c08000986 */ /* 0x0003e2000c101116 */
[----:B------:R-:W-:Y:S01]  /*1e9c0*/  ISETP.GE.AND P0, PT, R5, UR4, PT ;  /* 0x0000000405007c0c */ /* 0x000fe2000bf06270 */
[----:B------:R-:W3:Y:S01]  /*1e9d0*/  LDCU UR4, c[0x0][0x398] ;  /* 0x00007300ff0477ac */ /* 0x000ee20008000800 */
[----:B----4-:R-:W-:Y:S01]  /*1e9e0*/  ISETP.LT.AND P1, PT, R37, UR6, !P1 ;  /* 0x0000000625007c0c */ /* 0x010fe2000cf21270 */
[C---:B------:R-:W-:Y:S01]  /*1e9f0*/  VIADD R5, R4.reuse, UR30 ;  /* 0x0000001e04057c36 */ /* 0x040fe20008000000 */
[----:B------:R4:W-:Y:S01]  /*1ea00*/  @P5 STG.E.U8 desc[UR22][R6.64], R75 ;  /* 0x0000004b06005986 */ /* 0x0009e2000c101116 */
[----:B0-----:R-:W-:Y:S01]  /*1ea10*/  ISETP.LT.AND P5, PT, R67, UR9, !P4 ;  /* 0x0000000943007c0c */ /* 0x001fe2000e7a1270 */
[----:B------:R-:W0:Y:S01]  /*1ea20*/  LDCU UR6, c[0x0][0x398] ;  /* 0x00007300ff0677ac */ /* 0x000e220008000800 */
[----:B-1----:R-:W-:Y:S01]  /*1ea30*/  IADD3 R8, P6, PT, R4, R70, RZ ;  /* 0x0000004604087210 */ /* 0x002fe20007fde0ff */
[----:B------:R-:W1:Y:S01]  /*1ea40*/  LDCU UR9, c[0x0][0x398] ;  /* 0x00007300ff0977ac */ /* 0x000e620008000800 */
[----:B------:R-:W-:-:S03]  /*1ea50*/  SHF.R.S32.HI R73, RZ, 0x1f, R5 ;  /* 0x0000001fff497819 */ /* 0x000fc60000011405 */
[----:B------:R-:W-:Y:S01]  /*1ea60*/  IMAD.X R9, R74, 0x1, R69, P6 ;  /* 0x000000014a097824 */ /* 0x000fe200030e0645 */
[----:B----4-:R-:W-:Y:S02]  /*1ea70*/  IADD3 R6, P6, PT, R5, R0, RZ ;  /* 0x0000000005067210 */ /* 0x010fe40007fde0ff */
[----:B------:R-:W-:-:S03]  /*1ea80*/  PRMT R4, R77, 0x9910, RZ ;  /* 0x000099104d047816 */ /* 0x000fc600000000ff */
[----:B------:R-:W-:Y:S01]  /*1ea90*/  IMAD.X R7, R73, 0x1, R72, P6 ;  /* 0x0000000149077824 */ /* 0x000fe200030e0648 */
[----:B------:R-:W-:Y:S01]  /*1eaa0*/  SHF.R.S32.HI R4, RZ, 0x8, R4 ;  /* 0x00000008ff047819 */ /* 0x000fe20000011404 */
[----:B------:R4:W-:Y:S01]  /*1eab0*/  @P1 STG.E.U8 desc[UR22][R8.64], R11 ;  /* 0x0000000b08001986 */ /* 0x0009e2000c101116 */
[----:B---3--:R-:W-:Y:S01]  /*1eac0*/  ISETP.LT.AND P1, PT, R35, UR10, !P4 ;  /* 0x0000000a23007c0c */ /* 0x008fe2000e721270 */
[----:B------:R-:W3:Y:S02]  /*1ead0*/  LDCU UR10, c[0x0][0x398] ;  /* 0x00007300ff0a77ac */ /* 0x000ee40008000800 */
[----:B------:R0:W-:Y:S01]  /*1eae0*/  @P5 STG.E.U8 desc[UR22][R6.64], R4 ;  /* 0x0000000406005986 */ /* 0x0001e2000c101116 */
[----:B------:R-:W-:Y:S01]  /*1eaf0*/  ISETP.LT.AND P5, PT, R34, UR4, !P4 ;  /* 0x0000000422007c0c */ /* 0x000fe2000e7a1270 */
[----:B------:R-:W1:Y:S01]  /*1eb00*/  LDCU UR4, c[0x0][0x39c] ;  /* 0x00007380ff0477ac */ /* 0x000e620008000800 */
[----:B----4-:R-:W-:Y:S02]  /*1eb10*/  IADD3 R8, P6, PT, R5, R2, RZ ;  /* 0x0000000205087210 */ /* 0x010fe40007fde0ff */
[----:B------:R-:W-:-:S03]  /*1eb20*/  PRMT R10, R76, 0x9910, RZ ;  /* 0x000099104c0a7816 */ /* 0x000fc600000000ff */
[----:B------:R-:W-:Y:S01]  /*1eb30*/  IMAD.X R9, R73, 0x1, R71, P6 ;  /* 0x0000000149097824 */ /* 0x000fe200030e0647 */
[----:B0-----:R-:W-:Y:S02]  /*1eb40*/  IADD3 R6, P6, PT, R5, R68, RZ ;  /* 0x0000004405067210 */ /* 0x001fe40007fde0ff */
[----:B------:R-:W-:Y:S02]  /*1eb50*/  PRMT R4, R75, 0x9910, RZ ;  /* 0x000099104b047816 */ /* 0x000fe400000000ff */
[----:B------:R-:W-:Y:S01]  /*1eb60*/  SHF.R.S32.HI R10, RZ, 0x8, R10 ;  /* 0x00000008ff0a7819 */ /* 0x000fe2000001140a */
[----:B------:R-:W-:Y:S01]  /*1eb70*/  IMAD.X R7, R73, 0x1, R3, P6 ;  /* 0x0000000149077824 */ /* 0x000fe200030e0603 */
[----:B------:R-:W-:Y:S02]  /*1eb80*/  SHF.R.S32.HI R4, RZ, 0x8, R4 ;  /* 0x00000008ff047819 */ /* 0x000fe40000011404 */
[----:B------:R-:W-:Y:S01]  /*1eb90*/  ISETP.LT.AND P4, PT, R37, UR6, !P4 ;  /* 0x0000000625007c0c */ /* 0x000fe2000e781270 */
[----:B------:R0:W-:Y:S01]  /*1eba0*/  @P5 STG.E.U8 desc[UR22][R8.64], R10 ;  /* 0x0000000a08005986 */ /* 0x0001e2000c101116 */
[----:B------:R-:W-:Y:S01]  /*1ebb0*/  PRMT R74, R11, 0x9910, RZ ;  /* 0x000099100b4a7816 */ /* 0x000fe200000000ff */
[----:B------:R-:W4:Y:S02]  /*1ebc0*/  LDCU UR6, c[0x0][0x39c] ;  /* 0x00007380ff0677ac */ /* 0x000f240008000800 */
[----:B------:R-:W-:Y:S01]  /*1ebd0*/  @P1 STG.E.U8 desc[UR22][R6.64], R4 ;  /* 0x0000000406001986 */ /* 0x000fe2000c101116 */
[----:B------:R-:W-:-:S02]  /*1ebe0*/  SHF.R.S32.HI R74, RZ, 0x8, R74 ;  /* 0x00000008ff4a7819 */ /* 0x000fc4000001144a */
[----:B0-----:R-:W-:-:S05]  /*1ebf0*/  IADD3 R10, P1, PT, R5, R70, RZ ;  /* 0x00000046050a7210 */ /* 0x001fca0007f3e0ff */
[----:B------:R-:W-:-:S05]  /*1ec00*/  IMAD.X R11, R73, 0x1, R69, P1 ;  /* 0x00000001490b7824 */ /* 0x000fca00008e0645 */
[----:B------:R0:W-:Y:S01]  /*1ec10*/  @P4 STG.E.U8 desc[UR22][R10.64], R74 ;  /* 0x0000004a0a004986 */ /* 0x0001e2000c101116 */
[----:B--2---:R-:W-:-:S03]  /*1ec20*/  F2FP.SATFINITE.E5M2.F32.PACK_AB_MERGE_C R75, R31, R30, RZ ;  /* 0x0000001e1f4b723e */ /* 0x004fc600048060ff */
[----:B------:R-:W2:Y:S04]  /*1ec30*/  LDL.LU R30, [R1+0x328] ;  /* 0x00032800011e7983 */ /* 0x000ea80000300800 */
[----:B------:R-:W2:Y:S01]  /*1ec40*/  LDL.LU R31, [R1+0x32c] ;  /* 0x00032c00011f7983 */ /* 0x000ea20000300800 */
[----:B0-----:R-:W-:-:S03]  /*1ec50*/  F2FP.SATFINITE.E5M2.F32.PACK_AB_MERGE_C R11, R29, R28, RZ ;  /* 0x0000001c1d0b723e */ /* 0x001fc600048060ff */
[----:B------:R-:W2:Y:S04]  /*1ec60*/  LDL.LU R28, [R1+0x128] ;  /* 0x00012800011c7983 */ /* 0x000ea80000300800 */
[----:B------:R-:W2:Y:S01]  /*1ec70*/  LDL.LU R29, [R1+0x12c] ;  /* 0x00012c00011d7983 */ /* 0x000ea20000300800 */
[----:B------:R-:W-:Y:S01]  /*1ec80*/  VIADD R4, R5, UR30 ;  /* 0x0000001e05047c36 */ /* 0x000fe20008000000 */
[----:B-1----:R-:W-:Y:S01]  /*1ec90*/  ISETP.LT.AND P5, PT, R67, UR9, !P3 ;  /* 0x0000000943007c0c */ /* 0x002fe2000dfa1270 */
[----:B------:R-:W-:Y:S01]  /*1eca0*/  VIADD R73, R66, 0x4b ;  /* 0x0000004b42497836 */ /* 0x000fe20000000000 */
[----:B------:R-:W-:Y:S01]  /*1ecb0*/  ISETP.LT.AND P6, PT, R34, UR12, !P3 ;  /* 0x0000000c22007c0c */ /* 0x000fe2000dfc1270 */
[----:B------:R-:W0:Y:S01]  /*1ecc0*/  LDCU UR9, c[0x0][0x398] ;  /* 0x00007300ff0977ac */ /* 0x000e220008000800 */
[----:B------:R-:W-:-:S02]  /*1ecd0*/  SHF.R.S32.HI R5, RZ, 0x1f, R4 ;  /* 0x0000001fff057819 */ /* 0x000fc40000011404 */
[C---:B------:R-:W-:Y:S01]  /*1ece0*/  IADD3 R8, P1, PT, R4.reuse, R0, RZ ;  /* 0x0000000004087210 */ /* 0x040fe20007f3e0ff */
[----:B------:R-:W1:Y:S04]  /*1ecf0*/  LDCU UR12, c[0x0][0x398] ;  /* 0x00007300ff0c77ac */ /* 0x000e680008000800 */
[----:B------:R-:W-:Y:S01]  /*1ed00*/  IMAD.X R9, R5, 0x1, R72, P1 ;  /* 0x0000000105097824 */ /* 0x000fe200008e0648 */
[----:B------:R-:W-:-:S05]  /*1ed10*/  IADD3 R6, P1, PT, R4, R2, RZ ;  /* 0x0000000204067210 */ /* 0x000fca0007f3e0ff */
[----:B------:R-:W-:Y:S01]  /*1ed20*/  IMAD.X R7, R5, 0x1, R71, P1 ;  /* 0x0000000105077824 */ /* 0x000fe200008e0647 */
[----:B------:R-:W-:Y:S01]  /*1ed30*/  ISETP.GE.AND P1, PT, R73, UR4, PT ;  /* 0x0000000449007c0c */ /* 0x000fe2000bf26270 */
[----:B------:R-:W0:Y:S01]  /*1ed40*/  LDCU UR4, c[0x0][0x398] ;  /* 0x00007300ff0477ac */ /* 0x000e220008000800 */
[----:B---3--:R-:W-:Y:S01]  /*1ed50*/  ISETP.LT.AND P4, PT, R35, UR10, !P3 ;  /* 0x0000000a23007c0c */ /* 0x008fe2000df81270 */
[----:B------:R3:W-:Y:S01]  /*1ed60*/  @P5 STG.E.U8 desc[UR22][R8.64], R78 ;  /* 0x0000004e08005986 */ /* 0x0007e2000c101116 */
[----:B------:R-:W-:Y:S01]  /*1ed70*/  ISETP.LT.AND P3, PT, R37, UR14, !P3 ;  /* 0x0000000e25007c0c */ /* 0x000fe2000df61270 */
[----:B------:R-:W0:Y:S02]  /*1ed80*/  LDCU UR10, c[0x0][0x398] ;  /* 0x00007300ff0a77ac */ /* 0x000e240008000800 */
[----:B------:R1:W-:Y:S01]  /*1ed90*/  @P6 STG.E.U8 desc[UR22][R6.64], R75 ;  /* 0x0000004b06006986 */ /* 0x0003e2000c101116 */
[----:B------:R-:W-:Y:S01]  /*1eda0*/  F2FP.SATFINITE.E5M2.F32.PACK_AB_MERGE_C R13, R13, R12, RZ ;  /* 0x0000000c0d0d723e */ /* 0x000fe200048060ff */
[----:B------:R-:W0:Y:S01]  /*1edb0*/  LDCU UR14, c[0x0][0x398] ;  /* 0x00007300ff0e77ac */ /* 0x000e220008000800 */
[----:B---3--:R-:W-:Y:S01]  /*1edc0*/  IADD3 R8, P5, PT, R4, R68, RZ ;  /* 0x0000004404087210 */ /* 0x008fe20007fbe0ff */
[----:B-1----:R-:W-:Y:S01]  /*1edd0*/  VIADD R7, R66, 0x4c ;  /* 0x0000004c42077836 */ /* 0x002fe20000000000 */
[----:B------:R-:W-:-:S03]  /*1ede0*/  IADD3 R6, P6, PT, R4, R70, RZ ;  /* 0x0000004604067210 */ /* 0x000fc60007fde0ff */
[----:B------:R-:W-:Y:S02]  /*1edf0*/  IMAD.X R9, R5, 0x1, R3, P5 ;  /* 0x0000000105097824 */ /* 0x000fe400028e0603 */
[----:B------:R-:W-:Y:S01]  /*1ee00*/  VIADD R4, R4, UR30 ;  /* 0x0000001e04047c36 */ /* 0x000fe20008000000 */
[----:B----4-:R-:W-:Y:S01]  /*1ee10*/  ISETP.GE.AND P5, PT, R7, UR6, PT ;  /* 0x0000000607007c0c */ /* 0x010fe2000bfa6270 */
[----:B------:R-:W-:Y:S01]  /*1ee20*/  IMAD.X R7, R5, 0x1, R69, P6 ;  /* 0x0000000105077824 */ /* 0x000fe200030e0645 */
[----:B------:R-:W1:Y:S01]  /*1ee30*/  LDCU UR6, c[0x0][0x398] ;  /* 0x00007300ff0677ac */ /* 0x000e620008000800 */
[----:B------:R3:W-:Y:S01]  /*1ee40*/  @P4 STG.E.U8 desc[UR22][R8.64], R11 ;  /* 0x0000000b08004986 */ /* 0x0007e2000c101116 */
[----:B------:R-:W-:Y:S02]  /*1ee50*/  SHF.R.S32.HI R12, RZ, 0x1f, R4 ;  /* 0x0000001fff0c7819 */ /* 0x000fe40000011404 */
[----:B0-----:R-:W-:Y:S01]  /*1ee60*/  ISETP.LT.AND P4, PT, R67, UR4, !P2 ;  /* 0x0000000443007c0c */ /* 0x001fe2000d781270 */
[----:B------:R0:W-:Y:S01]  /*1ee70*/  @P3 STG.E.U8 desc[UR22][R6.64], R13 ;  /* 0x0000000d06003986 */ /* 0x0001e2000c101116 */
[----:B------:R-:W-:Y:S01]  /*1ee80*/  ISETP.LT.AND P3, PT, R34, UR9, !P2 ;  /* 0x0000000922007c0c */ /* 0x000fe2000d761270 */
[----:B------:R-:W4:Y:S01]  /*1ee90*/  LDCU UR9, c[0x0][0x398] ;  /* 0x00007300ff0977ac */ /* 0x000f220008000800 */
[----:B------:R-:W-:-:S02]  /*1eea0*/  PRMT R10, R78, 0x9910, RZ ;  /* 0x000099104e0a7816 */ /* 0x000fc400000000ff */
        /* <DEDUP_REMOVED lines=9> */
[----:B------:R-:W-:Y:S01]  /*1ef40*/  @P3 STG.E.U8 desc[UR22][R6.64], R5 ;  /* 0x0000000506003986 */ /* 0x000fe2000c101116 */
[----:B-1----:R-:W-:Y:S01]  /*1ef50*/  ISETP.LT.AND P3, PT, R35, UR6, !P2 ;  /* 0x0000000623007c0c */ /* 0x002fe2000d761270 */
[----:B------:R-:W1:Y:S01]  /*1ef60*/  LDCU UR6, c[0x0][0x39c] ;  /* 0x00007380ff0677ac */ /* 0x000e620008000800 */
[----:B------:R-:W-:-:S02]  /*1ef70*/  PRMT R73, R11, 0x9910, RZ ;  /* 0x000099100b497816 */ /* 0x000fc400000000ff */
[----:B0-----:R-:W-:Y:S02]  /*1ef80*/  IADD3 R10, P6, PT, R4, R68, RZ ;  /* 0x00000044040a7210 */ /* 0x001fe40007fde0ff */
[----:B------:R-:W-:-:S03]  /*1ef90*/  SHF.R.S32.HI R73, RZ, 0x8, R73 ;  /* 0x00000008ff497819 */ /* 0x000fc60000011449 */
[----:B------:R-:W-:Y:S01]  /*1efa0*/  IMAD.X R11, R12, 0x1, R3, P6 ;  /* 0x000000010c0b7824 */ /* 0x000fe200030e0603 */
[----:B------:R-:W-:Y:S02]  /*1efb0*/  IADD3 R8, P6, PT, R4, R70, RZ ;  /* 0x0000004604087210 */ /* 0x000fe40007fde0ff */
[----:B------:R-:W-:Y:S02]  /*1efc0*/  F2FP.SATFINITE.E5M2.F32.PACK_AB_MERGE_C R74, R33, R32, RZ ;  /* 0x00000020214a723e */ /* 0x000fe400048060ff */
[----:B------:R-:W3:Y:S01]  /*1efd0*/  LDL.LU R32, [R1+0x530] ;  /* 0x0005300001207983 */ /* 0x000ee20000300800 */
[----:B------:R-:W-:-:S03]  /*1efe0*/  IMAD.X R9, R12, 0x1, R69, P6 ;  /* 0x000000010c097824 */ /* 0x000fc600030e0645 */
[----:B------:R-:W3:Y:S04]  /*1eff0*/  LDL.LU R33, [R1+0x534] ;  /* 0x0005340001217983 */ /* 0x000ee80000300800 */
[----:B------:R0:W-:Y:S01]  /*1f000*/  @P3 STG.E.U8 desc[UR22][R10.64], R73 ;  /* 0x000000490a003986 */ /* 0x0001e2000c101116 */
[----:B--2---:R-:W-:-:S03]  /*1f010*/  F2FP.SATFINITE.E5M2.F32.PACK_AB_MERGE_C R12, R31, R30, RZ ;  /* 0x0000001e1f0c723e */ /* 0x004fc600048060ff */
[----:B------:R-:W2:Y:S04]  /*1f020*/  LDL.LU R30, [R1+0x330] ;  /* 0x00033000011e7983 */ /* 0x000ea80000300800 */
[----:B------:R-:W2:Y:S01]  /*1f030*/  LDL.LU R31, [R1+0x334] ;  /* 0x00033400011f7983 */ /* 0x000ea20000300800 */
[----:B0-----:R-:W-:-:S03]  /*1f040*/  F2FP.SATFINITE.E5M2.F32.PACK_AB_MERGE_C R11, R29, R28, RZ ;  /* 0x0000001c1d0b723e */ /* 0x001fc600048060ff */
[----:B------:R-:W2:Y:S04]  /*1f050*/  LDL.LU R28, [R1+0x130] ;  /* 0x00013000011c7983 */ /* 0x000ea80000300800 */
[----:B------:R-:W2:Y:S01]  /*1f060*/  LDL.LU R29, [R1+0x134] ;  /* 0x00013400011d7983 */ /* 0x000ea20000300800 */
[----:B------:R-:W-:Y:S02]  /*1f070*/  PRMT R13, R13, 0x9910, RZ ;  /* 0x000099100d0d7816 */ /* 0x000fe400000000ff */
[----:B------:R-:W-:Y:S01]  /*1f080*/  ISETP.LT.AND P2, PT, R37, UR10, !P2 ;  /* 0x0000000a25007c0c */ /* 0x000fe2000d741270 */
[----:B------:R-:W-:Y:S01]  /*1f090*/  VIADD R5, R4, UR30 ;  /* 0x0000001e04057c36 */ /* 0x000fe20008000000 */
[----:B------:R-:W-:Y:S01]  /*1f0a0*/  ISETP.LT.AND P4, PT, R67, UR12, !P0 ;  /* 0x0000000c43007c0c */ /* 0x000fe2000c781270 */
[----:B------:R-:W-:Y:S01]  /*1f0b0*/  IMAD.MOV.U32 R4, RZ, RZ, R13 ;  /* 0x000000ffff047224 */ /* 0x000fe200078e000d */
[----:B------:R-:W0:Y:S01]  /*1f0c0*/  LDCU UR10, c[0x0][0x398] ;  /* 0x00007300ff0a77ac */ /* 0x000e220008000800 */
[----:B------:R-:W-:Y:S01]  /*1f0d0*/  F2FP.SATFINITE.E5M2.F32.PACK_AB_MERGE_C R14, R15, R14, RZ ;  /* 0x0000000e0f0e723e */ /* 0x000fe200048060ff */
[----:B------:R-:W2:Y:S01]  /*1f0e0*/  LDL.LU R41, [R1+0x538] ;  /* 0x0005380001297983 */ /* 0x000ea20000300800 */
[----:B------:R-:W-:Y:S01]  /*1f0f0*/  SHF.R.S32.HI R13, RZ, 0x1f, R5 ;  /* 0x0000001fff0d7819 */ /* 0x000fe20000011405 */
[----:B------:R-:W0:Y:S01]  /*1f100*/  LDCU UR12, c[0x0][0x398] ;  /* 0x00007300ff0c77ac */ /* 0x000e220008000800 */
[----:B------:R-:W-:Y:S01]  /*1f110*/  SHF.R.S32.HI R4, RZ, 0x8, R4 ;  /* 0x00000008ff047819 */ /* 0x000fe20000011404 */
[----:B------:R-:W2:Y:S01]  /*1f120*/  LDL.LU R38, [R1+0x53c] ;  /* 0x00053c0001267983 */ /* 0x000ea20000300800 */
[----:B------:R-:W-:-:S03]  /*1f130*/  IADD3 R6, P6, PT, R5, R0, RZ ;  /* 0x0000000005067210 */ /* 0x000fc60007fde0ff */
[----:B------:R0:W-:Y:S01]  /*1f140*/  @P2 STG.E.U8 desc[UR22][R8.64], R4 ;  /* 0x0000000408002986 */ /* 0x0001e2000c101116 */
[----:B----4-:R-:W-:Y:S01]  /*1f150*/  ISETP.LT.AND P2, PT, R34, UR9, !P0 ;  /* 0x0000000922007c0c */ /* 0x010fe2000c741270 */
[----:B------:R-:W-:Y:S01]  /*1f160*/  IMAD.X R7, R13, 0x1, R72, P6 ;  /* 0x000000010d077824 */ /* 0x000fe200030e0648 */
[----:B------:R-:W4:Y:S01]  /*1f170*/  LDCU UR9, c[0x0][0x398] ;  /* 0x00007300ff0977ac */ /* 0x000f220008000800 */
[----:B------:R-:W2:Y:S04]  /*1f180*/  LDL.LU R39, [R1+0x338] ;  /* 0x0003380001277983 */ /* 0x000ea80000300800 */
[----:B------:R1:W-:Y:S01]  /*1f190*/  @P4 STG.E.U8 desc[UR22][R6.64], R74 ;  /* 0x0000004a06004986 */ /* 0x0003e2000c101116 */
[----:B------:R-:W-:Y:S01]  /*1f1a0*/  ISETP.LT.AND P4, PT, R35, UR14, !P0 ;  /* 0x0000000e23007c0c */ /* 0x000fe2000c781270 */
[----:B------:R-:W2:Y:S01]  /*1f1b0*/  LDCU UR14, c[0x0][0x398] ;  /* 0x00007300ff0e77ac */ /* 0x000ea20008000800 */
[----:B0-----:R-:W-:Y:S01]  /*1f1c0*/  IADD3 R8, P6, PT, R5, R2, RZ ;  /* 0x0000000205087210 */ /* 0x001fe20007fde0ff */
[----:B------:R-:W-:Y:S01]  /*1f1d0*/  VIADD R4, R66, 0x4d ;  /* 0x0000004d42047836 */ /* 0x000fe20000000000 */
[----:B------:R-:W2:Y:S03]  /*1f1e0*/  LDL.LU R36, [R1+0x33c] ;  /* 0x00033c0001247983 */ /* 0x000ea60000300800 */
[----:B------:R-:W-:Y:S01]  /*1f1f0*/  IMAD.X R9, R13, 0x1, R71, P6 ;  /* 0x000000010d097824 */ /* 0x000fe200030e0647 */
[----:B------:R-:W-:-:S02]  /*1f200*/  ISETP.GE.AND P3, PT, R4, UR4, PT ;  /* 0x0000000404007c0c */ /* 0x000fc4000bf66270 */
[----:B-1----:R-:W-:Y:S01]  /*1f210*/  IADD3 R6, P6, PT, R5, R68, RZ ;  /* 0x0000004405067210 */ /* 0x002fe20007fde0ff */
[----:B------:R-:W-:Y:S01]  /*1f220*/  VIADD R4, R66, 0x4e ;  /* 0x0000004e42047836 */ /* 0x000fe20000000000 */
[----:B------:R0:W-:Y:S01]  /*1f230*/  @P2 STG.E.U8 desc[UR22][R8.64], R12 ;  /* 0x0000000c08002986 */ /* 0x0001e2000c101116 */
[----:B------:R-:W1:Y:S02]  /*1f240*/  LDCU UR4, c[0x0][0x398] ;  /* 0x00007300ff0477ac */ /* 0x000e640008000800 */
[----:B------:R-:W-:Y:S01]  /*1f250*/  IMAD.X R7, R13, 0x1, R3, P6 ;  /* 0x000000010d077824 */ /* 0x000fe200030e0603 */
[----:B------:R-:W-:Y:S01]  /*1f260*/  ISETP.GE.AND P2, PT, R4, UR6, PT ;  /* 0x0000000604007c0c */ /* 0x000fe2000bf46270 */
[----:B------:R-:W-:Y:S01]  /*1f270*/  VIADD R4, R5, UR30 ;  /* 0x0000001e05047c36 */ /* 0x000fe20008000000 */
[----:B----4-:R-:W-:Y:S01]  /*1f280*/  ISETP.LT.AND P0, PT, R37, UR9, !P0 ;  /* 0x0000000925007c0c */ /* 0x010fe2000c701270 */
[----:B------:R-:W4:Y:S01]  /*1f290*/  LDCU UR6, c[0x0][0x398] ;  /* 0x00007300ff0677ac */ /* 0x000f220008000800 */
[----:B------:R1:W-:Y:S01]  /*1f2a0*/  @P4 STG.E.U8 desc[UR22][R6.64], R11 ;  /* 0x0000000b06004986 */ /* 0x0003e2000c101116 */
[----:B------:R-:W-:-:S02]  /*1f2b0*/  ISETP.LT.AND P4, PT, R67, UR10, !P1 ;  /* 0x0000000a43007c0c */ /* 0x000fc4000cf81270 */
[----:B0-----:R-:W-:Y:S01]  /*1f2c0*/  IADD3 R8, P6, PT, R5, R70, RZ ;  /* 0x0000004605087210 */ /* 0x001fe20007fde0ff */
[----:B------:R-:W0:Y:S01]  /*1f2d0*/  LDCU UR9, c[0x0][0x398] ;  /* 0x00007300ff0977ac */ /* 0x000e220008000800 */
[----:B------:R-:W-:-:S03]  /*1f2e0*/  SHF.R.S32.HI R10, RZ, 0x1f, R4 ;  /* 0x0000001fff0a7819 */ /* 0x000fc60000011404 */
[----:B------:R-:W-:Y:S01]  /*1f2f0*/  IMAD.X R9, R13, 0x1, R69, P6 ;  /* 0x000000010d097824 */ /* 0x000fe200030e0645 */
[----:B------:R-:W-:Y:S01]  /*1f300*/  PRMT R5, R74, 0x9910, RZ ;  /* 0x000099104a057816 */ /* 0x000fe200000000ff */
[----:B------:R-:W0:Y:S01]  /*1f310*/  LDCU UR10, c[0x0][0x398] ;  /* 0x00007300ff0a77ac */ /* 0x000e220008000800 */
[----:B-1----:R-:W-:Y:S02]  /*1f320*/  IADD3 R6, P6, PT, R4, R0, RZ ;  /* 0x0000000004067210 */ /* 0x002fe40007fde0ff */
[----:B------:R-:W-:-:S03]  /*1f330*/  SHF.R.S32.HI R5, RZ, 0x8, R5 ;  /* 0x00000008ff057819 */ /* 0x000fc60000011405 */
[----:B------:R-:W-:Y:S01]  /*1f340*/  IMAD.X R7, R10, 0x1, R72, P6 ;  /* 0x000000010a077824 */ /* 0x000fe200030e0648 */
[----:B------:R1:W-:Y:S01]  /*1f350*/  @P0 STG.E.U8 desc[UR22][R8.64], R14 ;  /* 0x0000000e08000986 */ /* 0x0003e2000c101116 */
[----:B------:R-:W-:-:S03]  /*1f360*/  PRMT R12, R12, 0x9910, RZ ;  /* 0x000099100c0c7816 */ /* 0x000fc600000000ff */
[----:B------:R0:W-:Y:S01]  /*1f370*/  @P4 STG.E.U8 desc[UR22][R6.64], R5 ;  /* 0x0000000506004986 */ /* 0x0001e2000c101116 */
[----:B------:R-:W-:Y:S01]  /*1f380*/  ISETP.LT.AND P4, PT, R34, UR4, !P1 ;  /* 0x0000000422007c0c */ /* 0x000fe2000cf81270 */
[----:B------:R-:W2:Y:S01]  /*1f390*/  LDCU UR4, c[0x0][0x39c] ;  /* 0x00007380ff0477ac */ /* 0x000ea20008000800 */
[----:B-1----:R-:W-:Y:S02]  /*1f3a0*/  IADD3 R8, P6, PT, R4, R2, RZ ;  /* 0x0000000204087210 */ /* 0x002fe40007fde0ff */
[----:B0-----:R-:W-:Y:S01]  /*1f3b0*/  PRMT R5, R11, 0x9910, RZ ;  /* 0x000099100b057816 */ /* 0x001fe200000000ff */
[----:B------:R-:W-:Y:S02]  /*1f3c0*/  IMAD.MOV.U32 R11, RZ, RZ, R12 ;  /* 0x000000ffff0b7224 */ /* 0x000fe400078e000c */
[----:B------:R-:W-:-:S03]  /*1f3d0*/  IMAD.X R9, R10, 0x1, R71, P6 ;  /* 0x000000010a097824 */ /* 0x000fc600030e0647 */
[----:B------:R-:W-:-:S05]  /*1f3e0*/  SHF.R.S32.HI R11, RZ, 0x8, R11 ;  /* 0x00000008ff0b7819 */ /* 0x000fca000001140b */
[----:B------:R0:W-:Y:S02]  /*1f3f0*/  @P4 STG.E.U8 desc[UR22][R8.64], R11 ;  /* 0x0000000b08004986 */ /* 0x0001e4000c101116 */
[----:B0-----:R-:W-:Y:S02]  /*1f400*/  PRMT R11, R14, 0x9910, RZ ;  /* 0x000099100e0b7816 */ /* 0x001fe400000000ff */
[----:B---3--:R-:W-:Y:S02]  /*1f410*/  F2FP.SATFINITE.E5M2.F32.PACK_AB_MERGE_C R14, R33, R32, RZ ;  /* 0x00000020210e723e */ /* 0x008fe400048060ff */
[----:B------:R-:W3:Y:S04]  /*1f420*/  LDL.LU R32, [R1+0x540] ;  /* 0x0005400001207983 */ /* 0x000ee80000300800 */
[----:B------:R-:W3:Y:S01]  /*1f430*/  LDL.LU R33, [R1+0x544] ;  /* 0x0005440001217983 */ /* 0x000ee20000300800 */
[----:B--2---:R-:W-:-:S02]  /*1f440*/  F2FP.SATFINITE.E5M2.F32.PACK_AB_MERGE_C R12, R31, R30, RZ ;  /* 0x0000001e1f0c723e */ /* 0x004fc400048060ff */
[----:B------:R-:W-:Y:S02]  /*1f450*/  F2FP.SATFINITE.E5M2.F32.PACK_AB_MERGE_C R13, R29, R28, RZ ;  /* 0x0000001c1d0d723e */ /* 0x000fe400048060ff */
[----:B------:R-:W2:Y:S04]  /*1f460*/  LDL.LU R28, [R1+0x340] ;  /* 0x00034000011c7983 */ /* 0x000ea80000300800 */
[----:B------:R-:W2:Y:S04]  /*1f470*/  LDL.LU R29, [R1+0x344] ;  /* 0x00034400011d7983 */ /* 0x000ea80000300800 */
[----:B------:R-:W3:Y:S04]  /*1f480*/  LDL.LU R30, [R1+0x138] ;  /* 0x00013800011e7983 */ /* 0x000ee80000300800 */
[----:B------:R-:W3:Y:S01]  /*1f490*/  LDL.LU R31, [R1+0x13c] ;  /* 0x00013c00011f7983 */ /* 0x000ee20000300800 */
[----:B----4-:R-:W-:Y:S01]  /*1f4a0*/  ISETP.LT.AND P0, PT, R35, UR6, !P1 ;  /* 0x0000000623007c0c */ /* 0x010fe2000cf01270 */
[----:B------:R-:W0:Y:S01]  /*1f4b0*/  LDCU UR6, c[0x0][0x398] ;  /* 0x00007300ff0677ac */ /* 0x000e220008000800 */
[----:B------:R-:W-:-:S02]  /*1f4c0*/  IADD3 R6, P6, PT, R4, R68, RZ ;  /* 0x0000004404067210 */ /* 0x000fc40007fde0ff */
[----:B------:R-:W-:-:S03]  /*1f4d0*/  SHF.R.S32.HI R5, RZ, 0x8, R5 ;  /* 0x00000008ff057819 */ /* 0x000fc60000011405 */
[----:B------:R-:W-:Y:S01]  /*1f4e0*/  IMAD.X R7, R10, 0x1, R3, P6 ;  /* 0x000000010a077824 */ /* 0x000fe200030e0603 */
[----:B------:R-:W-:Y:S01]  /*1f4f0*/  ISETP.LT.AND P1, PT, R37, UR9, !P1 ;  /* 0x0000000925007c0c */ /* 0x000fe2000cf21270 */
[----:B------:R-:W1:Y:S01]  /*1f500*/  LDCU UR9, c[0x0][0x398] ;  /* 0x00007300ff0977ac */ /* 0x000e620008000800 */
[----:B------:R-:W-:-:S03]  /*1f510*/  IADD3 R8, P4, PT, R4, R70, RZ ;  /* 0x0000004604087210 */ /* 0x000fc60007f9e0ff */
[----:B------:R4:W-:Y:S01]  /*1f520*/  @P0 STG.E.U8 desc[UR22][R6.64], R5 ;  /* 0x0000000506000986 */ /* 0x0009e2000c101116 */
[----:B------:R-:W-:Y:S01]  /*1f530*/  ISETP.LT.AND P0, PT, R67, UR10, !P5 ;  /* 0x0000000a43007c0c */ /* 0x000fe2000ef01270 */
[----:B------:R-:W-:Y:S01]  /*1f540*/  IMAD.X R9, R10, 0x1, R69, P4 ;  /* 0x000000010a097824 */ /* 0x000fe200020e0645 */
[----:B------:R-:W-:Y:S01]  /*1f550*/  SHF.R.S32.HI R10, RZ, 0x8, R11 ;  /* 0x00000008ff0a7819 */ /* 0x000fe2000001140b */
[----:B------:R-:W0:Y:S01]  /*1f560*/  LDCU UR10, c[0x0][0x398] ;  /* 0x00007300ff0a77ac */ /* 0x000e220008000800 */
[----:B----4-:R-:W-:Y:S02]  /*1f570*/  VIADD R5, R4, UR30 ;  /* 0x0000001e04057c36 */ /* 0x010fe40008000000 */
[----:B------:R-:W-:-:S03]  /*1f580*/  VIADD R7, R66, 0x4f ;  /* 0x0000004f42077836 */ /* 0x000fc60000000000 */
[----:B------:R-:W-:Y:S02]  /*1f590*/  SHF.R.S32.HI R4, RZ, 0x1f, R5 ;  /* 0x0000001fff047819 */ /* 0x000fe40000011405 */
[----:B------:R-:W-:Y:S01]  /*1f5a0*/  IADD3 R6, P6, PT, R5, R0, RZ ;  /* 0x0000000005067210 */ /* 0x000fe20007fde0ff */
[----:B------:R4:W-:Y:S01]  /*1f5b0*/  @P1 STG.E.U8 desc[UR22][R8.64], R10 ;  /* 0x0000000a08001986 */ /* 0x0009e2000c101116 */
[----:B------:R-:W-:Y:S01]  /*1f5c0*/  ISETP.GE.AND P4, PT, R7, UR4, PT ;  /* 0x0000000407007c0c */ /* 0x000fe2000bf86270 */
[----:B------:R-:W1:Y:S02]  /*1f5d0*/  LDCU UR4, c[0x0][0x39c] ;  /* 0x00007380ff0477ac */ /* 0x000e640008000800 */
[----:B------:R-:W-:Y:S01]  /*1f5e0*/  IMAD.X R7, R4, 0x1, R72, P6 ;  /* 0x0000000104077824 */ /* 0x000fe200030e0648 */
[----:B------:R-:W-:Y:S01]  /*1f5f0*/  ISETP.LT.AND P1, PT, R34, UR12, !P5 ;  /* 0x0000000c22007c0c */ /* 0x000fe2000ef21270 */
[----:B------:R-:W1:Y:S01]  /*1f600*/  LDCU UR12, c[0x0][0x398] ;  /* 0x00007300ff0c77ac */ /* 0x000e620008000800 */
[----:B----4-:R-:W-:-:S02]  /*1f610*/  IADD3 R10, P6, PT, R5, R2, RZ ;  /* 0x00000002050a7210 */ /* 0x010fc40007fde0ff */
[----:B------:R4:W-:Y:S01]  /*1f620*/  @P0 STG.E.U8 desc[UR22][R6.64], R14 ;  /* 0x0000000e06000986 */ /* 0x0009e2000c101116 */
[----:B0-----:R-:W-:Y:S01]  /*1f630*/  ISETP.LT.AND P0, PT, R35, UR6, !P5 ;  /* 0x0000000623007c0c */ /* 0x001fe2000ef01270 */
[----:B------:R-:W0:Y:S01]  /*1f640*/  LDCU UR6, c[0x0][0x39c] ;  /* 0x00007380ff0677ac */ /* 0x000e220008000800 */
[C---:B------:R-:W-:Y:S01]  /*1f650*/  IMAD.X R11, R4.reuse, 0x1, R71, P6 ;  /* 0x00000001040b7824 */ /* 0x040fe200030e0647 */
[----:B------:R-:W-:Y:S02]  /*1f660*/  IADD3 R8, P6, PT, R5, R68, RZ ;  /* 0x0000004405087210 */ /* 0x000fe40007fde0ff */
[----:B------:R-:W-:Y:S01]  /*1f670*/  ISETP.LT.AND P5, PT, R37, UR14, !P5 ;  /* 0x0000000e25007c0c */ /* 0x000fe2000efa1270 */
[----:B------:R-:W0:Y:S02]  /*1f680*/  LDCU UR14, c[0x0][0x398] ;  /* 0x00007300ff0e77ac */ /* 0x000e240008000800 */
[----:B------:R-:W-:Y:S01]  /*1f690*/  IMAD.X R9, R4, 0x1, R3, P6 ;  /* 0x0000000104097824 */ /* 0x000fe200030e0603 */
[----:B----4-:R-:W-:-:S02]  /*1f6a0*/  IADD3 R6, P6, PT, R5, R70, RZ ;  /* 0x0000004605067210 */ /* 0x010fc40007fde0ff */
[----:B------:R-:W-:-:S03]  /*1f6b0*/  F2FP.SATFINITE.E5M2.F32.PACK_AB_MERGE_C R16, R17, R16, RZ ;  /* 0x000000101110723e */ /* 0x000fc600048060ff */
[----:B------:R-:W-:Y:S01]  /*1f6c0*/  IMAD.X R7, R4, 0x1, R69, P6 ;  /* 0x0000000104077824 */ /* 0x000fe200030e0645 */
[----:B------:R4:W-:Y:S01]  /*1f6d0*/  @P1 STG.E.U8 desc[UR22][R10.64], R12 ;  /* 0x0000000c0a001986 */ /* 0x0009e2000c101116 */
[----:B------:R-:W-:Y:S01]  /*1f6e0*/  VIADD R5, R5, UR30 ;  /* 0x0000001e05057c36 */ /* 0x000fe20008000000 */
[----:B------:R-:W-:Y:S02]  /*1f6f0*/  PRMT R14, R14, 0x9910, RZ ;  /* 0x000099100e0e7816 */ /* 0x000fe400000000ff */
[----:B------:R0:W-:Y:S01]  /*1f700*/  @P0 STG.E.U8 desc[UR22][R8.64], R13 ;  /* 0x0000000d08000986 */ /* 0x0001e2000c101116 */
[----:B-1----:R-:W-:Y:S01]  /*1f710*/  ISETP.LT.AND P0, PT, R67, UR9, !P3 ;  /* 0x0000000943007c0c */ /* 0x002fe2000df01270 */
[----:B------:R-:W1:Y:S02]  /*1f720*/  LDCU UR9, c[0x0][0x398] ;  /* 0x00007300ff0977ac */ /* 0x000e640008000800 */
[----:B------:R0:W-:Y:S01]  /*1f730*/  @P5 STG.E.U8 desc[UR22][R6.64], R16 ;  /* 0x0000001006005986 */ /* 0x0001e2000c101116 */
[----:B------:R-:W-:Y:S01]  /*1f740*/  ISETP.LT.AND P5, PT, R34, UR10, !P3 ;  /* 0x0000000a22007c0c */ /* 0x000fe2000dfa1270 */
[----:B------:R-:W1:Y:S01]  /*1f750*/  LDCU UR10, c[0x0][0x398] ;  /* 0x00007300ff0a77ac */ /* 0x000e620008000800 */
[----:B------:R-:W-:-:S02]  /*1f760*/  SHF.R.S32.HI R4, RZ, 0x1f, R5 ;  /* 0x0000001fff047819 */ /* 0x000fc40000011405 */
[----:B----4-:R-:W-:Y:S01]  /*1f770*/  PRMT R11, R12, 0x9910, RZ ;  /* 0x000099100c0b7816 */ /* 0x010fe200000000ff */
[----:B------:R-:W-:Y:S01]  /*1f780*/  IMAD.MOV.U32 R12, RZ, RZ, R14 ;  /* 0x000000ffff0c7224 */ /* 0x000fe200078e000e */
[C---:B0-----:R-:W-:Y:S02]  /*1f790*/  IADD3 R8, P1, PT, R5.reuse, R0, RZ ;  /* 0x0000000005087210 */ /* 0x041fe40007f3e0ff */
[----:B------:R-:W-:-:S03]  /*1f7a0*/  IADD3 R6, P6, PT, R5, R2, RZ ;  /* 0x0000000205067210 */ /* 0x000fc60007fde0ff */
[C---:B------:R-:W-:Y:S01]  /*1f7b0*/  IMAD.X R9, R4.reuse, 0x1, R72, P1 ;  /* 0x0000000104097824 */ /* 0x040fe200008e0648 */
[----:B------:R-:W-:Y:S02]  /*1f7c0*/  SHF.R.S32.HI R12, RZ, 0x8, R12 ;  /* 0x00000008ff0c7819 */ /* 0x000fe4000001140c */
[----:B------:R-:W-:Y:S01]  /*1f7d0*/  SHF.R.S32.HI R11, RZ, 0x8, R11 ;  /* 0x00000008ff0b7819 */ /* 0x000fe2000001140b */
[----:B------:R-:W-:Y:S01]  /*1f7e0*/  IMAD.X R7, R4, 0x1, R71, P6 ;  /* 0x0000000104077824 */ /* 0x000fe200030e0647 */
[----:B------:R-:W-:Y:S01]  /*1f7f0*/  ISETP.LT.AND P6, PT, R35, UR12, !P3 ;  /* 0x0000000c23007c0c */ /* 0x000fe2000dfc1270 */
[----:B------:R0:W-:Y:S01]  /*1f800*/  @P0 STG.E.U8 desc[UR22][R8.64], R12 ;  /* 0x0000000c08000986 */ /* 0x0001e2000c101116 */
[C---:B------:R-:W-:Y:S01]  /*1f810*/  VIADD R10, R66.reuse, 0x50 ;  /* 0x00000050420a7836 */ /* 0x040fe20000000000 */
[----:B------:R-:W-:Y:S01]  /*1f820*/  F2FP.SATFINITE.E5M2.F32.PACK_AB_MERGE_C R18, R19, R18, RZ ;  /* 0x000000121312723e */ /* 0x000fe200048060ff */
[----:B------:R-:W4:Y:S01]  /*1f830*/  LDCU UR12, c[0x0][0x398] ;  /* 0x00007300ff0c77ac */ /* 0x000f220008000800 */
[----:B------:R1:W-:Y:S01]  /*1f840*/  @P5 STG.E.U8 desc[UR22][R6.64], R11 ;  /* 0x0000000b06005986 */ /* 0x0003e2000c101116 */
[----:B0-----:R-:W-:Y:S01]  /*1f850*/  PRMT R8, R13, 0x9910, RZ ;  /* 0x000099100d087816 */ /* 0x001fe200000000ff */
[----:B-1----:R-:W-:Y:S01]  /*1f860*/  VIADD R7, R66, 0x51 ;  /* 0x0000005142077836 */ /* 0x002fe20000000000 */
        /* <DEDUP_REMOVED lines=12> */
[C---:B-1----:R-:W-:Y:S01]  /*1f930*/  IADD3 R6, P3, PT, R5.reuse, R70, RZ ;  /* 0x0000004605067210 */ /* 0x042fe20007f7e0ff */
[----:B------:R-:W-:Y:S01]  /*1f940*/  VIADD R5, R5, UR30 ;  /* 0x0000001e05057c36 */ /* 0x000fe20008000000 */
[----:B------:R-:W-:-:S03]  /*1f950*/  SHF.R.S32.HI R9, RZ, 0x8, R9 ;  /* 0x00000008ff097819 */ /* 0x000fc60000011409 */
[----:B------:R-:W-:Y:S01]  /*1f960*/  IMAD.X R7, R4, 0x1, R69, P3 ;  /* 0x0000000104077824 */ /* 0x000fe200018e0645 */
[----:B------:R-:W-:Y:S01]  /*1f970*/  ISETP.LT.AND P3, PT, R67, UR9, !P2 ;  /* 0x0000000943007c0c */ /* 0x000fe2000d761270 */
[----:B------:R-:W-:Y:S01]  /*1f980*/  VIADD R10, R66, 0x52 ;  /* 0x00000052420a7836 */ /* 0x000fe20000000000 */
[----:B------:R-:W-:Y:S01]  /*1f990*/  SHF.R.S32.HI R4, RZ, 0x1f, R5 ;  /* 0x0000001fff047819 */ /* 0x000fe20000011405 */
[----:B------:R-:W1:Y:S01]  /*1f9a0*/  LDCU UR9, c[0x0][0x398] ;  /* 0x00007300ff0977ac */ /* 0x000e620008000800 */
[----:B------:R-:W-:Y:S01]  /*1f9b0*/  IADD3 R8, P6, PT, R5, R0, RZ ;  /* 0x0000000005087210 */ /* 0x000fe20007fde0ff */
[----:B------:R0:W-:Y:S04]  /*1f9c0*/  @P5 STG.E.U8 desc[UR22][R6.64], R9 ;  /* 0x0000000906005986 */ /* 0x0001e8000c101116 */
[----:B0-----:R-:W-:-:S05]  /*1f9d0*/  IMAD.X R9, R4, 0x1, R72, P6 ;  /* 0x0000000104097824 */ /* 0x001fca00030e0648 */
[----:B------:R-:W-:Y:S01]  /*1f9e0*/  @P3 STG.E.U8 desc[UR22][R8.64], R11 ;  /* 0x0000000b08003986 */ /* 0x000fe2000c101116 */
        /* <DEDUP_REMOVED lines=8> */
[----:B------:R-:W-:Y:S01]  /*1fa70*/  ISETP.LT.AND P5, PT, R34, UR10, !P2 ;  /* 0x0000000a22007c0c */ /* 0x000fe2000d7a1270 */
[----:B------:R-:W0:Y:S01]  /*1fa80*/  LDCU UR10, c[0x0][0x398] ;  /* 0x00007300ff0a77ac */ /* 0x000e220008000800 */
[----:B------:R-:W-:Y:S02]  /*1fa90*/  IADD3 R6, P6, PT, R5, R2, RZ ;  /* 0x0000000205067210 */ /* 0x000fe40007fde0ff */
[----:B------:R-:W-:-:S03]  /*1faa0*/  F2FP.SATFINITE.E5M2.F32.PACK_AB_MERGE_C R12, R36, R39, RZ ;  /* 0x00000027240c723e */ /* 0x000fc600048060ff */
[----:B------:R-:W-:Y:S01]  /*1fab0*/  IMAD.X R7, R4, 0x1, R71, P6 ;  /* 0x0000000104077824 */ /* 0x000fe200030e0647 */
[----:B------:R-:W-:Y:S01]  /*1fac0*/  ISETP.LT.AND P6, PT, R35, UR6, !P2 ;  /* 0x0000000623007c0c */ /* 0x000fe2000d7c1270 */
[----:B------:R-:W0:Y:S04]  /*1fad0*/  LDCU UR6, c[0x0][0x398] ;  /* 0x00007300ff0677ac */ /* 0x000e280008000800 */
[----:B------:R4:W-:Y:S01]  /*1fae0*/  @P5 STG.E.U8 desc[UR22][R6.64], R12 ;  /* 0x0000000c06005986 */ /* 0x0009e2000c101116 */
[----:B-1----:R-:W-:Y:S01]  /*1faf0*/  ISETP.LT.AND P2, PT, R37, UR9, !P2 ;  /* 0x0000000925007c0c */ /* 0x002fe2000d741270 */
[----:B------:R-:W1:Y:S01]  /*1fb00*/  LDCU UR9, c[0x0][0x398] ;  /* 0x00007300ff0977ac */ /* 0x000e620008000800 */
[----:B----4-:R-:W-:-:S05]  /*1fb10*/  IADD3 R6, P5, PT, R5, R68, RZ ;  /* 0x0000004405067210 */ /* 0x010fca0007fbe0ff */
[----:B------:R-:W-:-:S05]  /*1fb20*/  IMAD.X R7, R4, 0x1, R3, P5 ;  /* 0x0000000104077824 */ /* 0x000fca00028e0603 */
[----:B------:R-:W-:Y:S01]  /*1fb30*/  @P6 STG.E.U8 desc[UR22][R6.64], R10 ;  /* 0x0000000a06006986 */ /* 0x000fe2000c101116 */
[----:B------:R-:W-:Y:S02]  /*1fb40*/  IADD3 R8, P6, PT, R5, R70, RZ ;  /* 0x0000004605087210 */ /* 0x000fe40007fde0ff */
[----:B------:R-:W-:-:S03]  /*1fb50*/  PRMT R11, R11, 0x9910, RZ ;  /* 0x000099100b0b7816 */ /* 0x000fc600000000ff */
[----:B------:R-:W-:-:S05]  /*1fb60*/  IMAD.X R9, R4, 0x1, R69, P6 ;  /* 0x0000000104097824 */ /* 0x000fca00030e0645 */
[----:B------:R4:W-:Y:S02]  /*1fb70*/  @P2 STG.E.U8 desc[UR22][R8.64], R18 ;  /* 0x0000001208002986 */ /* 0x0009e4000c101116 */
[----:B----4-:R-:W-:Y:S02]  /*1fb80*/  SHF.R.S32.HI R8, RZ, 0x8, R11 ;  /* 0x00000008ff087819 */ /* 0x010fe4000001140b */
[----:B--2---:R-:W-:Y:S02]  /*1fb90*/  F2FP.SATFINITE.E5M2.F32.PACK_AB_MERGE_C R14, R29, R28, RZ ;  /* 0x0000001c1d0e723e */ /* 0x004fe400048060ff */
[----:B---3--:R-:W-:Y:S02]  /*1fba0*/  F2FP.SATFINITE.E5M2.F32.PACK_AB_MERGE_C R11, R31, R30, RZ ;  /* 0x0000001e1f0b723e */ /* 0x008fe400048060ff */
[----:B------:R-:W2:Y:S04]  /*1fbb0*/  LDL.LU R30, [R1+0x348] ;  /* 0x00034800011e7983 */ /* 0x000ea80000300800 */
[----:B------:R-:W2:Y:S04]  /*1fbc0*/  LDL.LU R31, [R1+0x34c] ;  /* 0x00034c00011f7983 */ /* 0x000ea80000300800 */
[----:B------:R-:W3:Y:S04]  /*1fbd0*/  LDL.LU R28, [R1+0x148] ;  /* 0x00014800011c7983 */ /* 0x000ee80000300800 */
[----:B------:R-:W3:Y:S01]  /*1fbe0*/  LDL.LU R29, [R1+0x14c] ;  /* 0x00014c00011d7983 */ /* 0x000ee20000300800 */
[----:B------:R-:W-:Y:S01]  /*1fbf0*/  VIADD R5, R5, UR30 ;  /* 0x0000001e05057c36 */ /* 0x000fe20008000000 */
[----:B0-----:R-:W-:Y:S01]  /*1fc00*/  ISETP.LT.AND P5, PT, R67, UR10, !P4 ;  /* 0x0000000a43007c0c */ /* 0x001fe2000e7a1270 */
[----:B------:R-:W0:Y:S03]  /*1fc10*/  LDCU UR10, c[0x0][0x398] ;  /* 0x00007300ff0a77ac */ /* 0x000e260008000800 */
[----:B------:R-:W-:-:S02]  /*1fc20*/  SHF.R.S32.HI R4, RZ, 0x1f, R5 ;  /* 0x0000001fff047819 */ /* 0x000fc40000011405 */
[----:B------:R-:W-:Y:S02]  /*1fc30*/  IADD3 R6, P6, PT, R5, R0, RZ ;  /* 0x0000000005067210 */ /* 0x000fe40007fde0ff */
[----:B------:R-:W-:-:S03]  /*1fc40*/  PRMT R12, R12, 0x9910, RZ ;  /* 0x000099100c0c7816 */ /* 0x000fc600000000ff */
[----:B------:R-:W-:Y:S01]  /*1fc50*/  IMAD.X R7, R4, 0x1, R72, P6 ;  /* 0x0000000104077824 */ /* 0x000fe200030e0648 */
[----:B------:R-:W-:Y:S01]  /*1fc60*/  ISETP.LT.AND P2, PT, R34, UR4, !P4 ;  /* 0x0000000422007c0c */ /* 0x000fe2000e741270 */
[----:B------:R-:W4:Y:S03]  /*1fc70*/  LDCU UR4, c[0x0][0x39c] ;  /* 0x00007380ff0477ac */ /* 0x000f260008000800 */
        /* <DEDUP_REMOVED lines=13> */
[----:B-1----:R-:W-:Y:S01]  /*1fd50*/  ISETP.LT.AND P6, PT, R37, UR9, !P4 ;  /* 0x0000000925007c0c */ /* 0x002fe2000e7c1270 */
[----:B------:R-:W-:Y:S02]  /*1fd60*/  VIADD R10, R66, 0x53 ;  /* 0x00000053420a7836 */ /* 0x000fe40000000000 */
[----:B------:R0:W-:Y:S01]  /*1fd70*/  @P5 STG.E.U8 desc[UR22][R6.64], R8 ;  /* 0x0000000806005986 */ /* 0x0001e2000c101116 */
[----:B------:R-:W-:Y:S01]  /*1fd80*/  ISETP.LT.AND P4, PT, R67, UR10, !P1 ;  /* 0x0000000a43007c0c */ /* 0x000fe2000cf81270 */
[----:B------:R-:W1:Y:S01]  /*1fd90*/  LDCU UR9, c[0x0][0x398] ;  /* 0x00007300ff0977ac */ /* 0x000e620008000800 */
[----:B------:R-:W-:-:S02]  /*1fda0*/  F2FP.SATFINITE.E5M2.F32.PACK_AB_MERGE_C R13, R33, R32, RZ ;  /* 0x00000020210d723e */ /* 0x000fc400048060ff */
[----:B------:R-:W3:Y:S01]  /*1fdb0*/  LDL.LU R32, [R1+0x550] ;  /* 0x0005500001207983 */ /* 0x000ee20000300800 */
[----:B------:R-:W-:Y:S01]  /*1fdc0*/  F2FP.SATFINITE.E5M2.F32.PACK_AB_MERGE_C R20, R21, R20, RZ ;  /* 0x000000141514723e */ /* 0x000fe200048060ff */
[----:B------:R-:W1:Y:S02]  /*1fdd0*/  LDCU UR10, c[0x0][0x398] ;  /* 0x00007300ff0a77ac */ /* 0x000e640008000800 */
[----:B------:R-:W3:Y:S01]  /*1fde0*/  LDL.LU R33, [R1+0x554] ;  /* 0x0005540001217983 */ /* 0x000ee20000300800 */
[C---:B0-----:R-:W-:Y:S01]  /*1fdf0*/  IADD3 R8, P2, PT, R5.reuse, R70, RZ ;  /* 0x0000004605087210 */ /* 0x041fe20007f5e0ff */
[----:B------:R-:W-:Y:S02]  /*1fe00*/  IMAD.MOV.U32 R7, RZ, RZ, R18 ;  /* 0x000000ffff077224 */ /* 0x000fe400078e0012 */
[----:B------:R-:W-:Y:S02]  /*1fe10*/  VIADD R5, R5, UR30 ;  /* 0x0000001e05057c36 */ /* 0x000fe40008000000 */
[----:B------:R-:W-:Y:S01]  /*1fe20*/  IMAD.X R9, R4, 0x1, R69, P2 ;  /* 0x0000000104097824 */ /* 0x000fe200010e0645 */
[----:B------:R-:W-:-:S02]  /*1fe30*/  SHF.R.S32.HI R7, RZ, 0x8, R7 ;  /* 0x00000008ff077819 */ /* 0x000fc40000011407 */
[----:B------:R-:W-:Y:S02]  /*1fe40*/  SHF.R.S32.HI R4, RZ, 0x1f, R5 ;  /* 0x0000001fff047819 */ /* 0x000fe40000011405 */
[----:B------:R-:W-:Y:S01]  /*1fe50*/  IADD3 R6, P5, PT, R5, R0, RZ ;  /* 0x0000000005067210 */ /* 0x000fe20007fbe0ff */
[----:B------:R0:W-:Y:S04]  /*1fe60*/  @P6 STG.E.U8 desc[UR22][R8.64], R7 ;  /* 0x0000000708006986 */ /* 0x0001e8000c101116 */
[----:B0-----:R-:W-:-:S05]  /*1fe70*/  IMAD.X R7, R4, 0x1, R72, P5 ;  /* 0x0000000104077824 */ /* 0x001fca00028e0648 */
[----:B------:R2:W-:Y:S01]  /*1fe80*/  @P4 STG.E.U8 desc[UR22][R6.64], R13 ;  /* 0x0000000d06004986 */ /* 0x0005e2000c101116 */
[----:B----4-:R-:W-:Y:S01]  /*1fe90*/  ISETP.GE.AND P4, PT, R10, UR4, PT ;  /* 0x000000040a007c0c */ /* 0x010fe2000bf86270 */
[----:B------:R-:W0:Y:S01]  /*1fea0*/  LDCU UR4, c[0x0][0x398] ;  /* 0x00007300ff0477ac */ /* 0x000e220008000800 */
[----:B------:R-:W-:Y:S02]  /*1feb0*/  PRMT R10, R13, 0x9910, RZ ;  /* 0x000099100d0a7816 */ /* 0x000fe400000000ff */
        /* <DEDUP_REMOVED lines=8> */
[----:B------:R-:W-:Y:S01]  /*1ff40*/  ISETP.LT.AND P5, PT, R35, UR14, !P1 ;  /* 0x0000000e23007c0c */ /* 0x000fe2000cfa1270 */
[----:B------:R-:W-:Y:S01]  /*1ff50*/  VIADD R7, R66, 0x54 ;  /* 0x0000005442077836 */ /* 0x000fe20000000000 */
[----:B------:R-:W4:Y:S01]  /*1ff60*/  LDCU UR12, c[0x0][0x398] ;  /* 0x00007300ff0c77ac */ /* 0x000f220008000800 */
[----:B------:R-:W-:Y:S01]  /*1ff70*/  IMAD.X R9, R4, 0x1, R71, P6 ;  /* 0x0000000104097824 */ /* 0x000fe200030e0647 */
[----:B------:R-:W-:-:S02]  /*1ff80*/  IADD3 R6, P6, PT, R5, R68, RZ ;  /* 0x0000004405067210 */ /* 0x000fc40007fde0ff */
[----:B------:R-:W-:Y:S01]  /*1ff90*/  ISETP.LT.AND P1, PT, R37, UR16, !P1 ;  /* 0x0000001025007c0c */ /* 0x000fe2000cf21270 */
[----:B------:R-:W0:Y:S02]  /*1ffa0*/  LDCU UR14, c[0x0][0x398] ;  /* 0x00007300ff0e77ac */ /* 0x000e240008000800 */
[----:B------:R4:W-:Y:S01]  /*1ffb0*/  @P2 STG.E.U8 desc[UR22][R8.64], R15 ;  /* 0x0000000f08002986 */ /* 0x0009e2000c101116 */
[----:B------:R-:W-:Y:S01]  /*1ffc0*/  ISETP.GE.AND P2, PT, R7, UR6, PT ;  /* 0x0000000607007c0c */ /* 0x000fe2000bf46270 */
[----:B------:R-:W-:Y:S01]  /*1ffd0*/  IMAD.X R7, R4, 0x1, R3, P6 ;  /* 0x0000000104077824 */ /* 0x000fe200030e0603 */
[----:B------:R-:W0:Y:S04]  /*1ffe0*/  LDCU UR6, c[0x0][0x398] ;  /* 0x00007300ff0677ac */ /* 0x000e280008000800 */
[----:B------:R0:W-:Y:S01]  /*1fff0*/  @P5 STG.E.U8 desc[UR22][R6.64], R11 ;  /* 0x0000000b06005986 */ /* 0x0001e2000c101116 */
[----:B-1----:R-:W-:Y:S01]  /*20000*/  ISETP.LT.AND P5, PT, R67, UR9, !P0 ;  /* 0x0000000943007c0c */ /* 0x002fe2000c7a1270 */
[----:B------:R-:W1:Y:S01]  /*20010*/  LDCU UR9, c[0x0][0x398] ;  /* 0x00007300ff0977ac */ /* 0x000e620008000800 */
[C---:B----4-:R-:W-:Y:S01]  /*20020*/  IADD3 R8, P6, PT, R5.reuse, R70, RZ ;  /* 0x0000004605087210 */ /* 0x050fe20007fde0ff */
[----:B------:R-:W-:Y:S01]  /*20030*/  VIADD R5, R5, UR30 ;  /* 0x0000001e05057c36 */ /* 0x000fe20008000000 */
[----:B------:R-:W-:-:S02]  /*20040*/  F2FP.SATFINITE.E5M2.F32.PACK_AB_MERGE_C R22, R23, R22, RZ ;  /* 0x000000161716723e */ /* 0x000fc400048060ff */
[----:B------:R-:W-:Y:S01]  /*20050*/  F2FP.SATFINITE.E5M2.F32.PACK_AB_MERGE_C R24, R25, R24, RZ ;  /* 0x000000181918723e */ /* 0x000fe200048060ff */
[----:B------:R-:W-:Y:S01]  /*20060*/  IMAD.X R9, R4, 0x1, R69, P6 ;  /* 0x0000000104097824 */ /* 0x000fe200030e0645 */
[----:B------:R-:W-:Y:S01]  /*20070*/  SHF.R.S32.HI R4, RZ, 0x1f, R5 ;  /* 0x0000001fff047819 */ /* 0x000fe20000011405 */
[----:B------:R-:W-:Y:S01]  /*20080*/  VIADD R17, R66, 0x58 ;  /* 0x0000005842117836 */ /* 0x000fe20000000000 */
[----:B0-----:R-:W-:Y:S01]  /*20090*/  IADD3 R6, P6, PT, R5, R0, RZ ;  /* 0x0000000005067210 */ /* 0x001fe20007fde0ff */
[----:B------:R-:W0:Y:S01]  /*200a0*/  LDCU UR16, c[0x0][0x398] ;  /* 0x00007300ff1077ac */ /* 0x000e220008000800 */
[----:B------:R4:W-:Y:S03]  /*200b0*/  @P1 STG.E.U8 desc[UR22][R8.64], R20 ;  /* 0x0000001408001986 */ /* 0x0009e6000c101116 */
[----:B------:R-:W-:Y:S01]  /*200c0*/  IMAD.X R7, R4, 0x1, R72, P6 ;  /* 0x0000000104077824 */ /* 0x000fe200030e0648 */
[----:B------:R-:W-:Y:S01]  /*200d0*/  ISETP.LT.AND P1, PT, R34, UR4, !P0 ;  /* 0x0000000422007c0c */ /* 0x000fe2000c721270 */
[----:B------:R-:W0:Y:S01]  /*200e0*/  LDCU UR4, c[0x0][0x39c] ;  /* 0x00007380ff0477ac */ /* 0x000e220008000800 */
[----:B----4-:R-:W-:-:S02]  /*200f0*/  SHF.R.S32.HI R8, RZ, 0x8, R10 ;  /* 0x00000008ff087819 */ /* 0x010fc4000001140a */
[----:B------:R-:W-:-:S03]  /*20100*/  PRMT R9, R15, 0x9910, RZ ;  /* 0x000099100f097816 */ /* 0x000fc600000000ff */
[----:B------:R4:W-:Y:S01]  /*20110*/  @P5 STG.E.U8 desc[UR22][R6.64], R8 ;  /* 0x0000000806005986 */ /* 0x0009e2000c101116 */
[----:B------:R-:W-:Y:S01]  /*20120*/  ISETP.LT.AND P5, PT, R35, UR6, !P0 ;  /* 0x0000000623007c0c */ /* 0x000fe2000c7a1270 */
[----:B------:R-:W0:Y:S01]  /*20130*/  LDCU UR6, c[0x0][0x398] ;  /* 0x00007300ff0677ac */ /* 0x000e220008000800 */
[----:B------:R-:W-:Y:S02]  /*20140*/  PRMT R10, R11, 0x9910, RZ ;  /* 0x000099100b0a7816 */ /* 0x000fe400000000ff */
[----:B----4-:R-:W-:Y:S01]  /*20150*/  IADD3 R8, P6, PT, R5, R2, RZ ;  /* 0x0000000205087210 */ /* 0x010fe20007fde0ff */
[----:B------:R-:W-:-:S04]  /*20160*/  IMAD.MOV.U32 R7, RZ, RZ, R9 ;  /* 0x000000ffff077224 */ /* 0x000fc800078e0009 */
[----:B------:R-:W-:Y:S01]  /*20170*/  IMAD.X R9, R4, 0x1, R71, P6 ;  /* 0x0000000104097824 */ /* 0x000fe200030e0647 */
[----:B------:R-:W-:Y:S02]  /*20180*/  SHF.R.S32.HI R7, RZ, 0x8, R7 ;  /* 0x00000008ff077819 */ /* 0x000fe40000011407 */
[----:B------:R-:W-:-:S03]  /*20190*/  IADD3 R6, P6, PT, R5, R68, RZ ;  /* 0x0000004405067210 */ /* 0x000fc60007fde0ff */
[----:B------:R4:W-:Y:S01]  /*201a0*/  @P1 STG.E.U8 desc[UR22][R8.64], R7 ;  /* 0x0000000708001986 */ /* 0x0009e2000c101116 */
[----:B------:R-:W-:Y:S02]  /*201b0*/  PRMT R20, R20, 0x9910, RZ ;  /* 0x0000991014147816 */ /* 0x000fe400000000ff */
[----:B-1----:R-:W-:Y:S01]  /*201c0*/  ISETP.LT.AND P0, PT, R37, UR9, !P0 ;  /* 0x0000000925007c0c */ /* 0x002fe2000c701270 */
[----:B------:R-:W1:Y:S01]  /*201d0*/  LDCU UR9, c[0x0][0x398] ;  /* 0x00007300ff0977ac */ /* 0x000e620008000800 */
[----:B----4-:R-:W-:Y:S01]  /*201e0*/  IMAD.X R7, R4, 0x1, R3, P6 ;  /* 0x0000000104077824 */ /* 0x010fe200030e0603 */
[----:B------:R-:W-:-:S05]  /*201f0*/  SHF.R.S32.HI R8, RZ, 0x8, R10 ;  /* 0x00000008ff087819 */ /* 0x000fca000001140a */
[----:B------:R4:W-:Y:S01]  /*20200*/  @P5 STG.E.U8 desc[UR22][R6.64], R8 ;  /* 0x0000000806005986 */ /* 0x0009e2000c101116 */
[----:B------:R-:W-:Y:S01]  /*20210*/  ISETP.LT.AND P6, PT, R67, UR10, !P3 ;  /* 0x0000000a43007c0c */ /* 0x000fe2000dfc1270 */
[----:B------:R-:W0:Y:S01]  /*20220*/  LDCU UR10, c[0x0][0x398] ;  /* 0x00007300ff0a77ac */ /* 0x000e220008000800 */
[C---:B----4-:R-:W-:Y:S01]  /*20230*/  IADD3 R8, P1, PT, R5.reuse, R70, RZ ;  /* 0x0000004605087210 */ /* 0x050fe20007f3e0ff */
[----:B------:R-:W-:Y:S02]  /*20240*/  IMAD.MOV.U32 R6, RZ, RZ, R20 ;  /* 0x000000ffff067224 */ /* 0x000fe400078e0014 */
[----:B------:R-:W-:Y:S02]  /*20250*/  VIADD R5, R5, UR30 ;  /* 0x0000001e05057c36 */ /* 0x000fe40008000000 */
[----:B------:R-:W-:Y:S01]  /*20260*/  IMAD.X R9, R4, 0x1, R69, P1 ;  /* 0x0000000104097824 */ /* 0x000fe200008e0645 */
[----:B------:R-:W-:Y:S02]  /*20270*/  SHF.R.S32.HI R4, RZ, 0x8, R6 ;  /* 0x00000008ff047819 */ /* 0x000fe40000011406 */
[----:B------:R-:W-:-:S02]  /*20280*/  SHF.R.S32.HI R11, RZ, 0x1f, R5 ;  /* 0x0000001fff0b7819 */ /* 0x000fc40000011405 */
[----:B------:R-:W-:Y:S01]  /*20290*/  IADD3 R6, P1, PT, R5, R0, RZ ;  /* 0x0000000005067210 */ /* 0x000fe20007f3e0ff */
[----:B------:R4:W-:Y:S01]  /*202a0*/  @P0 STG.E.U8 desc[UR22][R8.64], R4 ;  /* 0x0000000408000986 */ /* 0x0009e2000c101116 */
[----:B------:R-:W-:Y:S01]  /*202b0*/  ISETP.LT.AND P0, PT, R35, UR12, !P3 ;  /* 0x0000000c23007c0c */ /* 0x000fe2000df01270 */
[----:B------:R-:W1:Y:S02]  /*202c0*/  LDCU UR12, c[0x0][0x398] ;  /* 0x00007300ff0c77ac */ /* 0x000e640008000800 */
[----:B------:R-:W-:Y:S01]  /*202d0*/  IMAD.X R7, R11, 0x1, R72, P1 ;  /* 0x000000010b077824 */ /* 0x000fe200008e0648 */
[----:B0-----:R-:W-:Y:S01]  /*202e0*/  ISETP.LT.AND P1, PT, R34, UR6, !P3 ;  /* 0x0000000622007c0c */ /* 0x001fe2000df21270 */
[----:B------:R-:W0:Y:S03]  /*202f0*/  LDCU UR6, c[0x0][0x398] ;  /* 0x00007300ff0677ac */ /* 0x000e260008000800 */
[----:B------:R1:W-:Y:S01]  /*20300*/  @P6 STG.E.U8 desc[UR22][R6.64], R14 ;  /* 0x0000000e06006986 */ /* 0x0003e2000c101116 */
[----:B----4-:R-:W-:Y:S01]  /*20310*/  IADD3 R8, P5, PT, R5, R2, RZ ;  /* 0x0000000205087210 */ /* 0x010fe20007fbe0ff */
[----:B------:R-:W-:-:S04]  /*20320*/  VIADD R4, R66, 0x55 ;  /* 0x0000005542047836 */ /* 0x000fc80000000000 */
[----:B------:R-:W-:Y:S01]  /*20330*/  IMAD.X R9, R11, 0x1, R71, P5 ;  /* 0x000000010b097824 */ /* 0x000fe200028e0647 */
[----:B-1----:R-:W-:-:S04]  /*20340*/  IADD3 R6, P6, PT, R5, R68, RZ ;  /* 0x0000004405067210 */ /* 0x002fc80007fde0ff */
[----:B------:R1:W-:Y:S01]  /*20350*/  @P1 STG.E.U8 desc[UR22][R8.64], R13 ;  /* 0x0000000d08001986 */ /* 0x0003e2000c101116 */
[----:B------:R-:W-:Y:S01]  /*20360*/  ISETP.LT.AND P3, PT, R37, UR9, !P3 ;  /* 0x0000000925007c0c */ /* 0x000fe2000df61270 */
[----:B------:R-:W4:Y:S01]  /*20370*/  LDCU UR9, c[0x0][0x398] ;  /* 0x00007300ff0977ac */ /* 0x000f220008000800 */
[----:B------:R-:W-:Y:S01]  /*20380*/  IMAD.X R7, R11, 0x1, R3, P6 ;  /* 0x000000010b077824 */ /* 0x000fe200030e0603 */
[----:B------:R-:W-:-:S04]  /*20390*/  ISETP.GE.AND P5, PT, R4, UR4, PT ;  /* 0x0000000404007c0c */ /* 0x000fc8000bfa6270 */
[----:B------:R0:W-:Y:S01]  /*203a0*/  @P0 STG.E.U8 desc[UR22][R6.64], R12 ;  /* 0x0000000c06000986 */ /* 0x0001e2000c101116 */
[----:B------:R-:W-:Y:S01]  /*203b0*/  VIADD R4, R5, UR30 ;  /* 0x0000001e05047c36 */ /* 0x000fe20008000000 */
[----:B------:R-:W-:Y:S01]  /*203c0*/  ISETP.LT.AND P6, PT, R67, UR10, !P4 ;  /* 0x0000000a43007c0c */ /* 0x000fe2000e7c1270 */
[----:B------:R-:W2:Y:S01]  /*203d0*/  LDCU UR4, c[0x0][0x39c] ;  /* 0x00007380ff0477ac */ /* 0x000ea20008000800 */
[----:B-1----:R-:W-:Y:S02]  /*203e0*/  IADD3 R8, P0, PT, R5, R70, RZ ;  /* 0x0000004605087210 */ /* 0x002fe40007f1e0ff */
[----:B------:R-:W-:Y:S01]  /*203f0*/  SHF.R.S32.HI R10, RZ, 0x1f, R4 ;  /* 0x0000001fff0a7819 */ /* 0x000fe20000011404 */
[----:B------:R-:W1:Y:S02]  /*20400*/  LDCU UR10, c[0x0][0x398] ;  /* 0x00007300ff0a77ac */ /* 0x000e640008000800 */
[----:B------:R-:W-:Y:S01]  /*20410*/  IMAD.X R9, R11, 0x1, R69, P0 ;  /* 0x000000010b097824 */ /* 0x000fe200000e0645 */
[----:B0-----:R-:W-:-:S02]  /*20420*/  PRMT R7, R14, 0x9910, RZ ;  /* 0x000099100e077816 */ /* 0x001fc400000000ff */
[----:B------:R-:W-:Y:S02]  /*20430*/  IADD3 R6, P1, PT, R4, R0, RZ ;  /* 0x0000000004067210 */ /* 0x000fe40007f3e0ff */
[----:B------:R0:W-:Y:S01]  /*20440*/  @P3 STG.E.U8 desc[UR22][R8.64], R22 ;  /* 0x0000001608003986 */ /* 0x0001e2000c101116 */
[----:B------:R-:W-:Y:S01]  /*20450*/  IMAD.MOV.U32 R5, RZ, RZ, R7 ;  /* 0x000000ffff057224 */ /* 0x000fe200078e0007 */
[----:B------:R-:W-:Y:S01]  /*20460*/  ISETP.LT.AND P3, PT, R34, UR6, !P4 ;  /* 0x0000000622007c0c */ /* 0x000fe2000e761270 */
[----:B------:R-:W-:Y:S01]  /*20470*/  IMAD.X R7, R10, 0x1, R72, P1 ;  /* 0x000000010a077824 */ /* 0x000fe200008e0648 */
[----:B------:R-:W-:Y:S01]  /*20480*/  PRMT R11, R13, 0x9910, RZ ;  /* 0x000099100d0b7816 */ /* 0x000fe200000000ff */
[----:B------:R-:W1:Y:S01]  /*20490*/  LDCU UR6, c[0x0][0x398] ;  /* 0x00007300ff0677ac */ /* 0x000e620008000800 */
[----:B------:R-:W-:Y:S02]  /*204a0*/  SHF.R.S32.HI R5, RZ, 0x8, R5 ;  /* 0x00000008ff057819 */ /* 0x000fe40000011405 */
[----:B0-----:R-:W-:-:S03]  /*204b0*/  IADD3 R8, P0, PT, R4, R2, RZ ;  /* 0x0000000204087210 */ /* 0x001fc60007f1e0ff */
[----:B------:R0:W-:Y:S01]  /*204c0*/  @P6 STG.E.U8 desc[UR22][R6.64], R5 ;  /* 0x0000000506006986 */ /* 0x0001e2000c101116 */
[----:B------:R-:W-:Y:S01]  /*204d0*/  SHF.R.S32.HI R11, RZ, 0x8, R11 ;  /* 0x00000008ff0b7819 */ /* 0x000fe2000001140b */
[----:B------:R-:W-:Y:S01]  /*204e0*/  IMAD.X R9, R10, 0x1, R71, P0 ;  /* 0x000000010a097824 */ /* 0x000fe200000e0647 */
[----:B0-----:R-:W-:-:S04]  /*204f0*/  IADD3 R6, P1, PT, R4, R68, RZ ;  /* 0x0000004404067210 */ /* 0x001fc80007f3e0ff */
[----:B------:R0:W-:Y:S01]  /*20500*/  @P3 STG.E.U8 desc[UR22][R8.64], R11 ;  /* 0x0000000b08003986 */ /* 0x0001e2000c101116 */
[----:B------:R-:W-:Y:S01]  /*20510*/  IMAD.X R7, R10, 0x1, R3, P1 ;  /* 0x000000010a077824 */ /* 0x000fe200008e0603 */
[----:B------:R-:W-:Y:S02]  /*20520*/  F2FP.SATFINITE.E5M2.F32.PACK_AB_MERGE_C R13, R33, R32, RZ ;  /* 0x00000020210d723e */ /* 0x000fe400048060ff */
[----:B------:R-:W4:Y:S01]  /*20530*/  LDL.LU R32, [R1+0x558] ;  /* 0x0005580001207983 */ /* 0x000f220000300800 */
[----:B------:R-:W-:-:S03]  /*20540*/  PRMT R5, R12, 0x9910, RZ ;  /* 0x000099100c057816 */ /* 0x000fc600000000ff */
[----:B------:R-:W4:Y:S01]  /*20550*/  LDL.LU R33, [R1+0x55c] ;  /* 0x00055c0001217983 */ /* 0x000f220000300800 */
[----:B0-----:R-:W-:Y:S02]  /*20560*/  IADD3 R8, P1, PT, R4, R70, RZ ;  /* 0x0000004604087210 */ /* 0x001fe40007f3e0ff */
[----:B------:R-:W-:-:S03]  /*20570*/  PRMT R11, R22, 0x9910, RZ ;  /* 0x00009910160b7816 */ /* 0x000fc600000000ff */
[----:B------:R-:W-:Y:S01]  /*20580*/  IMAD.X R9, R10, 0x1, R69, P1 ;  /* 0x000000010a097824 */ /* 0x000fe200008e0645 */
[----:B------:R-:W-:Y:S02]  /*20590*/  SHF.R.S32.HI R10, RZ, 0x8, R11 ;  /* 0x00000008ff0a7819 */ /* 0x000fe4000001140b */
        /* <DEDUP_REMOVED lines=8> */
[----:B------:R-:W-:Y:S02]  /*20620*/  SHF.R.S32.HI R5, RZ, 0x8, R5 ;  /* 0x00000008ff057819 */ /* 0x000fe40000011405 */
[----:B------:R-:W-:Y:S01]  /*20630*/  ISETP.LT.AND P4, PT, R37, UR14, !P4 ;  /* 0x0000000e25007c0c */ /* 0x000fe2000e781270 */
[----:B------:R-:W0:Y:S01]  /*20640*/  LDCU UR14, c[0x0][0x398] ;  /* 0x00007300ff0e77ac */ /* 0x000e220008000800 */
[----:B----4-:R-:W-:Y:S01]  /*20650*/  ISETP.LT.AND P0, PT, R67, UR9, !P2 ;  /* 0x0000000943007c0c */ /* 0x010fe2000d701270 */
[----:B------:R-:W4:Y:S06]  /*20660*/  LDCU UR9, c[0x0][0x398] ;  /* 0x00007300ff0977ac */ /* 0x000f2c0008000800 */
[----:B------:R0:W-:Y:S02]  /*20670*/  @P6 STG.E.U8 desc[UR22][R6.64], R5 ;  /* 0x0000000506006986 */ /* 0x0001e4000c101116 */
[----:B0-----:R-:W-:-:S02]  /*20680*/  VIADD R5, R4, UR30 ;  /* 0x0000001e04057c36 */ /* 0x001fc40008000000 */
[----:B------:R-:W-:-:S03]  /*20690*/  VIADD R7, R66, 0x56 ;  /* 0x0000005642077836 */ /* 0x000fc60000000000 */
[----:B------:R-:W-:Y:S02]  /*206a0*/  SHF.R.S32.HI R4, RZ, 0x1f, R5 ;  /* 0x0000001fff047819 */ /* 0x000fe40000011405 */
[----:B------:R-:W-:Y:S02]  /*206b0*/  IADD3 R6, P1, PT, R5, R0, RZ ;  /* 0x0000000005067210 */ /* 0x000fe40007f3e0ff */
[----:B------:R-:W-:Y:S01]  /*206c0*/  ISETP.GE.AND P3, PT, R7, UR4, PT ;  /* 0x0000000407007c0c */ /* 0x000fe2000bf66270 */
[----:B------:R-:W0:Y:S02]  /*206d0*/  LDCU UR4, c[0x0][0x398] ;  /* 0x00007300ff0477ac */ /* 0x000e240008000800 */
[----:B------:R-:W-:Y:S01]  /*206e0*/  IMAD.X R7, R4, 0x1, R72, P1 ;  /* 0x0000000104077824 */ /* 0x000fe200008e0648 */
[----:B------:R0:W-:Y:S01]  /*206f0*/  @P4 STG.E.U8 desc[UR22][R8.64], R10 ;  /* 0x0000000a08004986 */ /* 0x0001e2000c101116 */
[----:B-1----:R-:W-:Y:S01]  /*20700*/  ISETP.LT.AND P6, PT, R34, UR6, !P2 ;  /* 0x0000000622007c0c */ /* 0x002fe2000d7c1270 */
[----:B------:R-:W1:Y:S02]  /*20710*/  LDCU UR6, c[0x0][0x398] ;  /* 0x00007300ff0677ac */ /* 0x000e640008000800 */
[----:B------:R0:W-:Y:S01]  /*20720*/  @P0 STG.E.U8 desc[UR22][R6.64], R13 ;  /* 0x0000000d06000986 */ /* 0x0001e2000c101116 */
[----:B------:R-:W-:Y:S01]  /*20730*/  ISETP.LT.AND P4, PT, R35, UR10, !P2 ;  /* 0x0000000a23007c0c */ /* 0x000fe2000d781270 */
[----:B------:R-:W1:Y:S01]  /*20740*/  LDCU UR10, c[0x0][0x398] ;  /* 0x00007300ff0a77ac */ /* 0x000e620008000800 */
[----:B0-----:R-:W-:Y:S01]  /*20750*/  IADD3 R8, P0, PT, R5, R2, RZ ;  /* 0x0000000205087210 */ /* 0x001fe20007f1e0ff */
[----:B------:R-:W-:-:S04]  /*20760*/  VIADD R6, R66, 0x7f ;  /* 0x0000007f42067836 */ /* 0x000fc80000000000 */
[----:B------:R-:W-:Y:S01]  /*20770*/  IMAD.X R9, R4, 0x1, R71, P0 ;  /* 0x0000000104097824 */ /* 0x000fe200000e0647 */
[----:B------:R-:W-:Y:S02]  /*20780*/  ISETP.GE.AND P1, PT, R6, UR29, PT ;  /* 0x0000001d06007c0c */ /* 0x000fe4000bf26270 */
[----:B------:R-:W-:Y:S02]  /*20790*/  IADD3 R6, P0, PT, R5, R68, RZ ;  /* 0x0000004405067210 */ /* 0x000fe40007f1e0ff */
[----:B------:R-:W-:Y:S01]  /*207a0*/  ISETP.LT.AND P2, PT, R37, UR4, !P2 ;  /* 0x0000000425007c0c */ /* 0x000fe2000d741270 */
[----:B------:R0:W-:Y:S01]  /*207b0*/  @P6 STG.E.U8 desc[UR22][R8.64], R11 ;  /* 0x0000000b08006986 */ /* 0x0001e2000c101116 */
[----:B------:R-:W-:Y:S01]  /*207c0*/  VIADD R10, R66, 0x7e ;  /* 0x0000007e420a7836 */ /* 0x000fe20000000000 */
[----:B------:R-:W4:Y:S01]  /*207d0*/  LDCU UR4, c[0x0][0x398] ;  /* 0x00007300ff0477ac */ /* 0x000f220008000800 */
[----:B------:R-:W-:-:S05]  /*207e0*/  IMAD.X R7, R4, 0x1, R3, P0 ;  /* 0x0000000104077824 */ /* 0x000fca00000e0603 */
[----:B------:R4:W-:Y:S01]  /*207f0*/  @P4 STG.E.U8 desc[UR22][R6.64], R12 ;  /* 0x0000000c06004986 */ /* 0x0009e2000c101116 */
[----:B-1----:R-:W-:Y:S01]  /*20800*/  ISETP.LT.AND P4, PT, R67, UR6, !P5 ;  /* 0x0000000643007c0c */ /* 0x002fe2000ef81270 */
[----:B------:R-:W1:Y:S01]  /*20810*/  LDCU UR6, c[0x0][0x398] ;  /* 0x00007300ff0677ac */ /* 0x000e620008000800 */
[C---:B0-----:R-:W-:Y:S01]  /*20820*/  IADD3 R8, P6, PT, R5.reuse, R70, RZ ;  /* 0x0000004605087210 */ /* 0x041fe20007fde0ff */
[----:B------:R-:W-:Y:S01]  /*20830*/  VIADD R5, R5, UR30 ;  /* 0x0000001e05057c36 */ /* 0x000fe20008000000 */
[----:B------:R-:W-:-:S03]  /*20840*/  ISETP.GE.AND P0, PT, R10, UR27, PT ;  /* 0x0000001b0a007c0c */ /* 0x000fc6000bf06270 */
[----:B------:R-:W-:Y:S01]  /*20850*/  IMAD.X R9, R4, 0x1, R69, P6 ;  /* 0x0000000104097824 */ /* 0x000fe200030e0645 */
[----:B------:R-:W-:Y:S02]  /*20860*/  SHF.R.S32.HI R4, RZ, 0x1f, R5 ;  /* 0x0000001fff047819 */ /* 0x000fe40000011405 */
[----:B----4-:R-:W-:Y:S02]  /*20870*/  IADD3 R6, P6, PT, R5, R0, RZ ;  /* 0x0000000005067210 */ /* 0x010fe40007fde0ff */
[----:B------:R-:W-:Y:S01]  /*20880*/  PRMT R10, R13, 0x9910, RZ ;  /* 0x000099100d0a7816 */ /* 0x000fe200000000ff */
[----:B------:R0:W-:Y:S01]  /*20890*/  @P2 STG.E.U8 desc[UR22][R8.64], R24 ;  /* 0x0000001808002986 */ /* 0x0001e2000c101116 */
[----:B------:R-:W-:Y:S01]  /*208a0*/  PRMT R11, R11, 0x9910, RZ ;  /* 0x000099100b0b7816 */ /* 0x000fe200000000ff */
[----:B------:R-:W-:Y:S01]  /*208b0*/  IMAD.X R7, R4, 0x1, R72, P6 ;  /* 0x0000000104077824 */ /* 0x000fe200030e0648 */
[----:B------:R-:W-:Y:S01]  /*208c0*/  ISETP.LT.AND P2, PT, R34, UR9, !P5 ;  /* 0x0000000922007c0c */ /* 0x000fe2000ef41270 */
[----:B------:R-:W4:Y:S01]  /*208d0*/  LDCU UR9, c[0x0][0x398] ;  /* 0x00007300ff0977ac */ /* 0x000f220008000800 */
        /* <DEDUP_REMOVED lines=15> */
[----:B------:R-:W0:Y:S02]  /*209d0*/  LDCU UR6, c[0x0][0x398] ;  /* 0x00007300ff0677ac */ /* 0x000e240008000800 */
[----:B------:R1:W-:Y:S02]  /*209e0*/  @P6 STG.E.U8 desc[UR22][R6.64], R8 ;  /* 0x0000000806006986 */ /* 0x0003e4000c101116 */
[----:B-1----:R-:W-:Y:S01]  /*209f0*/  IADD3 R6, P2, PT, R5, R70, RZ ;  /* 0x0000004605067210 */ /* 0x002fe20007f5e0ff */
[----:B------:R-:W-:-:S02]  /*20a00*/  IMAD.MOV.U32 R8, RZ, RZ, R24 ;  /* 0x000000ffff087224 */ /* 0x000fc400078e0018 */
[----:B------:R-:W-:Y:S02]  /*20a10*/  VIADD R5, R5, UR30 ;  /* 0x0000001e05057c36 */ /* 0x000fe40008000000 */
[----:B------:R-:W-:Y:S01]  /*20a20*/  IMAD.X R7, R4, 0x1, R69, P2 ;  /* 0x0000000104077824 */ /* 0x000fe200010e0645 */
[----:B------:R-:W-:Y:S02]  /*20a30*/  SHF.R.S32.HI R4, RZ, 0x8, R8 ;  /* 0x00000008ff047819 */ /* 0x000fe40000011408 */
[----:B----4-:R-:W-:Y:S01]  /*20a40*/  ISETP.LT.AND P2, PT, R67, UR9, !P3 ;  /* 0x0000000943007c0c */ /* 0x010fe2000df41270 */
[----:B------:R-:W1:Y:S01]  /*20a50*/  LDCU UR9, c[0x0][0x398] ;  /* 0x00007300ff0977ac */ /* 0x000e620008000800 */
[----:B------:R-:W-:Y:S02]  /*20a60*/  SHF.R.S32.HI R12, RZ, 0x1f, R5 ;  /* 0x0000001fff0c7819 */ /* 0x000fe40000011405 */
[C---:B------:R-:W-:Y:S01]  /*20a70*/  IADD3 R10, P5, PT, R5.reuse, R0, RZ ;  /* 0x00000000050a7210 */ /* 0x040fe20007fbe0ff */
[----:B------:R4:W-:Y:S01]  /*20a80*/  @P4 STG.E.U8 desc[UR22][R6.64], R4 ;  /* 0x0000000406004986 */ /* 0x0009e2000c101116 */
[----:B------:R-:W-:-:S02]  /*20a90*/  IADD3 R8, P6, PT, R5, R2, RZ ;  /* 0x0000000205087210 */ /* 0x000fc40007fde0ff */
[----:B------:R-:W-:Y:S01]  /*20aa0*/  ISETP.LT.AND P4, PT, R34, UR10, !P3 ;  /* 0x0000000a22007c0c */ /* 0x000fe2000df81270 */
[C---:B------:R-:W-:Y:S01]  /*20ab0*/  IMAD.X R11, R12.reuse, 0x1, R72, P5 ;  /* 0x000000010c0b7824 */ /* 0x040fe200028e0648 */
[----:B------:R-:W-:Y:S01]  /*20ac0*/  ISETP.LT.AND P5, PT, R35, UR12, !P3 ;  /* 0x0000000c23007c0c */ /* 0x000fe2000dfa1270 */
[----:B------:R-:W-:Y:S01]  /*20ad0*/  IMAD.X R9, R12, 0x1, R71, P6 ;  /* 0x000000010c097824 */ /* 0x000fe200030e0647 */
[----:B------:R-:W-:Y:S01]  /*20ae0*/  F2FP.SATFINITE.E5M2.F32.PACK_AB_MERGE_C R26, R27, R26, RZ ;  /* 0x0000001a1b1a723e */ /* 0x000fe200048060ff */
[----:B------:R-:W0:Y:S01]  /*20af0*/  LDCU UR10, c[0x0][0x398] ;  /* 0x00007300ff0a77ac */ /* 0x000e220008000800 */
[----:B----4-:R-:W-:Y:S01]  /*20b00*/  IADD3 R6, P6, PT, R5, R68, RZ ;  /* 0x0000004405067210 */ /* 0x010fe20007fde0ff */
[----:B------:R-:W-:Y:S01]  /*20b10*/  VIADD R4, R66, 0x57 ;  /* 0x0000005742047836 */ /* 0x000fe20000000000 */
[----:B------:R-:W4:Y:S03]  /*20b20*/  LDCU UR12, c[0x0][0x398] ;  /* 0x00007300ff0c77ac */ /* 0x000f260008000800 */
[----:B------:R-:W-:Y:S01]  /*20b30*/  IMAD.X R7, R12, 0x1, R3, P6 ;  /* 0x000000010c077824 */ /* 0x000fe200030e0603 */
[----:B------:R-:W-:-:S05]  /*20b40*/  F2FP.SATFINITE.E5M2.F32.PACK_AB_MERGE_C R18, R33, R32, RZ ;  /* 0x000000202112723e */ /* 0x000fca00048060ff */
[----:B------:R0:W-:Y:S01]  /*20b50*/  @P2 STG.E.U8 desc[UR22][R10.64], R18 ;  /* 0x000000120a002986 */ /* 0x0001e2000c101116 */
[----:B------:R-:W-:Y:S01]  /*20b60*/  ISETP.GE.AND P2, PT, R4, UR4, PT ;  /* 0x0000000404007c0c */ /* 0x000fe2000bf46270 */
[----:B------:R-:W-:Y:S01]  /*20b70*/  VIADD R4, R5, UR30 ;  /* 0x0000001e05047c36 */ /* 0x000fe20008000000 */
[----:B------:R-:W1:Y:S04]  /*20b80*/  LDCU UR4, c[0x0][0x39c] ;  /* 0x00007380ff0477ac */ /* 0x000e680008000800 */
[----:B0-----:R-:W-:Y:S02]  /*20b90*/  IADD3 R10, P6, PT, R4, R68, RZ ;  /* 0x00000044040a7210 */ /* 0x001fe40007fde0ff */
[----:B--2---:R-:W-:Y:S02]  /*20ba0*/  F2FP.SATFINITE.E5M2.F32.PACK_AB_MERGE_C R14, R31, R30, RZ ;  /* 0x0000001e1f0e723e */ /* 0x004fe400048060ff */
[----:B---3--:R-:W-:-:S03]  /*20bb0*/  F2FP.SATFINITE.E5M2.F32.PACK_AB_MERGE_C R13, R29, R28, RZ ;  /* 0x0000001c1d0d723e */ /* 0x008fc600048060ff */
[----:B------:R0:W-:Y:S04]  /*20bc0*/  @P4 STG.E.U8 desc[UR22][R8.64], R14 ;  /* 0x0000000e08004986 */ /* 0x0001e8000c101116 */
[----:B------:R2:W-:Y:S01]  /*20bd0*/  @P5 STG.E.U8 desc[UR22][R6.64], R13 ;  /* 0x0000000d06005986 */ /* 0x0005e2000c101116 */
[----:B------:R-:W-:Y:S02]  /*20be0*/  IADD3 R20, P5, PT, R5, R70, RZ ;  /* 0x0000004605147210 */ /* 0x000fe40007fbe0ff */
[----:B0-----:R-:W-:Y:S02]  /*20bf0*/  IADD3 R8, P4, PT, R4, R0, RZ ;  /* 0x0000000004087210 */ /* 0x001fe40007f9e0ff */
[----:B--2---:R-:W-:Y:S01]  /*20c00*/  SHF.R.S32.HI R6, RZ, 0x1f, R4 ;  /* 0x0000001fff067819 */ /* 0x004fe20000011404 */
[----:B------:R0:W-:Y:S04]  /*20c10*/  STL [R1+0x660], R14 ;  /* 0x0006600e01007387 */ /* 0x0001e80000100800 */
[----:B------:R-:W-:Y:S01]  /*20c20*/  IMAD.X R9, R6, 0x1, R72, P4 ;  /* 0x0000000106097824 */ /* 0x000fe200020e0648 */
[----:B------:R-:W-:Y:S01]  /*20c30*/  STL [R1+0x65c], R13 ;  /* 0x00065c0d01007387 */ /* 0x000fe20000100800 */
[----:B------:R-:W-:-:S02]  /*20c40*/  IMAD.X R21, R12, 0x1, R69, P5 ;  /* 0x000000010c157824 */ /* 0x000fc400028e0645 */
[C---:B------:R-:W-:Y:S01]  /*20c50*/  VIADD R5, R4.reuse, UR30 ;  /* 0x0000001e04057c36 */ /* 0x040fe20008000000 */
[----:B------:R2:W-:Y:S01]  /*20c60*/  STL.64 [R1+0x648], R8 ;  /* 0x0006480801007387 */ /* 0x0005e20000100a00 */
[----:B0-----:R-:W-:Y:S01]  /*20c70*/  IADD3 R14, P5, PT, R4, R2, RZ ;  /* 0x00000002040e7210 */ /* 0x001fe20007fbe0ff */
[C---:B------:R-:W-:Y:S02]  /*20c80*/  IMAD.X R11, R6.reuse, 0x1, R3, P6 ;  /* 0x00000001060b7824 */ /* 0x040fe400030e0603 */
[----:B------:R-:W-:Y:S02]  /*20c90*/  SHF.R.S32.HI R7, RZ, 0x1f, R5 ;  /* 0x0000001fff077819 */ /* 0x000fe40000011405 */
[----:B------:R-:W-:Y:S01]  /*20ca0*/  IMAD.X R15, R6, 0x1, R71, P5 ;  /* 0x00000001060f7824 */ /* 0x000fe200028e0647 */
[----:B------:R-:W-:Y:S02]  /*20cb0*/  IADD3 R28, P5, PT, R5, R0, RZ ;  /* 0x00000000051c7210 */ /* 0x000fe40007fbe0ff */
[----:B--2---:R-:W-:-:S02]  /*20cc0*/  IADD3 R8, P4, PT, R4, R70, RZ ;  /* 0x0000004604087210 */ /* 0x004fc40007f9e0ff */
[----:B------:R-:W-:Y:S03]  /*20cd0*/  STL.64 [R1+0x640], R14 ;  /* 0x0006400e01007387 */ /* 0x000fe60000100a00 */
[----:B------:R-:W-:Y:S01]  /*20ce0*/  IMAD.X R9, R6, 0x1, R69, P4 ;  /* 0x0000000106097824 */ /* 0x000fe200020e0645 */
[----:B------:R-:W-:Y:S01]  /*20cf0*/  IADD3 R12, P4, PT, R5, R2, RZ ;  /* 0x00000002050c7210 */ /* 0x000fe20007f9e0ff */
[----:B------:R0:W-:Y:S01]  /*20d00*/  STL.64 [R1+0x638], R10 ;  /* 0x0006380a01007387 */ /* 0x0001e20000100a00 */
[----:B------:R-:W-:Y:S02]  /*20d10*/  IMAD.X R29, R7, 0x1, R72, P5 ;  /* 0x00000001071d7824 */ /* 0x000fe400028e0648 */
[----:B------:R-:W-:Y:S01]  /*20d20*/  VIADD R4, R5, UR30 ;  /* 0x0000001e05047c36 */ /* 0x000fe20008000000 */
[----:B------:R2:W-:Y:S01]  /*20d30*/  STL.64 [R1+0x630], R8 ;  /* 0x0006300801007387 */ /* 0x0005e20000100a00 */
[----:B------:R-:W-:-:S03]  /*20d40*/  IMAD.X R13, R7, 0x1, R71, P4 ;  /* 0x00000001070d7824 */ /* 0x000fc600020e0647 */
[----:B------:R-:W-:Y:S01]  /*20d50*/  STL.64 [R1+0x838], R28 ;  /* 0x0008381c01007387 */ /* 0x000fe20000100a00 */
[----:B0-----:R-:W-:-:S03]  /*20d60*/  IADD3 R10, P6, PT, R5, R68, RZ ;  /* 0x00000044050a7210 */ /* 0x001fc60007fde0ff */
[----:B------:R0:W-:Y:S01]  /*20d70*/  STL.64 [R1+0x620], R12 ;  /* 0x0006200c01007387 */ /* 0x0001e20000100a00 */
[----:B--2---:R-:W-:Y:S01]  /*20d80*/  IADD3 R8, P5, PT, R5, R70, RZ ;  /* 0x0000004605087210 */ /* 0x004fe20007fbe0ff */
[----:B------:R-:W-:Y:S01]  /*20d90*/  IMAD.X R11, R7, 0x1, R3, P6 ;  /* 0x00000001070b7824 */ /* 0x000fe200030e0603 */
[----:B------:R-:W-:-:S03]  /*20da0*/  SHF.R.S32.HI R6, RZ, 0x1f, R4 ;  /* 0x0000001fff067819 */ /* 0x000fc60000011404 */
[----:B------:R-:W-:Y:S01]  /*20db0*/  IMAD.X R9, R7, 0x1, R69, P5 ;  /* 0x0000000107097824 */ /* 0x000fe200028e0645 */
[----:B0-----:R-:W-:Y:S01]  /*20dc0*/  IADD3 R12, P4, PT, R4, R0, RZ ;  /* 0x00000000040c7210 */ /* 0x001fe20007f9e0ff */
[----:B------:R0:W-:Y:S04]  /*20dd0*/  STL.64 [R1+0x618], R10 ;  /* 0x0006180a01007387 */ /* 0x0001e80000100a00 */
[----:B------:R-:W-:Y:S01]  /*20de0*/  IMAD.X R13, R6, 0x1, R72, P4 ;  /* 0x00000001060d7824 */ /* 0x000fe200020e0648 */
[----:B------:R2:W-:Y:S01]  /*20df0*/  STL.64 [R1+0x610], R8 ;  /* 0x0006100801007387 */ /* 0x0005e20000100a00 */
[C---:B------:R-:W-:Y:S02]  /*20e00*/  IADD3 R30, P4, PT, R4.reuse, R70, RZ ;  /* 0x00000046041e7210 */ /* 0x040fe40007f9e0ff */
[----:B0-----:R-:W-:-:S03]  /*20e10*/  IADD3 R10, P5, PT, R4, R2, RZ ;  /* 0x00000002040a7210 */ /* 0x001fc60007fbe0ff */
[----:B------:R-:W-:Y:S01]  /*20e20*/  IMAD.X R31, R6, 0x1, R69, P4 ;  /* 0x00000001061f7824 */ /* 0x000fe200020e0645 */
[----:B--2---:R-:W-:Y:S01]  /*20e30*/  IADD3 R8, P6, PT, R4, R68, RZ ;  /* 0x0000004404087210 */ /* 0x004fe20007fde0ff */
[----:B------:R-:W-:Y:S02]  /*20e40*/  IMAD.X R11, R6, 0x1, R71, P5 ;  /* 0x00000001060b7824 */ /* 0x000fe400028e0647 */
[----:B------:R-:W-:Y:S02]  /*20e50*/  VIADD R5, R4, UR30 ;  /* 0x0000001e04057c36 */ /* 0x000fe40008000000 */
[----:B------:R-:W-:Y:S01]  /*20e60*/  IMAD.X R9, R6, 0x1, R3, P6 ;  /* 0x0000000106097824 */ /* 0x000fe200030e0603 */
[----:B------:R-:W-:Y:S02]  /*20e70*/  STL.64 [R1+0x608], R12 ;  /* 0x0006080c01007387 */ /* 0x000fe40000100a00 */
[----:B------:R-:W-:Y:S02]  /*20e80*/  SHF.R.S32.HI R7, RZ, 0x1f, R5 ;  /* 0x0000001fff077819 */ /* 0x000fe40000011405 */
[----:B------:R0:W-:Y:S04]  /*20e90*/  STL.64 [R1+0x600], R10 ;  /* 0x0006000a01007387 */ /* 0x0001e80000100a00 */
[----:B------:R-:W-:Y:S04]  /*20ea0*/  STL.64 [R1+0x828], R30 ;  /* 0x0008281e01007387 */ /* 0x000fe80000100a00 */
[----:B------:R2:W-:Y:S01]  /*20eb0*/  STL.64 [R1+0x558], R8 ;  /* 0x0005580801007387 */ /* 0x0005e20000100a00 */
[C---:B0-----:R-:W-:Y:S01]  /*20ec0*/  IADD3 R10, P5, PT, R5.reuse, R0, RZ ;  /* 0x00000000050a7210 */ /* 0x041fe20007fbe0ff */
[C---:B------:R-:W-:Y:S01]  /*20ed0*/  VIADD R4, R5.reuse, UR30 ;  /* 0x0000001e05047c36 */ /* 0x040fe20008000000 */
[----:B------:R-:W-:-:S02]  /*20ee0*/  IADD3 R12, P4, PT, R5, R2, RZ ;  /* 0x00000002050c7210 */ /* 0x000fc40007f9e0ff */
[----:B--2---:R-:W-:Y:S01]  /*20ef0*/  IADD3 R8, P6, PT, R5, R68, RZ ;  /* 0x0000004405087210 */ /* 0x004fe20007fde0ff */
[----:B------:R-:W-:-:S04]  /*20f00*/  IMAD.X R11, R7, 0x1, R72, P5 ;  /* 0x00000001070b7824 */ /* 0x000fc800028e0648 */
[C---:B------:R-:W-:Y:S01]  /*20f10*/  IMAD.X R9, R7.reuse, 0x1, R3, P6 ;  /* 0x0000000107097824 */ /* 0x040fe200030e0603 */
[----:B------:R0:W-:Y:S01]  /*20f20*/  STL.64 [R1+0x548], R10 ;  /* 0x0005480a01007387 */ /* 0x0001e20000100a00 */
[----:B------:R-:W-:Y:S01]  /*20f30*/  IMAD.X R13, R7, 0x1, R71, P4 ;  /* 0x00000001070d7824 */ /* 0x000fe200020e0647 */
[----:B------:R-:W-:Y:S02]  /*20f40*/  SHF.R.S32.HI R6, RZ, 0x1f, R4 ;  /* 0x0000001fff067819 */ /* 0x000fe40000011404 */
[----:B------:R2:W-:Y:S01]  /*20f50*/  STL.64 [R1+0x538], R8 ;  /* 0x0005380801007387 */ /* 0x0005e20000100a00 */
[----:B0-----:R-:W-:Y:S02]  /*20f60*/  IADD3 R10, P5, PT, R5, R70, RZ ;  /* 0x00000046050a7210 */ /* 0x001fe40007fbe0ff */
[----:B--2---:R-:W-:-:S03]  /*20f70*/  IADD3 R8, P4, PT, R4, R0, RZ ;  /* 0x0000000004087210 */ /* 0x004fc60007f9e0ff */
[----:B------:R-:W-:Y:S01]  /*20f80*/  IMAD.X R11, R7, 0x1, R69, P5 ;  /* 0x00000001070b7824 */ /* 0x000fe200028e0645 */
[----:B------:R0:W-:Y:S01]  /*20f90*/  STL.64 [R1+0x540], R12 ;  /* 0x0005400c01007387 */ /* 0x0001e20000100a00 */
[----:B------:R-:W-:-:S03]  /*20fa0*/  IMAD.X R9, R6, 0x1, R72, P4 ;  /* 0x0000000106097824 */ /* 0x000fc600020e0648 */
[----:B------:R2:W-:Y:S04]  /*20fb0*/  STL.64 [R1+0x530], R10 ;  /* 0x0005300a01007387 */ /* 0x0005e80000100a00 */
[----:B------:R3:W-:Y:S01]  /*20fc0*/  STL.64 [R1+0x528], R8 ;  /* 0x0005280801007387 */ /* 0x0007e20000100a00 */
[C---:B0-----:R-:W-:Y:S02]  /*20fd0*/  IADD3 R12, P5, PT, R4.reuse, R2, RZ ;  /* 0x00000002040c7210 */ /* 0x041fe40007fbe0ff */
[----:B--2---:R-:W-:-:S03]  /*20fe0*/  IADD3 R10, P6, PT, R4, R68, RZ ;  /* 0x00000044040a7210 */ /* 0x004fc60007fde0ff */
[----:B------:R-:W-:Y:S01]  /*20ff0*/  IMAD.X R13, R6, 0x1, R71, P5 ;  /* 0x00000001060d7824 */ /* 0x000fe200028e0647 */
[----:B---3--:R-:W-:Y:S01]  /*21000*/  IADD3 R8, P4, PT, R4, R70, RZ ;  /* 0x0000004604087210 */ /* 0x008fe20007f9e0ff */
[----:B------:R-:W-:Y:S02]  /*21010*/  IMAD.X R11, R6, 0x1, R3, P6 ;  /* 0x00000001060b7824 */ /* 0x000fe400030e0603 */
[----:B------:R-:W-:Y:S02]  /*21020*/  VIADD R5, R4, UR30 ;  /* 0x0000001e04057c36 */ /* 0x000fe40008000000 */
[----:B------:R-:W-:Y:S01]  /*21030*/  IMAD.X R9, R6, 0x1, R69, P4 ;  /* 0x0000000106097824 */ /* 0x000fe200020e0645 */
[----:B------:R0:W-:Y:S02]  /*21040*/  STL.64 [R1+0x520], R12 ;  /* 0x0005200c01007387 */ /* 0x0001e40000100a00 */
[----:B------:R-:W-:Y:S02]  /*21050*/  SHF.R.S32.HI R7, RZ, 0x1f, R5 ;  /* 0x0000001fff077819 */ /* 0x000fe40000011405 */
[----:B------:R-:W-:Y:S01]  /*21060*/  STL.64 [R1+0x518], R10 ;  /* 0x0005180a01007387 */ /* 0x000fe20000100a00 */
[----:B------:R-:W-:-:S03]  /*21070*/  IADD3 R32, P5, PT, R5, R0, RZ ;  /* 0x0000000005207210 */ /* 0x000fc60007fbe0ff */
[----:B------:R2:W-:Y:S02]  /*21080*/  STL.64 [R1+0x510], R8 ;  /* 0x0005100801007387 */ /* 0x0005e40000100a00 */
[----:B------:R-:W-:Y:S01]  /*21090*/  IMAD.X R33, R7, 0x1, R72, P5 ;  /* 0x0000000107217824 */ /* 0x000fe200028e0648 */
[C---:B0-----:R-:W-:Y:S01]  /*210a0*/  IADD3 R12, P4, PT, R5.reuse, R2, RZ ;  /* 0x00000002050c7210 */ /* 0x041fe20007f9e0ff */
[C---:B------:R-:W-:Y:S01]  /*210b0*/  VIADD R4, R5.reuse, UR30 ;  /* 0x0000001e05047c36 */ /* 0x040fe20008000000 */
[----:B--2---:R-:W-:Y:S02]  /*210c0*/  IADD3 R8, P6, PT, R5, R68, RZ ;  /* 0x0000004405087210 */ /* 0x004fe40007fde0ff */
[----:B------:R-:W-:Y:S03]  /*210d0*/  STL.64 [R1+0x818], R32 ;  /* 0x0008182001007387 */ /* 0x000fe60000100a00 */
[----:B------:R-:W-:Y:S01]  /*210e0*/  IMAD.X R9, R7, 0x1, R3, P6 ;  /* 0x0000000107097824 */ /* 0x000fe200030e0603 */
[----:B------:R-:W-:Y:S01]  /*210f0*/  IADD3 R10, P5, PT, R5, R70, RZ ;  /* 0x00000046050a7210 */ /* 0x000fe20007fbe0ff */
[----:B------:R-:W-:Y:S01]  /*21100*/  IMAD.X R13, R7, 0x1, R71, P4 ;  /* 0x00000001070d7824 */ /* 0x000fe200020e0647 */
[----:B------:R-:W-:-:S02]  /*21110*/  SHF.R.S32.HI R6, RZ, 0x1f, R4 ;  /* 0x0000001fff067819 */ /* 0x000fc40000011404 */
[----:B------:R0:W-:Y:S01]  /*21120*/  STL.64 [R1+0x4f8], R8 ;  /* 0x0004f80801007387 */ /* 0x0001e20000100a00 */
[----:B------:R-:W-:-:S03]  /*21130*/  IMAD.X R11, R7, 0x1, R69, P5 ;  /* 0x00000001070b7824 */ /* 0x000fc600028e0645 */
[----:B------:R2:W-:Y:S01]  /*21140*/  STL.64 [R1+0x500], R12 ;  /* 0x0005000c01007387 */ /* 0x0005e20000100a00 */
[----:B0-----:R-:W-:-:S03]  /*21150*/  IADD3 R8, P4, PT, R4, R0, RZ ;  /* 0x0000000004087210 */ /* 0x001fc60007f9e0ff */
[----:B------:R0:W-:Y:S02]  /*21160*/  STL.64 [R1+0x4f0], R10 ;  /* 0x0004f00a01007387 */ /* 0x0001e40000100a00 */
[----:B------:R-:W-:Y:S01]  /*21170*/  IMAD.X R9, R6, 0x1, R72, P4 ;  /* 0x0000000106097824 */ /* 0x000fe200020e0648 */
[----:B--2---:R-:W-:-:S04]  /*21180*/  IADD3 R12, P5, PT, R4, R2, RZ ;  /* 0x00000002040c7210 */ /* 0x004fc80007fbe0ff */
[----:B------:R2:W-:Y:S01]  /*21190*/  STL.64 [R1+0x4e8], R8 ;  /* 0x0004e80801007387 */ /* 0x0005e20000100a00 */
[----:B0-----:R-:W-:Y:S01]  /*211a0*/  IADD3 R10, P6, PT, R4, R68, RZ ;  /* 0x00000044040a7210 */ /* 0x001fe20007fde0ff */
[----:B------:R-:W-:Y:S02]  /*211b0*/  IMAD.X R13, R6, 0x1, R71, P5 ;  /* 0x00000001060d7824 */ /* 0x000fe400028e0647 */
[----:B------:R-:W-:Y:S02]  /*211c0*/  VIADD R5, R4, UR30 ;  /* 0x0000001e04057c36 */ /* 0x000fe40008000000 */
[----:B------:R-:W-:Y:S01]  /*211d0*/  IMAD.X R11, R6, 0x1, R3, P6 ;  /* 0x00000001060b7824 */ /* 0x000fe200030e0603 */
[----:B--2---:R-:W-:Y:S01]  /*211e0*/  IADD3 R8, P4, PT, R4, R70, RZ ;  /* 0x0000004604087210 */ /* 0x004fe20007f9e0ff */
[----:B------:R0:W-:Y:S04]  /*211f0*/  STL.64 [R1+0x4e0], R12 ;  /* 0x0004e00c01007387 */ /* 0x0001e80000100a00 */
[----:B------:R-:W-:Y:S01]  /*21200*/  IMAD.X R9, R6, 0x1, R69, P4 ;  /* 0x0000000106097824 */ /* 0x000fe200020e0645 */
[----:B------:R-:W-:Y:S01]  /*21210*/  STL.64 [R1+0x4d8], R10 ;  /* 0x0004d80a01007387 */ /* 0x000fe20000100a00 */
[----:B------:R-:W-:-:S02]  /*21220*/  SHF.R.S32.HI R7, RZ, 0x1f, R5 ;  /* 0x0000001fff077819 */ /* 0x000fc40000011405 */
[C---:B------:R-:W-:Y:S01]  /*21230*/  IADD3 R34, P5, PT, R5.reuse, R0, RZ ;  /* 0x0000000005227210 */ /* 0x040fe20007fbe0ff */
[----:B------:R2:W-:Y:S01]  /*21240*/  STL.64 [R1+0x4d0], R8 ;  /* 0x0004d00801007387 */ /* 0x0005e20000100a00 */
[C---:B------:R-:W-:Y:S01]  /*21250*/  VIADD R4, R5.reuse, UR30 ;  /* 0x0000001e05047c36 */ /* 0x040fe20008000000 */
[----:B0-----:R-:W-:Y:S02]  /*21260*/  IADD3 R12, P4, PT, R5, R2, RZ ;  /* 0x00000002050c7210 */ /* 0x001fe40007f9e0ff */
[----:B------:R-:W-:Y:S01]  /*21270*/  IMAD.X R35, R7, 0x1, R72, P5 ;  /* 0x0000000107237824 */ /* 0x000fe200028e0648 */
[----:B--2---:R-:W-:-:S04]  /*21280*/  IADD3 R8, P6, PT, R5, R68, RZ ;  /* 0x0000004405087210 */ /* 0x004fc80007fde0ff */
[----:B------:R-:W-:Y:S01]  /*21290*/  STL.64 [R1+0x800], R34 ;  /* 0x0008002201007387 */ /* 0x000fe20000100a00 */
[----:B------:R-:W-:Y:S01]  /*212a0*/  IMAD.X R9, R7, 0x1, R3, P6 ;  /* 0x0000000107097824 */ /* 0x000fe200030e0603 */
[----:B------:R-:W-:Y:S01]  /*212b0*/  IADD3 R10, P5, PT, R5, R70, RZ ;  /* 0x00000046050a7210 */ /* 0x000fe20007fbe0ff */
[C---:B------:R-:W-:Y:S01]  /*212c0*/  IMAD.X R13, R7.reuse, 0x1, R71, P4 ;  /* 0x00000001070d7824 */ /* 0x040fe200020e0647 */
[----:B------:R-:W-:Y:S02]  /*212d0*/  SHF.R.S32.HI R6, RZ, 0x1f, R4 ;  /* 0x0000001fff067819 */ /* 0x000fe40000011404 */
        /* <DEDUP_REMOVED lines=22> */
[----:B--2---:R-:W-:Y:S01]  /*21440*/  IADD3 R8, P6, PT, R5, R68, RZ ;  /* 0x0000004405087210 */ /* 0x004fe20007fde0ff */
[----:B------:R-:W-:Y:S04]  /*21450*/  STL [R1+0x808], R36 ;  /* 0x0008082401007387 */ /* 0x000fe80000100800 */
[----:B------:R-:W-:Y:S01]  /*21460*/  IMAD.X R9, R7, 0x1, R3, P6 ;  /* 0x0000000107097824 */ /* 0x000fe200030e0603 */
[----:B------:R-:W-:Y:S01]  /*21470*/  STL [R1+0x7f0], R37 ;  /* 0x0007f02501007387 */ /* 0x000fe20000100800 */
[----:B------:R-:W-:Y:S01]  /*21480*/  IADD3 R10, P5, PT, R5, R70, RZ ;  /* 0x00000046050a7210 */ /* 0x000fe20007fbe0ff */
[C---:B------:R-:W-:Y:S01]  /*21490*/  IMAD.X R13, R7.reuse, 0x1, R71, P4 ;  /* 0x00000001070d7824 */ /* 0x040fe200020e0647 */
[----:B------:R-:W-:Y:S01]  /*214a0*/  SHF.R.S32.HI R6, RZ, 0x1f, R4 ;  /* 0x0000001fff067819 */ /* 0x000fe20000011404 */
[----:B------:R0:W-:Y:S02]  /*214b0*/  STL.64 [R1+0x478], R8 ;  /* 0x0004780801007387 */ /* 0x0001e40000100a00 */
[----:B------:R-:W-:-:S02]  /*214c0*/  IMAD.X R11, R7, 0x1, R69, P5 ;  /* 0x00000001070b7824 */ /* 0x000fc400028e0645 */
        /* <DEDUP_REMOVED lines=32> */
[C---:B--2---:R-:W-:Y:S01]  /*216d0*/  IADD3 R12, P5, PT, R4.reuse, R2, RZ ;  /* 0x00000002040c7210 */ /* 0x044fe20007fbe0ff */
[----:B------:R-:W-:-:S03]  /*216e0*/  VIADD R5, R4, UR30 ;  /* 0x0000001e04057c36 */ /* 0x000fc60008000000 */
[----:B------:R2:W-:Y:S01]  /*216f0*/  STL.64 [R1+0x428], R8 ;  /* 0x0004280801007387 */ /* 0x0005e20000100a00 */
[----:B0-----:R-:W-:Y:S01]  /*21700*/  IADD3 R10, P6, PT, R4, R68, RZ ;  /* 0x00000044040a7210 */ /* 0x001fe20007fde0ff */
[C---:B------:R-:W-:Y:S01]  /*21710*/  IMAD.X R13, R6.reuse, 0x1, R71, P5 ;  /* 0x00000001060d7824 */ /* 0x040fe200028e0647 */
[----:B------:R-:W-:Y:S02]  /*21720*/  SHF.R.S32.HI R7, RZ, 0x1f, R5 ;  /* 0x0000001fff077819 */ /* 0x000fe40000011405 */
[----:B------:R-:W-:Y:S01]  /*21730*/  IADD3 R40, P5, PT, R5, R0, RZ ;  /* 0x0000000005287210 */ /* 0x000fe20007fbe0ff */
[----:B------:R-:W-:Y:S01]  /*21740*/  IMAD.X R11, R6, 0x1, R3, P6 ;  /* 0x00000001060b7824 */ /* 0x000fe200030e0603 */
[----:B--2---:R-:W-:Y:S01]  /*21750*/  IADD3 R8, P4, PT, R4, R70, RZ ;  /* 0x0000004604087210 */ /* 0x004fe20007f9e0ff */
[----:B------:R0:W-:Y:S04]  /*21760*/  STL.64 [R1+0x420], R12 ;  /* 0x0004200c01007387 */ /* 0x0001e80000100a00 */
[----:B------:R-:W-:Y:S01]  /*21770*/  IMAD.X R9, R6, 0x1, R69, P4 ;  /* 0x0000000106097824 */ /* 0x000fe200020e0645 */
[----:B------:R2:W-:Y:S01]  /*21780*/  STL.64 [R1+0x418], R10 ;  /* 0x0004180a01007387 */ /* 0x0005e20000100a00 */
[----:B------:R-:W-:-:S03]  /*21790*/  IMAD.X R41, R7, 0x1, R72, P5 ;  /* 0x0000000107297824 */ /* 0x000fc600028e0648 */
[----:B------:R3:W-:Y:S01]  /*217a0*/  STL.64 [R1+0x410], R8 ;  /* 0x0004100801007387 */ /* 0x0007e20000100a00 */
[C---:B0-----:R-:W-:Y:S02]  /*217b0*/  IADD3 R12, P6, PT, R5.reuse, R2, RZ ;  /* 0x00000002050c7210 */ /* 0x041fe40007fde0ff */
[----:B--2---:R-:W-:-:S03]  /*217c0*/  IADD3 R10, P4, PT, R5, R68, RZ ;  /* 0x00000044050a7210 */ /* 0x004fc60007f9e0ff */
[----:B------:R-:W-:Y:S01]  /*217d0*/  IMAD.X R13, R7, 0x1, R71, P6 ;  /* 0x00000001070d7824 */ /* 0x000fe200030e0647 */
[----:B---3--:R-:W-:Y:S01]  /*217e0*/  IADD3 R8, P5, PT, R5, R70, RZ ;  /* 0x0000004605087210 */ /* 0x008fe20007fbe0ff */
[----:B------:R-:W-:Y:S01]  /*217f0*/  IMAD.X R11, R7, 0x1, R3, P4 ;  /* 0x00000001070b7824 */ /* 0x000fe200020e0603 */
[----:B------:R-:W-:Y:S01]  /*21800*/  STL [R1+0x7e0], R40 ;  /* 0x0007e02801007387 */ /* 0x000fe20000100800 */
[----:B------:R-:W-:Y:S02]  /*21810*/  VIADD R4, R5, UR30 ;  /* 0x0000001e05047c36 */ /* 0x000fe40008000000 */
[----:B------:R-:W-:Y:S01]  /*21820*/  IMAD.X R9, R7, 0x1, R69, P5 ;  /* 0x0000000107097824 */ /* 0x000fe200028e0645 */
[----:B------:R-:W-:Y:S02]  /*21830*/  STL [R1+0x7c8], R41 ;  /* 0x0007c82901007387 */ /* 0x000fe40000100800 */
[----:B------:R-:W-:Y:S02]  /*21840*/  SHF.R.S32.HI R6, RZ, 0x1f, R4 ;  /* 0x0000001fff067819 */ /* 0x000fe40000011404 */
[----:B------:R0:W-:Y:S04]  /*21850*/  STL.64 [R1+0x400], R12 ;  /* 0x0004000c01007387 */ /* 0x0001e80000100a00 */
[----:B------:R-:W-:Y:S04]  /*21860*/  STL.64 [R1+0x358], R10 ;  /* 0x0003580a01007387 */ /* 0x000fe80000100a00 */
[----:B------:R2:W-:Y:S01]  /*21870*/  STL.64 [R1+0x350], R8 ;  /* 0x0003500801007387 */ /* 0x0005e20000100a00 */
[C---:B0-----:R-:W-:Y:S01]  /*21880*/  IADD3 R12, P4, PT, R4.reuse, R0, RZ ;  /* 0x00000000040c7210 */ /* 0x041fe20007f9e0ff */
[C---:B------:R-:W-:Y:S01]  /*21890*/  VIADD R5, R4.reuse, UR30 ;  /* 0x0000001e04057c36 */ /* 0x040fe20008000000 */
[----:B--2---:R-:W-:-:S03]  /*218a0*/  IADD3 R8, P5, PT, R4, R68, RZ ;  /* 0x0000004404087210 */ /* 0x004fc60007fbe0ff */
[C---:B------:R-:W-:Y:S02]  /*218b0*/  IMAD.X R13, R6.reuse, 0x1, R72, P4 ;  /* 0x00000001060d7824 */ /* 0x040fe400020e0648 */
[----:B------:R-:W-:-:S03]  /*218c0*/  IMAD.X R9, R6, 0x1, R3, P5 ;  /* 0x0000000106097824 */ /* 0x000fc600028e0603 */
[----:B------:R-:W-:Y:S01]  /*218d0*/  STL.64 [R1+0x348], R12 ;  /* 0x0003480c01007387 */ /* 0x000fe20000100a00 */
[C---:B------:R-:W-:Y:S02]  /*218e0*/  IADD3 R10, P6, PT, R4.reuse, R2, RZ ;  /* 0x00000002040a7210 */ /* 0x040fe40007fde0ff */
[----:B------:R-:W-:Y:S01]  /*218f0*/  SHF.R.S32.HI R7, RZ, 0x1f, R5 ;  /* 0x0000001fff077819 */ /* 0x000fe20000011405 */
[----:B------:R0:W-:Y:S01]  /*21900*/  STL.64 [R1+0x338], R8 ;  /* 0x0003380801007387 */ /* 0x0001e20000100a00 */
[----:B------:R-:W-:Y:S01]  /*21910*/  IADD3 R42, P4, PT, R4, R70, RZ ;  /* 0x00000046042a7210 */ /* 0x000fe20007f9e0ff */
[----:B------:R-:W-:Y:S01]  /*21920*/  IMAD.X R11, R6, 0x1, R71, P6 ;  /* 0x00000001060b7824 */ /* 0x000fe200030e0647 */
[----:B0-----:R-:W-:-:S04]  /*21930*/  IADD3 R8, P5, PT, R5, R0, RZ ;  /* 0x0000000005087210 */ /* 0x001fc80007fbe0ff */
[----:B------:R0:W-:Y:S01]  /*21940*/  STL.64 [R1+0x340], R10 ;  /* 0x0003400a01007387 */ /* 0x0001e20000100a00 */
[----:B------:R-:W-:Y:S01]  /*21950*/  IMAD.X R9, R7, 0x1, R72, P5 ;  /* 0x0000000107097824 */ /* 0x000fe200028e0648 */
[----:B------:R-:W-:Y:S01]  /*21960*/  IADD3 R12, P6, PT, R5, R2, RZ ;  /* 0x00000002050c7210 */ /* 0x000fe20007fde0ff */
[----:B------:R-:W-:-:S03]  /*21970*/  IMAD.X R43, R6, 0x1, R69, P4 ;  /* 0x00000001062b7824 */ /* 0x000fc600020e0645 */
        /* <DEDUP_REMOVED lines=8> */
[----:B------:R-:W-:Y:S01]  /*21a00*/  SHF.R.S32.HI R6, RZ, 0x1f, R4 ;  /* 0x0000001fff067819 */ /* 0x000fe20000011404 */
[----:B------:R2:W-:Y:S04]  /*21a10*/  STL.64 [R1+0x318], R10 ;  /* 0x0003180a01007387 */ /* 0x0005e80000100a00 */
[----:B------:R3:W-:Y:S01]  /*21a20*/  STL.64 [R1+0x310], R8 ;  /* 0x0003100801007387 */ /* 0x0007e20000100a00 */
[----:B0-----:R-:W-:-:S02]  /*21a30*/  IADD3 R12, P4, PT, R4, R0, RZ ;  /* 0x00000000040c7210 */ /* 0x001fc40007f9e0ff */
[----:B--2---:R-:W-:-:S03]  /*21a40*/  IADD3 R10, P6, PT, R4, R2, RZ ;  /* 0x00000002040a7210 */ /* 0x004fc60007fde0ff */
[----:B------:R-:W-:Y:S01]  /*21a50*/  IMAD.X R13, R6, 0x1, R72, P4 ;  /* 0x00000001060d7824 */ /* 0x000fe200020e0648 */
[----:B---3--:R-:W-:Y:S01]  /*21a60*/  IADD3 R8, P5, PT, R4, R68, RZ ;  /* 0x0000004404087210 */ /* 0x008fe20007fbe0ff */
[----:B------:R-:W-:Y:S01]  /*21a70*/  IMAD.X R11, R6, 0x1, R71, P6 ;  /* 0x00000001060b7824 */ /* 0x000fe200030e0647 */
[C---:B------:R-:W-:Y:S01]  /*21a80*/  IADD3 R44, P4, PT, R4.reuse, R70, RZ ;  /* 0x00000046042c7210 */ /* 0x040fe20007f9e0ff */
[----:B------:R-:W-:Y:S02]  /*21a90*/  VIADD R5, R4, UR30 ;  /* 0x0000001e04057c36 */ /* 0x000fe40008000000 */
[C---:B------:R-:W-:Y:S01]  /*21aa0*/  IMAD.X R9, R6.reuse, 0x1, R3, P5 ;  /* 0x0000000106097824 */ /* 0x040fe200028e0603 */
[----:B------:R-:W-:Y:S01]  /*21ab0*/  STL.64 [R1+0x308], R12 ;  /* 0x0003080c01007387 */ /* 0x000fe20000100a00 */
[----:B------:R-:W-:Y:S01]  /*21ac0*/  IMAD.X R45, R6, 0x1, R69, P4 ;  /* 0x00000001062d7824 */ /* 0x000fe200020e0645 */
[----:B------:R-:W-:Y:S02]  /*21ad0*/  SHF.R.S32.HI R7, RZ, 0x1f, R5 ;  /* 0x0000001fff077819 */ /* 0x000fe40000011405 */
[----:B------:R0:W-:Y:S04]  /*21ae0*/  STL.64 [R1+0x300], R10 ;  /* 0x0003000a01007387 */ /* 0x0001e80000100a00 */
[----:B------:R2:W-:Y:S01]  /*21af0*/  STL.64 [R1+0x2f8], R8 ;  /* 0x0002f80801007387 */ /* 0x0005e20000100a00 */
[C---:B------:R-:W-:Y:S01]  /*21b00*/  VIADD R4, R5.reuse, UR30 ;  /* 0x0000001e05047c36 */ /* 0x040fe20008000000 */
[----:B0-----:R-:W-:-:S02]  /*21b10*/  IADD3 R10, P5, PT, R5, R0, RZ ;  /* 0x00000000050a7210 */ /* 0x001fc40007fbe0ff */
[----:B--2---:R-:W-:-:S03]  /*21b20*/  IADD3 R8, P4, PT, R5, R68, RZ ;  /* 0x0000004405087210 */ /* 0x004fc60007f9e0ff */
[C---:B------:R-:W-:Y:S02]  /*21b30*/  IMAD.X R11, R7.reuse, 0x1, R72, P5 ;  /* 0x00000001070b7824 */ /* 0x040fe400028e0648 */
[----:B------:R-:W-:Y:S01]  /*21b40*/  IMAD.X R9, R7, 0x1, R3, P4 ;  /* 0x0000000107097824 */ /* 0x000fe200020e0603 */
[----:B------:R-:W-:Y:S02]  /*21b50*/  IADD3 R12, P6, PT, R5, R2, RZ ;  /* 0x00000002050c7210 */ /* 0x000fe40007fde0ff */
[----:B------:R0:W-:Y:S01]  /*21b60*/  STL.64 [R1+0x2e8], R10 ;  /* 0x0002e80a01007387 */ /* 0x0001e20000100a00 */
[----:B------:R-:W-:-:S03]  /*21b70*/  SHF.R.S32.HI R6, RZ, 0x1f, R4 ;  /* 0x0000001fff067819 */ /* 0x000fc60000011404 */
[----:B------:R2:W-:Y:S01]  /*21b80*/  STL.64 [R1+0x2d8], R8 ;  /* 0x0002d80801007387 */ /* 0x0005e20000100a00 */
[----:B------:R-:W-:Y:S01]  /*21b90*/  IMAD.X R13, R7, 0x1, R71, P6 ;  /* 0x00000001070d7824 */ /* 0x000fe200030e0647 */
[----:B0-----:R-:W-:Y:S02]  /*21ba0*/  IADD3 R10, P5, PT, R5, R70, RZ ;  /* 0x00000046050a7210 */ /* 0x001fe40007fbe0ff */
[----:B--2---:R-:W-:-:S03]  /*21bb0*/  IADD3 R8, P4, PT, R4, R0, RZ ;  /* 0x0000000004087210 */ /* 0x004fc60007f9e0ff */
[----:B------:R-:W-:Y:S01]  /*21bc0*/  IMAD.X R11, R7, 0x1, R69, P5 ;  /* 0x00000001070b7824 */ /* 0x000fe200028e0645 */
[----:B------:R0:W-:Y:S01]  /*21bd0*/  STL.64 [R1+0x2e0], R12 ;  /* 0x0002e00c01007387 */ /* 0x0001e20000100a00 */
[----:B------:R-:W-:-:S03]  /*21be0*/  IMAD.X R9, R6, 0x1, R72, P4 ;  /* 0x0000000106097824 */ /* 0x000fc600020e0648 */
[----:B------:R2:W-:Y:S01]  /*21bf0*/  STL.64 [R1+0x2d0], R10 ;  /* 0x0002d00a01007387 */ /* 0x0005e20000100a00 */
[----:B------:R-:W-:-:S03]  /*21c00*/  VIADD R5, R4, UR30 ;  /* 0x0000001e04057c36 */ /* 0x000fc60008000000 */
[----:B------:R3:W-:Y:S01]  /*21c10*/  STL.64 [R1+0x2c8], R8 ;  /* 0x0002c80801007387 */ /* 0x0007e20000100a00 */
[C---:B0-----:R-:W-:Y:S02]  /*21c20*/  IADD3 R12, P6, PT, R4.reuse, R2, RZ ;  /* 0x00000002040c7210 */ /* 0x041fe40007fde0ff */
[----:B--2---:R-:W-:-:S03]  /*21c30*/  IADD3 R10, P5, PT, R4, R68, RZ ;  /* 0x00000044040a7210 */ /* 0x004fc60007fbe0ff */
[----:B------:R-:W-:Y:S01]  /*21c40*/  IMAD.X R13, R6, 0x1, R71, P6 ;  /* 0x00000001060d7824 */ /* 0x000fe200030e0647 */
[----:B---3--:R-:W-:Y:S01]  /*21c50*/  IADD3 R8, P4, PT, R4, R70, RZ ;  /* 0x0000004604087210 */ /* 0x008fe20007f9e0ff */
[----:B------:R-:W-:Y:S01]  /*21c60*/  IMAD.X R11, R6, 0x1, R3, P5 ;  /* 0x00000001060b7824 */ /* 0x000fe200028e0603 */
[----:B------:R-:W-:-:S03]  /*21c70*/  SHF.R.S32.HI R7, RZ, 0x1f, R5 ;  /* 0x0000001fff077819 */ /* 0x000fc60000011405 */
[----:B------:R-:W-:Y:S01]  /*21c80*/  IMAD.X R9, R6, 0x1, R69, P4 ;  /* 0x0000000106097824 */ /* 0x000fe200020e0645 */
[----:B------:R-:W-:Y:S01]  /*21c90*/  IADD3 R46, P5, PT, R5, R0, RZ ;  /* 0x00000000052e7210 */ /* 0x000fe20007fbe0ff */
[----:B------:R0:W-:Y:S04]  /*21ca0*/  STL.64 [R1+0x2c0], R12 ;  /* 0x0002c00c01007387 */ /* 0x0001e80000100a00 */
[----:B------:R2:W-:Y:S01]  /*21cb0*/  STL.64 [R1+0x2b8], R10 ;  /* 0x0002b80a01007387 */ /* 0x0005e20000100a00 */
[----:B------:R-:W-:-:S03]  /*21cc0*/  IMAD.X R47, R7, 0x1, R72, P5 ;  /* 0x00000001072f7824 */ /* 0x000fc600028e0648 */
[----:B------:R3:W-:Y:S01]  /*21cd0*/  STL.64 [R1+0x2b0], R8 ;  /* 0x0002b00801007387 */ /* 0x0007e20000100a00 */
[C---:B0-----:R-:W-:Y:S02]  /*21ce0*/  IADD3 R12, P6, PT, R5.reuse, R2, RZ ;  /* 0x00000002050c7210 */ /* 0x041fe40007fde0ff */
[C---:B--2---:R-:W-:Y:S02]  /*21cf0*/  IADD3 R10, P5, PT, R5.reuse, R70, RZ ;  /* 0x00000046050a7210 */ /* 0x044fe40007fbe0ff */
[----:B---3--:R-:W-:Y:S01]  /*21d00*/  IADD3 R8, P4, PT, R5, R68, RZ ;  /* 0x0000004405087210 */ /* 0x008fe20007f9e0ff */
[----:B------:R-:W-:Y:S02]  /*21d10*/  IMAD.X R13, R7, 0x1, R71, P6 ;  /* 0x00000001070d7824 */ /* 0x000fe400030e0647 */
[----:B------:R-:W-:Y:S02]  /*21d20*/  VIADD R4, R5, UR30 ;  /* 0x0000001e05047c36 */ /* 0x000fe40008000000 */
[----:B------:R-:W-:-:S02]  /*21d30*/  IMAD.X R9, R7, 0x1, R3, P4 ;  /* 0x0000000107097824 */ /* 0x000fc400020e0603 */
[----:B------:R-:W-:Y:S01]  /*21d40*/  IMAD.X R11, R7, 0x1, R69, P5 ;  /* 0x00000001070b7824 */ /* 0x000fe200028e0645 */
[----:B------:R-:W-:Y:S02]  /*21d50*/  SHF.R.S32.HI R6, RZ, 0x1f, R4 ;  /* 0x0000001fff067819 */ /* 0x000fe40000011404 */
[----:B------:R0:W-:Y:S04]  /*21d60*/  STL.64 [R1+0x298], R8 ;  /* 0x0002980801007387 */ /* 0x0001e80000100a00 */
[----:B------:R-:W-:Y:S04]  /*21d70*/  STL.64 [R1+0x2a0], R12 ;  /* 0x0002a00c01007387 */ /* 0x000fe80000100a00 */
[----:B------:R2:W-:Y:S01]  /*21d80*/  STL.64 [R1+0x290], R10 ;  /* 0x0002900a01007387 */ /* 0x0005e20000100a00 */
[C---:B0-----:R-:W-:Y:S01]  /*21d90*/  IADD3 R8, P4, PT, R4.reuse, R0, RZ ;  /* 0x0000000004087210 */ /* 0x041fe20007f9e0ff */
[C---:B------:R-:W-:Y:S01]  /*21da0*/  VIADD R5, R4.reuse, UR30 ;  /* 0x0000001e04057c36 */ /* 0x040fe20008000000 */
[----:B--2---:R-:W-:-:S03]  /*21db0*/  IADD3 R10, P5, PT, R4, R68, RZ ;  /* 0x00000044040a7210 */ /* 0x004fc60007fbe0ff */
[----:B------:R-:W-:Y:S01]  /*21dc0*/  IMAD.X R9, R6, 0x1, R72, P4 ;  /* 0x0000000106097824 */ /* 0x000fe200020e0648 */
[----:B------:R-:W-:Y:S01]  /*21dd0*/  IADD3 R14, P6, PT, R4, R2, RZ ;  /* 0x00000002040e7210 */ /* 0x000fe20007fde0ff */
[----:B------:R-:W-:Y:S01]  /*21de0*/  IMAD.X R11, R6, 0x1, R3, P5 ;  /* 0x00000001060b7824 */ /* 0x000fe200028e0603 */
[----:B------:R-:W-:Y:S02]  /*21df0*/  IADD3 R12, P4, PT, R4, R70, RZ ;  /* 0x00000046040c7210 */ /* 0x000fe40007f9e0ff */
[----:B------:R0:W-:Y:S01]  /*21e00*/  STL.64 [R1+0x288], R8 ;  /* 0x0002880801007387 */ /* 0x0001e20000100a00 */
[----:B------:R-:W-:-:S03]  /*21e10*/  IMAD.X R15, R6, 0x1, R71, P6 ;  /* 0x00000001060f7824 */ /* 0x000fc600030e0647 */
[----:B------:R2:W-:Y:S01]  /*21e20*/  STL.64 [R1+0x278], R10 ;  /* 0x0002780a01007387 */ /* 0x0005e20000100a00 */
[----:B------:R-:W-:Y:S01]  /*21e30*/  IMAD.X R13, R6, 0x1, R69, P4 ;  /* 0x00000001060d7824 */ /* 0x000fe200020e0645 */
[----:B0-----:R-:W-:Y:S02]  /*21e40*/  SHF.R.S32.HI R8, RZ, 0x1f, R5 ;  /* 0x0000001fff087819 */ /* 0x001fe40000011405 */
[C---:B--2---:R-:W-:Y:S01]  /*21e50*/  IADD3 R10, P5, PT, R5.reuse, R0, RZ ;  /* 0x00000000050a7210 */ /* 0x044fe20007fbe0ff */
[----:B------:R-:W-:Y:S04]  /*21e60*/  STL.64 [R1+0x280], R14 ;  /* 0x0002800e01007387 */ /* 0x000fe80000100a00 */
[----:B------:R-:W-:Y:S01]  /*21e70*/  IMAD.X R11, R8, 0x1, R72, P5 ;  /* 0x00000001080b7824 */ /* 0x000fe200028e0648 */
[----:B------:R0:W-:Y:S04]  /*21e80*/  STL.64 [R1+0x270], R12 ;  /* 0x0002700c01007387 */ /* 0x0001e80000100a00 */
[----:B------:R2:W-:Y:S01]  /*21e90*/  STL.64 [R1+0x268], R10 ;  /* 0x0002680a01007387 */ /* 0x0005e20000100a00 */
[C---:B------:R-:W-:Y:S01]  /*21ea0*/  VIADD R4, R5.reuse, UR30 ;  /* 0x0000001e05047c36 */ /* 0x040fe20008000000 */
[----:B0-----:R-:W-:-:S02]  /*21eb0*/  IADD3 R12, P4, PT, R5, R68, RZ ;  /* 0x00000044050c7210 */ /* 0x001fc40007f9e0ff */
[----:B--2---:R-:W-:-:S03]  /*21ec0*/  IADD3 R10, P5, PT, R5, R70, RZ ;  /* 0x00000046050a7210 */ /* 0x004fc60007fbe0ff */
[C---:B------:R-:W-:Y:S01]  /*21ed0*/  IMAD.X R13, R8.reuse, 0x1, R3, P4 ;  /* 0x00000001080d7824 */ /* 0x040fe200020e0603 */
[----:B------:R-:W-:Y:S01]  /*21ee0*/  IADD3 R48, P6, PT, R5, R2, RZ ;  /* 0x0000000205307210 */ /* 0x000fe20007fde0ff */
[----:B------:R-:W-:-:S03]  /*21ef0*/  IMAD.X R11, R8, 0x1, R69, P5 ;  /* 0x00000001080b7824 */ /* 0x000fc600028e0645 */
[----:B------:R0:W-:Y:S01]  /*21f00*/  STL.64 [R1+0x258], R12 ;  /* 0x0002580c01007387 */ /* 0x0001e20000100a00 */
[----:B------:R-:W-:Y:S01]  /*21f10*/  SHF.R.S32.HI R7, RZ, 0x1f, R4 ;  /* 0x0000001fff077819 */ /* 0x000fe20000011404 */
[----:B------:R-:W-:Y:S02]  /*21f20*/  IMAD.X R49, R8, 0x1, R71, P6 ;  /* 0x0000000108317824 */ /* 0x000fe400030e0647 */
[----:B------:R2:W-:Y:S01]  /*21f30*/  STL.64 [R1+0x250], R10 ;  /* 0x0002500a01007387 */ /* 0x0005e20000100a00 */
[C---:B------:R-:W-:Y:S02]  /*21f40*/  IADD3 R50, P5, PT, R4.reuse, R68, RZ ;  /* 0x0000004404327210 */ /* 0x040fe40007fbe0ff */
[C---:B0-----:R-:W-:Y:S02]  /*21f50*/  IADD3 R12, P4, PT, R4.reuse, R0, RZ ;  /* 0x00000000040c7210 */ /* 0x041fe40007f9e0ff */
[----:B--2---:R-:W-:-:S03]  /*21f60*/  IADD3 R10, P6, PT, R4, R2, RZ ;  /* 0x00000002040a7210 */ /* 0x004fc60007fde0ff */
[C---:B------:R-:W-:Y:S02]  /*21f70*/  IMAD.X R13, R7.reuse, 0x1, R72, P4 ;  /* 0x00000001070d7824 */ /* 0x040fe400020e0648 */
[C---:B------:R-:W-:Y:S02]  /*21f80*/  VIADD R6, R4.reuse, UR30 ;  /* 0x0000001e04067c36 */ /* 0x040fe40008000000 */
[C---:B------:R-:W-:Y:S01]  /*21f90*/  IMAD.X R11, R7.reuse, 0x1, R71, P6 ;  /* 0x00000001070b7824 */ /* 0x040fe200030e0647 */
[----:B------:R0:W-:Y:S01]  /*21fa0*/  STL.64 [R1+0x248], R12 ;  /* 0x0002480c01007387 */ /* 0x0001e20000100a00 */
[----:B------:R-:W-:Y:S01]  /*21fb0*/  IMAD.X R51, R7, 0x1, R3, P5 ;  /* 0x0000000107337824 */ /* 0x000fe200028e0603 */
[----:B------:R-:W-:Y:S02]  /*21fc0*/  SHF.R.S32.HI R8, RZ, 0x1f, R6 ;  /* 0x0000001fff087819 */ /* 0x000fe40000011406 */
[----:B------:R2:W-:Y:S01]  /*21fd0*/  STL.64 [R1+0x240], R10 ;  /* 0x0002400a01007387 */ /* 0x0005e20000100a00 */
[----:B0-----:R-:W-:-:S02]  /*21fe0*/  IADD3 R12, P4, PT, R4, R70, RZ ;  /* 0x00000046040c7210 */ /* 0x001fc40007f9e0ff */
[----:B--2---:R-:W-:-:S03]  /*21ff0*/  IADD3 R10, P5, PT, R6, R0, RZ ;  /* 0x00000000060a7210 */ /* 0x004fc60007fbe0ff */
[----:B------:R-:W-:Y:S02]  /*22000*/  IMAD.X R13, R7, 0x1, R69, P4 ;  /* 0x00000001070d7824 */ /* 0x000fe400020e0645 */
[----:B------:R-:W-:-:S03]  /*22010*/  IMAD.X R11, R8, 0x1, R72, P5 ;  /* 0x00000001080b7824 */ /* 0x000fc600028e0648 */
[----:B------:R0:W-:Y:S01]  /*22020*/  STL.64 [R1+0x230], R12 ;  /* 0x0002300c01007387 */ /* 0x0001e20000100a00 */
[----:B------:R-:W-:-:S03]  /*22030*/  IADD3 R14, P6, PT, R6, R2, RZ ;  /* 0x00000002060e7210 */ /* 0x000fc60007fde0ff */
[----:B------:R2:W-:Y:S01]  /*22040*/  STL.64 [R1+0x228], R10 ;  /* 0x0002280a01007387 */ /* 0x0005e20000100a00 */
[C---:B------:R-:W-:Y:S01]  /*22050*/  VIADD R5, R6.reuse, UR30 ;  /* 0x0000001e06057c36 */ /* 0x040fe20008000000 */
[C---:B0-----:R-:W-:Y:S02]  /*22060*/  IADD3 R12, P4, PT, R6.reuse, R68, RZ ;  /* 0x00000044060c7210 */ /* 0x041fe40007f9e0ff */
[----:B--2---:R-:W-:-:S03]  /*22070*/  IADD3 R10, P5, PT, R6, R70, RZ ;  /* 0x00000046060a7210 */ /* 0x004fc60007fbe0ff */
[C---:B------:R-:W-:Y:S02]  /*22080*/  IMAD.X R13, R8.reuse, 0x1, R3, P4 ;  /* 0x00000001080d7824 */ /* 0x040fe400020e0603 */
[C---:B------:R-:W-:Y:S02]  /*22090*/  IMAD.X R15, R8.reuse, 0x1, R71, P6 ;  /* 0x00000001080f7824 */ /* 0x040fe400030e0647 */
[----:B------:R-:W-:Y:S01]  /*220a0*/  IMAD.X R11, R8, 0x1, R69, P5 ;  /* 0x00000001080b7824 */ /* 0x000fe200028e0645 */
[----:B------:R0:W-:Y:S01]  /*220b0*/  STL.64 [R1+0x218], R12 ;  /* 0x0002180c01007387 */ /* 0x0001e20000100a00 */
[----:B------:R-:W-:-:S03]  /*220c0*/  SHF.R.S32.HI R7, RZ, 0x1f, R5 ;  /* 0x0000001fff077819 */ /* 0x000fc60000011405 */
[----:B------:R-:W-:Y:S04]  /*220d0*/  STL.64 [R1+0x220], R14 ;  /* 0x0002200e01007387 */ /* 0x000fe80000100a00 */
[----:B------:R2:W-:Y:S01]  /*220e0*/  STL.64 [R1+0x210], R10 ;  /* 0x0002100a01007387 */ /* 0x0005e20000100a00 */
[C---:B0-----:R-:W-:Y:S01]  /*220f0*/  IADD3 R12, P4, PT, R5.reuse, R0, RZ ;  /* 0x00000000050c7210 */ /* 0x041fe20007f9e0ff */
[C---:B------:R-:W-:Y:S01]  /*22100*/  VIADD R4, R5.reuse, UR30 ;  /* 0x0000001e05047c36 */ /* 0x040fe20008000000 */
[C---:B------:R-:W-:Y:S02]  /*22110*/  IADD3 R52, P5, PT, R5.reuse, R68, RZ ;  /* 0x0000004405347210 */ /* 0x040fe40007fbe0ff */
        /* <DEDUP_REMOVED lines=9> */
[----:B------:R-:W-:Y:S02]  /*221b0*/  IMAD.X R13, R7, 0x1, R69, P4 ;  /* 0x00000001070d7824 */ /* 0x000fe400020e0645 */
[----:B------:R-:W-:-:S03]  /*221c0*/  IMAD.X R11, R8, 0x1, R72, P5 ;  /* 0x00000001080b7824 */ /* 0x000fc600028e0648 */
[----:B------:R-:W-:Y:S04]  /*221d0*/  STL.64 [R1+0x150], R12 ;  /* 0x0001500c01007387 */ /* 0x000fe80000100a00 */
[----:B------:R0:W-:Y:S01]  /*221e0*/  STL.64 [R1+0x148], R10 ;  /* 0x0001480a01007387 */ /* 0x0001e20000100a00 */
[C---:B------:R-:W-:Y:S01]  /*221f0*/  IADD3 R14, P6, PT, R4.reuse, R2, RZ ;  /* 0x00000002040e7210 */ /* 0x040fe20007fde0ff */
[C---:B------:R-:W-:Y:S01]  /*22200*/  VIADD R6, R4.reuse, UR30 ;  /* 0x0000001e04067c36 */ /* 0x040fe20008000000 */
[----:B0-----:R-:W-:-:S05]  /*22210*/  IADD3 R10, P5, PT, R4, R70, RZ ;  /* 0x00000046040a7210 */ /* 0x001fca0007fbe0ff */
        /* <DEDUP_REMOVED lines=8> */
[----:B------:R-:W-:Y:S02]  /*222a0*/  STL.64 [R1+0x138], R12 ;  /* 0x0001380c01007387 */ /* 0x000fe40000100a00 */
[----:B------:R-:W-:Y:S01]  /*222b0*/  IMAD.X R11, R7, 0x1, R72, P6 ;  /* 0x00000001070b7824 */ /* 0x000fe200030e0648 */
[----:B--2---:R-:W-:-:S04]  /*222c0*/  IADD3 R14, P5, PT, R6, R2, RZ ;  /* 0x00000002060e7210 */ /* 0x004fc80007fbe0ff */
[----:B------:R0:W-:Y:S01]  /*222d0*/  STL.64 [R1+0x128], R10 ;  /* 0x0001280a01007387 */ /* 0x0001e20000100a00 */
[C---:B------:R-:W-:Y:S02]  /*222e0*/  IMAD.X R15, R7.reuse, 0x1, R71, P5 ;  /* 0x00000001070f7824 */ /* 0x040fe400028e0647 */
[C---:B------:R-:W-:Y:S01]  /*222f0*/  VIADD R5, R6.reuse, UR30 ;  /* 0x0000001e06057c36 */ /* 0x040fe20008000000 */
[C---:B0-----:R-:W-:Y:S02]  /*22300*/  IADD3 R10, P6, PT, R6.reuse, R70, RZ ;  /* 0x00000046060a7210 */ /* 0x041fe40007fde0ff */
[----:B------:R-:W-:Y:S03]  /*22310*/  STL.64 [R1+0x120], R14 ;  /* 0x0001200e01007387 */ /* 0x000fe60000100a00 */
[----:B------:R-:W-:Y:S01]  /*22320*/  IMAD.X R11, R7, 0x1, R69, P6 ;  /* 0x00000001070b7824 */ /* 0x000fe200030e0645 */
[----:B------:R-:W-:-:S02]  /*22330*/  IADD3 R12, P4, PT, R6, R68, RZ ;  /* 0x00000044060c7210 */ /* 0x000fc40007f9e0ff */
[----:B------:R-:W-:Y:S02]  /*22340*/  SHF.R.S32.HI R6, RZ, 0x1f, R5 ;  /* 0x0000001fff067819 */ /* 0x000fe40000011405 */
[----:B------:R0:W-:Y:S01]  /*22350*/  STL.64 [R1+0x110], R10 ;  /* 0x0001100a01007387 */ /* 0x0001e20000100a00 */
[----:B------:R-:W-:Y:S02]  /*22360*/  IMAD.X R13, R7, 0x1, R3, P4 ;  /* 0x00000001070d7824 */ /* 0x000fe400020e0603 */
[C---:B------:R-:W-:Y:S01]  /*22370*/  VIADD R4, R5.reuse, UR30 ;  /* 0x0000001e05047c36 */ /* 0x040fe20008000000 */
[C---:B0-----:R-:W-:Y:S02]  /*22380*/  IADD3 R10, P6, PT, R5.reuse, R0, RZ ;  /* 0x00000000050a7210 */ /* 0x041fe40007fde0ff */
[----:B------:R-:W-:Y:S03]  /*22390*/  STL.64 [R1+0x118], R12 ;  /* 0x0001180c01007387 */ /* 0x000fe60000100a00 */
[----:B------:R-:W-:Y:S01]  /*223a0*/  IMAD.X R11, R6, 0x1, R72, P6 ;  /* 0x00000001060b7824 */ /* 0x000fe200030e0648 */
[----:B------:R-:W-:Y:S01]  /*223b0*/  IADD3 R22, P4, PT, R5, R68, RZ ;  /* 0x0000004405167210 */ /* 0x000fe20007f9e0ff */
[----:B------:R-:W-:-:S03]  /*223c0*/  VIADD R9, R4, UR30 ;  /* 0x0000001e04097c36 */ /* 0x000fc60008000000 */
[----:B------:R0:W-:Y:S01]  /*223d0*/  STL.64 [R1+0x108], R10 ;  /* 0x0001080a01007387 */ /* 0x0001e20000100a00 */
[----:B------:R-:W-:Y:S01]  /*223e0*/  VIADD R14, R9, UR30 ;  /* 0x0000001e090e7c36 */ /* 0x000fe20008000000 */
[C---:B------:R-:W-:Y:S01]  /*223f0*/  IADD3 R54, P5, PT, R5.reuse, R2, RZ ;  /* 0x0000000205367210 */ /* 0x040fe20007fbe0ff */
[----:B------:R-:W-:Y:S01]  /*22400*/  IMAD.X R23, R6, 0x1, R3, P4 ;  /* 0x0000000106177824 */ /* 0x000fe200020e0603 */
[----:B0-----:R-:W-:-:S05]  /*22410*/  IADD3 R10, P6, PT, R5, R70, RZ ;  /* 0x00000046050a7210 */ /* 0x001fca0007fde0ff */
[----:B------:R-:W-:Y:S01]  /*22420*/  IMAD.X R11, R6, 0x1, R69, P6 ;  /* 0x00000001060b7824 */ /* 0x000fe200030e0645 */
[----:B------:R-:W-:Y:S01]  /*22430*/  SHF.R.S32.HI R5, RZ, 0x1f, R4 ;  /* 0x0000001fff057819 */ /* 0x000fe20000011404 */
[----:B------:R-:W-:Y:S01]  /*22440*/  VIADD R13, R14, UR30 ;  /* 0x0000001e0e0d7c36 */ /* 0x000fe20008000000 */
[----:B------:R-:W-:Y:S01]  /*22450*/  IADD3 R24, P6, PT, R4, R0, RZ ;  /* 0x0000000004187210 */ /* 0x000fe20007fde0ff */
[----:B------:R-:W-:Y:S01]  /*22460*/  IMAD.X R55, R6, 0x1, R71, P5 ;  /* 0x0000000106377824 */ /* 0x000fe200028e0647 */
[----:B------:R-:W-:Y:S01]  /*22470*/  STL.64 [R1+0xf0], R10 ;  /* 0x0000f00a01007387 */ /* 0x000fe20000100a00 */
[----:B------:R-:W-:-:S03]  /*22480*/  VIADD R12, R13, UR30 ;  /* 0x0000001e0d0c7c36 */ /* 0x000fc60008000000 */
[----:B------:R0:W-:Y:S01]  /*22490*/  STL.64 [R1+0xf8], R22 ;  /* 0x0000f81601007387 */ /* 0x0001e20000100a00 */
[----:B------:R-:W-:Y:S01]  /*224a0*/  IMAD.X R25, R5, 0x1, R72, P6 ;  /* 0x0000000105197824 */ /* 0x000fe200030e0648 */
[C---:B------:R-:W-:Y:S02]  /*224b0*/  IADD3 R6, P6, PT, R4.reuse, R70, RZ ;  /* 0x0000004604067210 */ /* 0x040fe40007fde0ff */
[----:B0-----:R-:W-:Y:S01]  /*224c0*/  IADD3 R22, P5, PT, R4, R2, RZ ;  /* 0x0000000204167210 */ /* 0x001fe20007fbe0ff */
[----:B------:R-:W-:-:S04]  /*224d0*/  VIADD R11, R12, UR30 ;  /* 0x0000001e0c0b7c36 */ /* 0x000fc80008000000 */
[----:B------:R-:W-:Y:S01]  /*224e0*/  IMAD.X R23, R5, 0x1, R71, P5 ;  /* 0x0000000105177824 */ /* 0x000fe200028e0647 */
[----:B------:R-:W-:Y:S01]  /*224f0*/  STL.64 [R1+0xe8], R24 ;  /* 0x0000e81801007387 */ /* 0x000fe20000100a00 */
[----:B------:R-:W-:Y:S01]  /*22500*/  IADD3 R56, P4, PT, R4, R68, RZ ;  /* 0x0000004404387210 */ /* 0x000fe20007f9e0ff */
[----:B------:R-:W-:Y:S01]  /*22510*/  VIADD R10, R11, UR30 ;  /* 0x0000001e0b0a7c36 */ /* 0x000fe20008000000 */
[----:B------:R-:W-:Y:S01]  /*22520*/  SHF.R.S32.HI R4, RZ, 0x1f, R9 ;  /* 0x0000001fff047819 */ /* 0x000fe20000011409 */
[----:B------:R-:W-:Y:S01]  /*22530*/  IMAD.X R7, R5, 0x1, R69, P6 ;  /* 0x0000000105077824 */ /* 0x000fe200030e0645 */
[----:B------:R0:W-:Y:S01]  /*22540*/  STL.64 [R1+0xe0], R22 ;  /* 0x0000e01601007387 */ /* 0x0001e20000100a00 */
[----:B------:R-:W-:Y:S01]  /*22550*/  IADD3 R28, P5, PT, R9, R2, RZ ;  /* 0x00000002091c7210 */ /* 0x000fe20007fbe0ff */
[----:B------:R-:W-:Y:S02]  /*22560*/  VIADD R8, R10, UR30 ;  /* 0x0000001e0a087c36 */ /* 0x000fe40008000000 */
[----:B------:R-:W-:Y:S01]  /*22570*/  IMAD.X R57, R5, 0x1, R3, P4 ;  /* 0x0000000105397824 */ /* 0x000fe200020e0603 */
[----:B------:R2:W-:Y:S01]  /*22580*/  STL.64 [R1+0xd0], R6 ;  /* 0x0000d00601007387 */ /* 0x0005e20000100a00 */
[----:B------:R-:W-:Y:S01]  /*22590*/  IMAD.X R29, R4, 0x1, R71, P5 ;  /* 0x00000001041d7824 */ /* 0x000fe200028e0647 */
[----:B0-----:R-:W-:-:S02]  /*225a0*/  IADD3 R22, P6, PT, R9, R0, RZ ;  /* 0x0000000009167210 */ /* 0x001fc40007fde0ff */
[----:B------:R-:W-:-:S03]  /*225b0*/  IADD3 R24, P4, PT, R9, R68, RZ ;  /* 0x0000004409187210 */ /* 0x000fc60007f9e0ff */
[----:B------:R-:W-:Y:S02]  /*225c0*/  IMAD.X R23, R4, 0x1, R72, P6 ;  /* 0x0000000104177824 */ /* 0x000fe400030e0648 */
[----:B--2---:R-:W-:Y:S01]  /*225d0*/  VIADD R7, R8, UR30 ;  /* 0x0000001e08077c36 */ /* 0x004fe20008000000 */
[----:B------:R-:W-:Y:S01]  /*225e0*/  SHF.R.S32.HI R16, RZ, 0x1f, R14 ;  /* 0x0000001fff107819 */ /* 0x000fe2000001140e */
[----:B------:R-:W-:Y:S01]  /*225f0*/  IMAD.X R25, R4, 0x1, R3, P4 ;  /* 0x0000000104197824 */ /* 0x000fe200020e0603 */
[----:B------:R0:W-:Y:S01]  /*22600*/  STL.64 [R1+0xc8], R22 ;  /* 0x0000c81601007387 */ /* 0x0001e20000100a00 */
[----:B------:R-:W-:-:S03]  /*22610*/  VIADD R6, R7, UR30 ;  /* 0x0000001e07067c36 */ /* 0x000fc60008000000 */
[----:B------:R2:W-:Y:S01]  /*22620*/  STL.64 [R1+0xc0], R28 ;  /* 0x0000c01c01007387 */ /* 0x0005e20000100a00 */
[----:B------:R-:W-:Y:S01]  /*22630*/  VIADD R5, R6, UR30 ;  /* 0x0000001e06057c36 */ /* 0x000fe20008000000 */
[----:B0-----:R-:W-:Y:S02]  /*22640*/  IADD3 R22, P6, PT, R9, R70, RZ ;  /* 0x0000004609167210 */ /* 0x001fe40007fde0ff */
[----:B--2---:R-:W-:-:S03]  /*22650*/  IADD3 R28, P5, PT, R14, R0, RZ ;  /* 0x000000000e1c7210 */ /* 0x004fc60007fbe0ff */
[----:B------:R-:W-:Y:S01]  /*22660*/  IMAD.X R23, R4, 0x1, R69, P6 ;  /* 0x0000000104177824 */ /* 0x000fe200030e0645 */
[----:B------:R0:W-:Y:S01]  /*22670*/  STL.64 [R1+0xb8], R24 ;  /* 0x0000b81801007387 */ /* 0x0001e20000100a00 */
[----:B------:R-:W-:Y:S02]  /*22680*/  VIADD R4, R5, UR30 ;  /* 0x0000001e05047c36 */ /* 0x000fe40008000000 */
[----:B------:R-:W-:Y:S01]  /*22690*/  IMAD.X R29, R16, 0x1, R72, P5 ;  /* 0x00000001101d7824 */ /* 0x000fe200028e0648 */
[----:B------:R2:W-:Y:S01]  /*226a0*/  STL.64 [R1+0xb0], R22 ;  /* 0x0000b01601007387 */ /* 0x0005e20000100a00 */
[----:B------:R-:W-:Y:S01]  /*226b0*/  VIADD R9, R4, UR30 ;  /* 0x0000001e04097c36 */ /* 0x000fe20008000000 */
[C---:B0-----:R-:W-:Y:S02]  /*226c0*/  IADD3 R24, P6, PT, R14.reuse, R2, RZ ;  /* 0x000000020e187210 */ /* 0x041fe40007fde0ff */
[----:B------:R-:W-:Y:S01]  /*226d0*/  STL.64 [R1+0x98], R28 ;  /* 0x0000981c01007387 */ /* 0x000fe20000100a00 */
[----:B--2---:R-:W-:-:S02]  /*226e0*/  IADD3 R22, P4, PT, R14, R68, RZ ;  /* 0x000000440e167210 */ /* 0x004fc40007f9e0ff */
[----:B------:R-:W-:Y:S01]  /*226f0*/  IMAD.X R25, R16, 0x1, R71, P6 ;  /* 0x0000000110197824 */ /* 0x000fe200030e0647 */
[----:B------:R-:W2:Y:S01]  /*22700*/  LDL.LU R62, [R1+0x560] ;  /* 0x00056000013e7983 */ /* 0x000ea20000300800 */
[----:B------:R-:W-:-:S03]  /*22710*/  IADD3 R58, P5, PT, R14, R70, RZ ;  /* 0x000000460e3a7210 */ /* 0x000fc60007fbe0ff */
[----:B------:R-:W2:Y:S01]  /*22720*/  LDL.LU R63, [R1+0x564] ;  /* 0x00056400013f7983 */ /* 0x000ea20000300800 */
[----:B------:R-:W-:Y:S01]  /*22730*/  IMAD.X R23, R16, 0x1, R3, P4 ;  /* 0x0000000110177824 */ /* 0x000fe200020e0603 */
[----:B------:R-:W-:Y:S02]  /*22740*/  SHF.R.S32.HI R14, RZ, 0x1f, R9 ;  /* 0x0000001fff0e7819 */ /* 0x000fe40000011409 */
[----:B------:R0:W-:Y:S04]  /*22750*/  STL.64 [R1+0x90], R24 ;  /* 0x0000901801007387 */ /* 0x0001e80000100a00 */
[----:B------:R3:W-:Y:S01]  /*22760*/  STL.64 [R1+0x88], R22 ;  /* 0x0000881601007387 */ /* 0x0007e20000100a00 */
[C---:B0-----:R-:W-:Y:S02]  /*22770*/  IADD3 R24, P6, PT, R9.reuse, R0, RZ ;  /* 0x0000000009187210 */ /* 0x041fe40007fde0ff */
[----:B---3--:R-:W-:-:S03]  /*22780*/  IADD3 R22, P4, PT, R9, R2, RZ ;  /* 0x0000000209167210 */ /* 0x008fc60007f9e0ff */
[--C-:B------:R-:W-:Y:S01]  /*22790*/  IMAD.X R25, R14, 0x1, R72.reuse, P6 ;  /* 0x000000010e197824 */ /* 0x100fe200030e0648 */
[----:B------:R-:W-:Y:S01]  /*227a0*/  SHF.R.S32.HI R15, RZ, 0x1f, R13 ;  /* 0x0000001fff0f7819 */ /* 0x000fe2000001140d */
[----:B------:R-:W-:Y:S01]  /*227b0*/  IMAD.X R59, R16, 0x1, R69, P5 ;  /* 0x00000001103b7824 */ /* 0x000fe200028e0645 */
[----:B------:R-:W-:Y:S01]  /*227c0*/  IADD3 R28, P5, PT, R13, R0, RZ ;  /* 0x000000000d1c7210 */ /* 0x000fe20007fbe0ff */
[----:B------:R-:W-:Y:S01]  /*227d0*/  IMAD.X R23, R14, 0x1, R71, P4 ;  /* 0x000000010e177824 */ /* 0x000fe200020e0647 */
[----:B------:R0:W-:Y:S03]  /*227e0*/  STL.64 [R1+0xa8], R24 ;  /* 0x0000a81801007387 */ /* 0x0001e60000100a00 */
[----:B------:R-:W-:Y:S01]  /*227f0*/  IMAD.X R29, R15, 0x1, R72, P5 ;  /* 0x000000010f1d7824 */ /* 0x000fe200028e0648 */
[----:B------:R3:W-:Y:S01]  /*22800*/  STL.64 [R1+0xa0], R22 ;  /* 0x0000a01601007387 */ /* 0x0007e20000100a00 */
[----:B0-----:R-:W-:-:S02]  /*22810*/  IADD3 R24, P6, PT, R13, R2, RZ ;  /* 0x000000020d187210 */ /* 0x001fc40007fde0ff */
[----:B---3--:R-:W-:-:S03]  /*22820*/  IADD3 R22, P4, PT, R13, R68, RZ ;  /* 0x000000440d167210 */ /* 0x008fc60007f9e0ff */
[C---:B------:R-:W-:Y:S01]  /*22830*/  IMAD.X R25, R15.reuse, 0x1, R71, P6 ;  /* 0x000000010f197824 */ /* 0x040fe200030e0647 */
[----:B------:R0:W-:Y:S01]  /*22840*/  STL.64 [R1+0x70], R28 ;  /* 0x0000701c01007387 */ /* 0x0001e20000100a00 */
[----:B------:R-:W-:-:S03]  /*22850*/  IMAD.X R23, R15, 0x1, R3, P4 ;  /* 0x000000010f177824 */ /* 0x000fc600020e0603 */
[----:B------:R3:W-:Y:S04]  /*22860*/  STL.64 [R1+0x68], R24 ;  /* 0x0000681801007387 */ /* 0x0007e80000100a00 */
[----:B------:R1:W-:Y:S01]  /*22870*/  STL.64 [R1+0x60], R22 ;  /* 0x0000601601007387 */ /* 0x0003e20000100a00 */
[----:B0-----:R-:W-:Y:S02]  /*22880*/  IADD3 R28, P5, PT, R13, R70, RZ ;  /* 0x000000460d1c7210 */ /* 0x001fe40007fbe0ff */
[C---:B---3--:R-:W-:Y:S02]  /*22890*/  IADD3 R24, P6, PT, R9.reuse, R68, RZ ;  /* 0x0000004409187210 */ /* 0x048fe40007fde0ff */
[----:B-1----:R-:W-:-:S03]  /*228a0*/  IADD3 R22, P4, PT, R9, R70, RZ ;  /* 0x0000004609167210 */ /* 0x002fc60007f9e0ff */
[C---:B------:R-:W-:Y:S02]  /*228b0*/  IMAD.X R25, R14.reuse, 0x1, R3, P6 ;  /* 0x000000010e197824 */ /* 0x040fe400030e0603 */
[--C-:B------:R-:W-:Y:S01]  /*228c0*/  IMAD.X R29, R15, 0x1, R69.reuse, P5 ;  /* 0x000000010f1d7824 */ /* 0x100fe200028e0645 */
[----:B------:R-:W-:Y:S01]  /*228d0*/  SHF.R.S32.HI R13, RZ, 0x1f, R12 ;  /* 0x0000001fff0d7819 */ /* 0x000fe2000001140c */
[----:B------:R-:W-:Y:S01]  /*228e0*/  IMAD.X R23, R14, 0x1, R69, P4 ;  /* 0x000000010e177824 */ /* 0x000fe200020e0645 */
[----:B------:R0:W-:Y:S04]  /*228f0*/  STL.64 [R1+0x78], R24 ;  /* 0x0000781801007387 */ /* 0x0001e80000100a00 */
[----:B------:R-:W-:Y:S04]  /*22900*/  STL.64 [R1+0x50], R28 ;  /* 0x0000501c01007387 */ /* 0x000fe80000100a00 */
[----:B------:R1:W-:Y:S01]  /*22910*/  STL.64 [R1+0x58], R22 ;  /* 0x0000581601007387 */ /* 0x0003e20000100a00 */
[----:B0-----:R-:W-:-:S05]  /*22920*/  IADD3 R24, P6, PT, R12, R0, RZ ;  /* 0x000000000c187210 */ /* 0x001fca0007fde0ff */
[----:B------:R-:W-:Y:S01]  /*22930*/  IMAD.X R25, R13, 0x1, R72, P6 ;  /* 0x000000010d197824 */ /* 0x000fe200030e0648 */
[C---:B------:R-:W-:Y:S02]  /*22940*/  IADD3 R14, P6, PT, R12.reuse, R68, RZ ;  /* 0x000000440c0e7210 */ /* 0x040fe40007fde0ff */
[----:B-1----:R-:W-:-:S03]  /*22950*/  IADD3 R22, P5, PT, R12, R2, RZ ;  /* 0x000000020c167210 */ /* 0x002fc60007fbe0ff */
[C---:B------:R-:W-:Y:S02]  /*22960*/  IMAD.X R15, R13.reuse, 0x1, R3, P6 ;  /* 0x000000010d0f7824 */ /* 0x040fe400030e0603 */
[----:B------:R-:W-:Y:S01]  /*22970*/  IMAD.X R23, R13, 0x1, R71, P5 ;  /* 0x000000010d177824 */ /* 0x000fe200028e0647 */
[----:B------:R-:W-:Y:S01]  /*22980*/  STL.64 [R1+0x48], R24 ;  /* 0x0000481801007387 */ /* 0x000fe20000100a00 */
[----:B------:R-:W-:-:S03]  /*22990*/  IADD3 R16, P5, PT, R12, R70, RZ ;  /* 0x000000460c107210 */ /* 0x000fc60007fbe0ff */
[----:B------:R-:W-:Y:S01]  /*229a0*/  STL.64 [R1+0x40], R22 ;  /* 0x0000401601007387 */ /* 0x000fe20000100a00 */
[----:B------:R-:W-:-:S03]  /*229b0*/  SHF.R.S32.HI R9, RZ, 0x1f, R11 ;  /* 0x0000001fff097819 */ /* 0x000fc6000001140b */
[----:B------:R0:W-:Y:S01]  /*229c0*/  STL.64 [R1+0x38], R14 ;  /* 0x0000380e01007387 */ /* 0x0001e20000100a00 */
[----:B------:R-:W-:Y:S01]  /*229d0*/  ISETP.GE.AND P4, PT, R17, UR4, PT ;  /* 0x0000000411007c0c */ /* 0x000fe2000bf86270 */
[----:B------:R-:W-:Y:S01]  /*229e0*/  IMAD.X R17, R13, 0x1, R69, P5 ;  /* 0x000000010d117824 */ /* 0x000fe200028e0645 */
[C---:B------:R-:W-:Y:S01]  /*229f0*/  IADD3 R60, P5, PT, R11.reuse, R2, RZ ;  /* 0x000000020b3c7210 */ /* 0x040fe20007fbe0ff */
[----:B------:R-:W-:Y:S01]  /*22a00*/  IMAD.MOV.U32 R28, RZ, RZ, R20 ;  /* 0x000000ffff1c7224 */ /* 0x000fe200078e0014 */
[----:B------:R-:W1:Y:S01]  /*22a10*/  LDCU UR4, c[0x0][0x39c] ;  /* 0x00007380ff0477ac */ /* 0x000e620008000800 */
[----:B0-----:R-:W-:Y:S01]  /*22a20*/  IADD3 R14, P6, PT, R11, R0, RZ ;  /* 0x000000000b0e7210 */ /* 0x001fe20007fde0ff */
[----:B------:R-:W-:Y:S04]  /*22a30*/  STL.64 [R1+0x30], R16 ;  /* 0x0000301001007387 */ /* 0x000fe80000100a00 */
[----:B------:R-:W-:-:S02]  /*22a40*/  IMAD.X R15, R9, 0x1, R72, P6 ;  /* 0x00000001090f7824 */ /* 0x000fc400030e0648 */
[----:B------:R-:W-:-:S03]  /*22a50*/  IMAD.X R61, R9, 0x1, R71, P5 ;  /* 0x00000001093d7824 */ /* 0x000fc600028e0647 */
[----:B------:R0:W-:Y:S01]  /*22a60*/  STL.64 [R1+0x28], R14 ;  /* 0x0000280e01007387 */ /* 0x0001e20000100a00 */
[C---:B------:R-:W-:Y:S02]  /*22a70*/  IADD3 R12, P5, PT, R11.reuse, R70, RZ ;  /* 0x000000460b0c7210 */ /* 0x040fe40007fbe0ff */
[----:B0-----:R-:W-:-:S03]  /*22a80*/  IADD3 R14, P6, PT, R11, R68, RZ ;  /* 0x000000440b0e7210 */ /* 0x001fc60007fde0ff */
[C---:B------:R-:W-:Y:S02]  /*22a90*/  IMAD.X R13, R9.reuse, 0x1, R69, P5 ;  /* 0x00000001090d7824 */ /* 0x040fe400028e0645 */
[----:B------:R-:W-:-:S05]  /*22aa0*/  IMAD.X R15, R9, 0x1, R3, P6 ;  /* 0x00000001090f7824 */ /* 0x000fca00030e0603 */
[----:B------:R0:W-:Y:S04]  /*22ab0*/  STL.64 [R1+0x18], R14 ;  /* 0x0000180e01007387 */ /* 0x0001e80000100a00 */
[----:B------:R-:W3:Y:S04]  /*22ac0*/  LDL.LU R36, [R1+0x660] ;  /* 0x0006600001247983 */ /* 0x000ee80000300800 */
[----:B------:R0:W-:Y:S04]  /*22ad0*/  STL.64 [R1+0x10], R12 ;  /* 0x0000100c01007387 */ /* 0x0001e80000100a00 */
[----:B------:R-:W3:Y:S04]  /*22ae0*/  LDL.LU.64 R30, [R1+0x648] ;  /* 0x00064800011e7983 */ /* 0x000ee80000300a00 */
[----:B------:R-:W3:Y:S04]  /*22af0*/  LDL.LU.64 R38, [R1+0x640] ;  /* 0x0006400001267983 */ /* 0x000ee80000300a00 */
[----:B------:R-:W3:Y:S01]  /*22b00*/  LDL R37, [R1+0x70c] ;  /* 0x00070c0001257983 */ /* 0x000ee20000100800 */
[----:B------:R-:W-:-:S02]  /*22b10*/  SHF.R.S32.HI R11, RZ, 0x1f, R10 ;  /* 0x0000001fff0b7819 */ /* 0x000fc4000001140a */
[C---:B------:R-:W-:Y:S01]  /*22b20*/  IADD3 R64, P5, PT, R10.reuse, R2, RZ ;  /* 0x000000020a407210 */ /* 0x040fe20007fbe0ff */
[----:B------:R-:W-:Y:S01]  /*22b30*/  IMAD.MOV.U32 R33, RZ, RZ, R18 ;  /* 0x000000ffff217224 */ /* 0x000fe200078e0012 */
[----:B------:R-:W-:Y:S01]  /*22b40*/  SHF.R.S32.HI R9, RZ, 0x1f, R8 ;  /* 0x0000001fff097819 */ /* 0x000fe20000011408 */
[----:B------:R-:W-:Y:S01]  /*22b50*/  IMAD.MOV.U32 R29, RZ, RZ, R21 ;  /* 0x000000ffff1d7224 */ /* 0x000fe200078e0015 */
[----:B------:R-:W4:Y:S01]  /*22b60*/  LDL R41, [R1+0x708] ;  /* 0x0007080001297983 */ /* 0x000f220000100800 */
[----:B------:R-:W-:Y:S01]  /*22b70*/  IMAD.X R65, R11, 0x1, R71, P5 ;  /* 0x000000010b417824 */ /* 0x000fe200028e0647 */
[----:B------:R-:W-:-:S05]  /*22b80*/  IADD3 R90, P5, PT, R10, R70, RZ ;  /* 0x000000460a5a7210 */ /* 0x000fca0007fbe0ff */
[----:B------:R-:W-:Y:S01]  /*22b90*/  IMAD.X R91, R11, 0x1, R69, P5 ;  /* 0x000000010b5b7824 */ /* 0x000fe200028e0645 */
[----:B------:R-:W-:-:S05]  /*22ba0*/  IADD3 R86, P5, PT, R8, R2, RZ ;  /* 0x0000000208567210 */ /* 0x000fca0007fbe0ff */
[----:B------:R-:W-:Y:S01]  /*22bb0*/  IMAD.X R87, R9, 0x1, R71, P5 ;  /* 0x0000000109577824 */ /* 0x000fe200028e0647 */
[----:B------:R-:W-:-:S05]  /*22bc0*/  IADD3 R82, P5, PT, R8, R70, RZ ;  /* 0x0000004608527210 */ /* 0x000fca0007fbe0ff */
[----:B------:R-:W-:Y:S01]  /*22bd0*/  IMAD.X R83, R9, 0x1, R69, P5 ;  /* 0x0000000109537824 */ /* 0x000fe200028e0645 */
[----:B------:R-:W-:Y:S02]  /*22be0*/  IADD3 R78, P5, PT, R7, R2, RZ ;  /* 0x00000002074e7210 */ /* 0x000fe40007fbe0ff */
[----:B--2---:R-:W-:Y:S02]  /*22bf0*/  F2FP.SATFINITE.E5M2.F32.PACK_AB_MERGE_C R73, R63, R62, RZ ;  /* 0x0000003e3f49723e */ /* 0x004fe400048060ff */
[----:B------:R-:W-:-:S05]  /*22c00*/  IADD3 R62, P6, PT, R10, R0, RZ ;  /* 0x000000000a3e7210 */ /* 0x000fca0007fde0ff */
[----:B------:R-:W-:Y:S01]  /*22c10*/  IMAD.X R63, R11, 0x1, R72, P6 ;  /* 0x000000010b3f7824 */ /* 0x000fe200030e0648 */
[----:B------:R-:W-:-:S05]  /*22c20*/  IADD3 R92, P6, PT, R10, R68, RZ ;  /* 0x000000440a5c7210 */ /* 0x000fca0007fde0ff */
[----:B------:R-:W-:Y:S01]  /*22c30*/  IMAD.X R93, R11, 0x1, R3, P6 ;  /* 0x000000010b5d7824 */ /* 0x000fe200030e0603 */
[----:B------:R-:W-:-:S05]  /*22c40*/  IADD3 R88, P6, PT, R8, R0, RZ ;  /* 0x0000000008587210 */ /* 0x000fca0007fde0ff */
[----:B------:R-:W-:Y:S01]  /*22c50*/  IMAD.X R89, R9, 0x1, R72, P6 ;  /* 0x0000000109597824 */ /* 0x000fe200030e0648 */
[----:B------:R-:W-:Y:S02]  /*22c60*/  IADD3 R84, P6, PT, R8, R68, RZ ;  /* 0x0000004408547210 */ /* 0x000fe40007fde0ff */
[----:B------:R-:W-:-:S03]  /*22c70*/  SHF.R.S32.HI R8, RZ, 0x1f, R7 ;  /* 0x0000001fff087819 */ /* 0x000fc60000011407 */
[----:B------:R-:W-:Y:S01]  /*22c80*/  IMAD.X R85, R9, 0x1, R3, P6 ;  /* 0x0000000109557824 */ /* 0x000fe200030e0603 */
[C---:B------:R-:W-:Y:S01]  /*22c90*/  IADD3 R80, P6, PT, R7.reuse, R0, RZ ;  /* 0x0000000007507210 */ /* 0x040fe20007fde0ff */
[----:B------:R-:W-:Y:S01]  /*22ca0*/  IMAD.X R79, R8, 0x1, R71, P5 ;  /* 0x00000001084f7824 */ /* 0x000fe200028e0647 */
[----:B------:R-:W-:-:S03]  /*22cb0*/  IADD3 R74, P5, PT, R7, R70, RZ ;  /* 0x00000046074a7210 */ /* 0x000fc60007fbe0ff */
[C---:B------:R-:W-:Y:S01]  /*22cc0*/  IMAD.X R81, R8.reuse, 0x1, R72, P6 ;  /* 0x0000000108517824 */ /* 0x040fe200030e0648 */
[----:B------:R-:W-:Y:S01]  /*22cd0*/  IADD3 R76, P6, PT, R7, R68, RZ ;  /* 0x00000044074c7210 */ /* 0x000fe20007fde0ff */
[----:B------:R-:W-:Y:S01]  /*22ce0*/  IMAD.X R75, R8, 0x1, R69, P5 ;  /* 0x00000001084b7824 */ /* 0x000fe200028e0645 */
[----:B------:R-:W-:-:S03]  /*22cf0*/  SHF.R.S32.HI R7, RZ, 0x1f, R6 ;  /* 0x0000001fff077819 */ /* 0x000fc60000011406 */
[----:B------:R-:W-:Y:S01]  /*22d00*/  IMAD.X R77, R8, 0x1, R3, P6 ;  /* 0x00000001084d7824 */ /* 0x000fe200030e0603 */
[C---:B------:R-:W-:Y:S02]  /*22d10*/  IADD3 R24, P6, PT, R6.reuse, R0, RZ ;  /* 0x0000000006187210 */ /* 0x040fe40007fde0ff */
[----:B------:R-:W-:-:S03]  /*22d20*/  IADD3 R22, P5, PT, R6, R2, RZ ;  /* 0x0000000206167210 */ /* 0x000fc60007fbe0ff */
        /* <DEDUP_REMOVED lines=8> */
[----:B0-----:R-:W-:-:S03]  /*22db0*/  IADD3 R14, P5, PT, R5, R2, RZ ;  /* 0x00000002050e7210 */ /* 0x001fc60007fbe0ff */
        /* <DEDUP_REMOVED lines=10> */
[----:B------:R-:W-:Y:S01]  /*22e60*/  IADD3 R2, P6, PT, R4, R68, RZ ;  /* 0x0000004404027210 */ /* 0x000fe20007fde0ff */
[----:B------:R-:W-:Y:S01]  /*22e70*/  IMAD.X R7, R5, 0x1, R71, P5 ;  /* 0x0000000105077824 */ /* 0x000fe200028e0647 */
[----:B------:R-:W2:Y:S04]  /*22e80*/  LDL.LU R68, [R1+0x65c] ;  /* 0x00065c0001447983 */ /* 0x000ea80000300800 */
[----:B------:R-:W2:Y:S01]  /*22e90*/  LDL R71, [R1+0x710] ;  /* 0x0007100001477983 */ /* 0x000ea20000100800 */
[----:B------:R-:W-:-:S03]  /*22ea0*/  PRMT R0, R33, 0x9910, RZ ;  /* 0x0000991021007816 */ /* 0x000fc600000000ff */
[----:B------:R-:W2:Y:S04]  /*22eb0*/  LDL.LU.64 R34, [R1+0x638] ;  /* 0x0006380001227983 */ /* 0x000ea80000300a00 */
[----:B------:R-:W2:Y:S01]  /*22ec0*/  LDL.LU.64 R32, [R1+0x630] ;  /* 0x0006300001207983 */ /* 0x000ea20000300a00 */
[----:B---3--:R-:W-:Y:S01]  /*22ed0*/  ISETP.LT.AND P3, PT, R37, UR6, !P3 ;  /* 0x0000000625007c0c */ /* 0x008fe2000df61270 */
[----:B------:R-:W-:Y:S01]  /*22ee0*/  IMAD.X R3, R5, 0x1, R3, P6 ;  /* 0x0000000105037824 */ /* 0x000fe200030e0603 */
[----:B------:R-:W-:Y:S01]  /*22ef0*/  IADD3 R4, P5, PT, R4, R70, RZ ;  /* 0x0000004604047210 */ /* 0x000fe20007fbe0ff */
[----:B------:R-:W0:Y:S10]  /*22f00*/  LDCU UR6, c[0x0][0x39c] ;  /* 0x00007380ff0677ac */ /* 0x000e340008000800 */
[----:B------:R3:W-:Y:S04]  /*22f10*/  @P3 STG.E.U8 desc[UR22][R28.64], R26 ;  /* 0x0000001a1c003986 */ /* 0x0007e8000c101116 */
[----:B---3--:R-:W3:Y:S01]  /*22f20*/  LDL.LU.64 R28, [R1+0x838] ;  /* 0x00083800011c7983 */ /* 0x008ee20000300a00 */
[----:B------:R-:W-:Y:S01]  /*22f30*/  ISETP.LT.AND P6, PT, R67, UR9, !P2 ;  /* 0x0000000943007c0c */ /* 0x000fe2000d7c1270 */
[----:B------:R-:W0:Y:S01]  /*22f40*/  LDCU UR9, c[0x0][0x398] ;  /* 0x00007300ff0977ac */ /* 0x000e220008000800 */
[----:B------:R-:W-:Y:S01]  /*22f50*/  SHF.R.S32.HI R0, RZ, 0x8, R0 ;  /* 0x00000008ff007819 */ /* 0x000fe20000011400 */
[----:B------:R-:W-:Y:S01]  /*22f60*/  IMAD.X R5, R5, 0x1, R69, P5 ;  /* 0x0000000105057824 */ /* 0x000fe200028e0645 */
[----:B------:R-:W-:Y:S01]  /*22f70*/  PRMT R27, R36, 0x9910, RZ ;  /* 0x00009910241b7816 */ /* 0x000fe200000000ff */
[----:B------:R-:W3:Y:S01]  /*22f80*/  LDL.LU R70, [R1+0x360] ;  /* 0x0003600001467983 */ /* 0x000ee20000300800 */
[----:B----4-:R-:W-:Y:S01]  /*22f90*/  ISETP.LT.AND P3, PT, R41, UR12, !P2 ;  /* 0x0000000c29007c0c */ /* 0x010fe2000d761270 */
[----:B------:R-:W4:Y:S02]  /*22fa0*/  LDCU UR12, c[0x0][0x398] ;  /* 0x00007300ff0c77ac */ /* 0x000f240008000800 */
[----:B------:R-:W4:Y:S04]  /*22fb0*/  LDL.LU R72, [R1+0x364] ;  /* 0x0003640001487983 */ /* 0x000f280000300800 */
[----:B------:R0:W-:Y:S01]  /*22fc0*/  @P6 STG.E.U8 desc[UR22][R30.64], R0 ;  /* 0x000000001e006986 */ /* 0x0001e2000c101116 */
[----:B------:R-:W-:Y:S01]  /*22fd0*/  ISETP.LT.AND P6, PT, R37, UR14, !P2 ;  /* 0x0000000e25007c0c */ /* 0x000fe2000d7c1270 */
[----:B------:R-:W1:Y:S02]  /*22fe0*/  LDCU UR14, c[0x0][0x398] ;  /* 0x00007300ff0e77ac */ /* 0x000e640008000800 */
[----:B------:R-:W4:Y:S04]  /*22ff0*/  LDL.LU R40, [R1+0x160] ;  /* 0x0001600001287983 */ /* 0x000f280000300800 */
[----:B------:R-:W4:Y:S01]  /*23000*/  LDL.LU R36, [R1+0x164] ;  /* 0x0001640001247983 */ /* 0x000f220000300800 */
[----:B0-----:R-:W-:Y:S01]  /*23010*/  IMAD.MOV.U32 R0, RZ, RZ, R27 ;  /* 0x000000ffff007224 */ /* 0x001fe200078e001b */
[----:B------:R-:W-:-:S02]  /*23020*/  PRMT R27, R26, 0x9910, RZ ;  /* 0x000099101a1b7816 */ /* 0x000fc400000000ff */
[----:B------:R-:W4:Y:S02]  /*23030*/  LDL.LU.64 R30, [R1+0x620] ;  /* 0x00062000011e7983 */ /* 0x000f240000300a00 */
[----:B------:R-:W-:Y:S02]  /*23040*/  SHF.R.S32.HI R0, RZ, 0x8, R0 ;  /* 0x00000008ff007819 */ /* 0x000fe40000011400 */
[----:B--2---:R-:W-:Y:S01]  /*23050*/  ISETP.LT.AND P5, PT, R71, UR10, !P2 ;  /* 0x0000000a47007c0c */ /* 0x004fe2000d7a1270 */
[----:B------:R-:W0:Y:S01]  /*23060*/  LDCU UR10, c[0x0][0x398] ;  /* 0x00007300ff0a77ac */ /* 0x000e220008000800 */
[----:B------:R-:W-:Y:S02]  /*23070*/  PRMT R68, R68, 0x9910, RZ ;  /* 0x0000991044447816 */ /* 0x000fe400000000ff */
[----:B------:R-:W-:Y:S01]  /*23080*/  ISETP.LT.AND P2, PT, R67, UR9, !P4 ;  /* 0x0000000943007c0c */ /* 0x000fe2000e741270 */
[----:B------:R-:W2:Y:S02]  /*23090*/  LDCU UR9, c[0x0][0x398] ;  /* 0x00007300ff0977ac */ /* 0x000ea40008000800 */
[----:B------:R-:W-:-:S02]  /*230a0*/  IMAD.MOV.U32 R26, RZ, RZ, R68 ;  /* 0x000000ffff1a7224 */ /* 0x000fc400078e0044 */
[----:B------:R-:W2:Y:S04]  /*230b0*/  LDL.LU.64 R68, [R1+0x618] ;  /* 0x0006180001447983 */ /* 0x000ea80000300a00 */
[----:B------:R0:W-:Y:S01]  /*230c0*/  @P5 STG.E.U8 desc[UR22][R38.64], R0 ;  /* 0x0000000026005986 */ /* 0x0001e2000c101116 */
[----:B------:R-:W-:Y:S01]  /*230d0*/  SHF.R.S32.HI R26, RZ, 0x8, R26 ;  /* 0x00000008ff1a7819 */ /* 0x000fe2000001141a */
[----:B0-----:R-:W-:-:S04]  /*230e0*/  IMAD.MOV.U32 R0, RZ, RZ, R27 ;  /* 0x000000ffff007224 */ /* 0x001fc800078e001b */
[----:B------:R0:W-:Y:S01]  /*230f0*/  @P3 STG.E.U8 desc[UR22][R34.64], R26 ;  /* 0x0000001a22003986 */ /* 0x0001e2000c101116 */
[----:B------:R-:W-:-:S03]  /*23100*/  SHF.R.S32.HI R0, RZ, 0x8, R0 ;  /* 0x00000008ff007819 */ /* 0x000fc60000011400 */
[----:B------:R-:W2:Y:S04]  /*23110*/  LDL.LU.64 R38, [R1+0x610] ;  /* 0x0006100001267983 */ /* 0x000ea80000300a00 */
[----:B------:R1:W-:Y:S04]  /*23120*/  @P6 STG.E.U8 desc[UR22][R32.64], R0 ;  /* 0x0000000020006986 */ /* 0x0003e8000c101116 */
[----:B0-----:R-:W2:Y:S04]  /*23130*/  LDL.LU.64 R34, [R1+0x608] ;  /* 0x0006080001227983 */ /* 0x001ea80000300a00 */
[----:B-1----:R-:W2:Y:S04]  /*23140*/  LDL.LU.64 R32, [R1+0x600] ;  /* 0x0006000001207983 */ /* 0x002ea80000300a00 */
[----:B---3--:R0:W-:Y:S04]  /*23150*/  @P2 STG.E.U8 desc[UR22][R28.64], R73 ;  /* 0x000000491c002986 */ /* 0x0081e8000c101116 */
[----:B0-----:R-:W3:Y:S01]  /*23160*/  LDL.LU.64 R28, [R1+0x830] ;  /* 0x00083000011c7983 */ /* 0x001ee20000300a00 */
[----:B------:R-:W-:Y:S01]  /*23170*/  VIADD R0, R66, 0x59 ;  /* 0x0000005942007836 */ /* 0x000fe20000000000 */
[----:B------:R-:W-:Y:S01]  /*23180*/  ISETP.LT.AND P6, PT, R71, UR10, !P4 ;  /* 0x0000000a47007c0c */ /* 0x000fe2000e7c1270 */
[----:B------:R-:W0:Y:S01]  /*23190*/  LDCU UR10, c[0x0][0x398] ;  /* 0x00007300ff0a77ac */ /* 0x000e220008000800 */
[----:B------:R-:W-:-:S02]  /*231a0*/  ISETP.LT.AND P5, PT, R41, UR16, !P4 ;  /* 0x0000001029007c0c */ /* 0x000fc4000e7a1270 */
[----:B------:R-:W-:Y:S01]  /*231b0*/  ISETP.GE.AND P3, PT, R0, UR4, PT ;  /* 0x0000000400007c0c */ /* 0x000fe2000bf66270 */
[----:B------:R-:W1:Y:S01]  /*231c0*/  LDCU UR4, c[0x0][0x39c] ;  /* 0x00007380ff0477ac */ /* 0x000e620008000800 */
[----:B----4-:R-:W-:Y:S02]  /*231d0*/  ISETP.LT.AND P4, PT, R37, UR12, !P4 ;  /* 0x0000000c25007c0c */ /* 0x010fe4000e781270 */
[----:B------:R-:W-:Y:S02]  /*231e0*/  F2FP.SATFINITE.E5M2.F32.PACK_AB_MERGE_C R0, R72, R70, RZ ;  /* 0x000000464800723e */ /* 0x000fe400048060ff */
[----:B------:R-:W-:Y:S01]  /*231f0*/  F2FP.SATFINITE.E5M2.F32.PACK_AB_MERGE_C R27, R36, R40, RZ ;  /* 0x00000028241b723e */ /* 0x000fe200048060ff */
[----:B------:R-:W-:Y:S01]  /*23200*/  VIADD R26, R66, 0x5a ;  /* 0x0000005a421a7836 */ /* 0x000fe20000000000 */
[----:B------:R-:W4:Y:S01]  /*23210*/  LDCU UR12, c[0x0][0x398] ;  /* 0x00007300ff0c77ac */ /* 0x000f220008000800 */
[----:B------:R1:W-:Y:S03]  /*23220*/  @P6 STG.E.U8 desc[UR22][R30.64], R0 ;  /* 0x000000001e006986 */ /* 0x0003e6000c101116 */
[----:B------:R-:W-:Y:S01]  /*23230*/  ISETP.GE.AND P2, PT, R26, UR6, PT ;  /* 0x000000061a007c0c */ /* 0x000fe2000bf46270 */
[----:B------:R-:W2:Y:S01]  /*23240*/  LDCU UR6, c[0x0][0x398] ;  /* 0x00007300ff0677ac */ /* 0x000ea20008000800 */
[----:B0-----:R-:W-:-:S02]  /*23250*/  ISETP.LT.AND P6, PT, R71, UR10, !P3 ;  /* 0x0000000a47007c0c */ /* 0x001fc4000dfc1270 */
[----:B------:R-:W-:Y:S01]  /*23260*/  PRMT R26, R73, 0x9910, RZ ;  /* 0x00009910491a7816 */ /* 0x000fe200000000ff */
[----:B------:R-:W0:Y:S01]  /*23270*/  LDCU UR10, c[0x0][0x398] ;  /* 0x00007300ff0a77ac */ /* 0x000e220008000800 */
[----:B-1----:R-:W4:Y:S02]  /*23280*/  LDL.LU.64 R30, [R1+0x828] ;  /* 0x00082800011e7983 */ /* 0x002f240000300a00 */
[----:B------:R-:W-:Y:S01]  /*23290*/  SHF.R.S32.HI R26, RZ, 0x8, R26 ;  /* 0x00000008ff1a7819 */ /* 0x000fe2000001141a */
[----:B------:R-:W1:Y:S01]  /*232a0*/  LDCU UR16, c[0x0][0x398] ;  /* 0x00007300ff1077ac */ /* 0x000e620008000800 */
[----:B------:R-:W4:Y:S04]  /*232b0*/  LDL.LU.64 R72, [R1+0x558] ;  /* 0x0005580001487983 */ /* 0x000f280000300a00 */
[----:B--2---:R2:W-:Y:S01]  /*232c0*/  @P5 STG.E.U8 desc[UR22][R68.64], R27 ;  /* 0x0000001b44005986 */ /* 0x0045e2000c101116 */
[----:B------:R-:W-:Y:S01]  /*232d0*/  ISETP.LT.AND P5, PT, R67, UR9, !P3 ;  /* 0x0000000943007c0c */ /* 0x000fe2000dfa1270 */
[----:B------:R-:W0:Y:S01]  /*232e0*/  LDCU UR9, c[0x0][0x398] ;  /* 0x00007300ff0977ac */ /* 0x000e220008000800 */
[----:B---3--:R-:W-:-:S02]  /*232f0*/  F2FP.SATFINITE.E5M2.F32.PACK_AB_MERGE_C R28, R29, R28, RZ ;  /* 0x0000001c1d1c723e */ /* 0x008fc400048060ff */
[----:B------:R-:W-:Y:S01]  /*23300*/  PRMT R29, R0, 0x9910, RZ ;  /* 0x00009910001d7816 */ /* 0x000fe200000000ff */
[----:B------:R-:W-:Y:S02]  /*23310*/  VIADD R0, R66, 0x5b ;  /* 0x0000005b42007836 */ /* 0x000fe40000000000 */
[----:B------:R-:W-:Y:S03]  /*23320*/  @P4 STG.E.U8 desc[UR22][R38.64], R28 ;  /* 0x0000001c26004986 */ /* 0x000fe6000c101116 */
[----:B------:R-:W-:-:S03]  /*23330*/  ISETP.GE.AND P4, PT, R0, UR4, PT ;  /* 0x0000000400007c0c */ /* 0x000fc6000bf86270 */
[----:B------:R3:W-:Y:S01]  /*23340*/  @P5 STG.E.U8 desc[UR22][R34.64], R26 ;  /* 0x0000001a22005986 */ /* 0x0007e2000c101116 */
[----:B------:R-:W-:Y:S01]  /*23350*/  SHF.R.S32.HI R0, RZ, 0x8, R29 ;  /* 0x00000008ff007819 */ /* 0x000fe2000001141d */
[----:B------:R-:W0:Y:S02]  /*23360*/  LDCU UR4, c[0x0][0x39c] ;  /* 0x00007380ff0477ac */ /* 0x000e240008000800 */
[----:B------:R-:W4:Y:S04]  /*23370*/  LDL.LU R29, [R1+0x570] ;  /* 0x00057000011d7983 */ /* 0x000f280000300800 */
[----:B--2---:R-:W2:Y:S04]  /*23380*/  LDL.LU R68, [R1+0x574] ;  /* 0x0005740001447983 */ /* 0x004ea80000300800 */
[----:B------:R-:W2:Y:S04]  /*23390*/  LDL.LU R69, [R1+0x368] ;  /* 0x0003680001457983 */ /* 0x000ea80000300800 */
[----:B------:R-:W2:Y:S04]  /*233a0*/  LDL.LU R70, [R1+0x36c] ;  /* 0x00036c0001467983 */ /* 0x000ea80000300800 */
[----:B------:R-:W2:Y:S04]  /*233b0*/  LDL.LU R40, [R1+0x168] ;  /* 0x0001680001287983 */ /* 0x000ea80000300800 */
[----:B------:R-:W2:Y:S01]  /*233c0*/  LDL.LU R36, [R1+0x16c] ;  /* 0x00016c0001247983 */ /* 0x000ea20000300800 */
[----:B---3--:R-:W-:-:S03]  /*233d0*/  PRMT R26, R28, 0x9910, RZ ;  /* 0x000099101c1a7816 */ /* 0x008fc600000000ff */
[----:B------:R-:W3:Y:S04]  /*233e0*/  LDL.LU.64 R38, [R1+0x540] ;  /* 0x0005400001267983 */ /* 0x000ee80000300a00 */
[----:B------:R0:W-:Y:S04]  /*233f0*/  @P6 STG.E.U8 desc[UR22][R32.64], R0 ;  /* 0x0000000020006986 */ /* 0x0001e8000c101116 */
[----:B------:R-:W2:Y:S04]  /*23400*/  LDL.LU.64 R34, [R1+0x538] ;  /* 0x0005380001227983 */ /* 0x000ea80000300a00 */
[----:B0-----:R-:W2:Y:S01]  /*23410*/  LDL.LU.64 R32, [R1+0x530] ;  /* 0x0005300001207983 */ /* 0x001ea20000300a00 */
[----:B------:R-:W-:-:S03]  /*23420*/  PRMT R0, R27, 0x9910, RZ ;  /* 0x000099101b007816 */ /* 0x000fc600000000ff */
[----:B------:R-:W2:Y:S04]  /*23430*/  LDL.LU R27, [R1+0x56c] ;  /* 0x00056c00011b7983 */ /* 0x000ea80000300800 */
[----:B------:R-:W2:Y:S01]  /*23440*/  LDL.LU R28, [R1+0x568] ;  /* 0x00056800011c7983 */ /* 0x000ea20000300800 */
[----:B------:R-:W-:Y:S01]  /*23450*/  ISETP.LT.AND P5, PT, R41, UR6, !P3 ;  /* 0x0000000629007c0c */ /* 0x000fe2000dfa1270 */
[----:B------:R-:W0:Y:S01]  /*23460*/  LDCU UR6, c[0x0][0x398] ;  /* 0x00007300ff0677ac */ /* 0x000e220008000800 */
[----:B------:R-:W-:Y:S02]  /*23470*/  ISETP.LT.AND P6, PT, R37, UR9, !P3 ;  /* 0x0000000925007c0c */ /* 0x000fe4000dfc1270 */
[----:B------:R-:W-:Y:S01]  /*23480*/  SHF.R.S32.HI R0, RZ, 0x8, R0 ;  /* 0x00000008ff007819 */ /* 0x000fe20000011400 */
[----:B------:R-:W0:Y:S01]  /*23490*/  LDCU UR9, c[0x0][0x398] ;  /* 0x00007300ff0977ac */ /* 0x000e220008000800 */
[----:B------:R-:W-:-:S07]  /*234a0*/  SHF.R.S32.HI R26, RZ, 0x8, R26 ;  /* 0x00000008ff1a7819 */ /* 0x000fce000001141a */
[----:B----4-:R4:W-:Y:S04]  /*234b0*/  @P5 STG.E.U8 desc[UR22][R72.64], R0 ;  /* 0x0000000048005986 */ /* 0x0109e8000c101116 */
[----:B------:R0:W-:Y:S04]  /*234c0*/  @P6 STG.E.U8 desc[UR22][R30.64], R26 ;  /* 0x0000001a1e006986 */ /* 0x0001e8000c101116 */
[----:B----4-:R-:W4:Y:S04]  /*234d0*/  LDL.LU.64 R72, [R1+0x528] ;  /* 0x0005280001487983 */ /* 0x010f280000300a00 */
[----:B0-----:R-:W3:Y:S01]  /*234e0*/  LDL.LU.64 R30, [R1+0x820] ;  /* 0x00082000011e7983 */ /* 0x001ee20000300a00 */
[----:B--2---:R-:W-:-:S03]  /*234f0*/  F2FP.SATFINITE.E5M2.F32.PACK_AB_MERGE_C R28, R27, R28, RZ ;  /* 0x0000001c1b1c723e */ /* 0x004fc600048060ff */
[----:B------:R-:W2:Y:S01]  /*23500*/  LDL.LU.64 R26, [R1+0x548] ;  /* 0x00054800011a7983 */ /* 0x000ea20000300a00 */
[----:B------:R-:W-:Y:S01]  /*23510*/  ISETP.LT.AND P3, PT, R67, UR10, !P2 ;  /* 0x0000000a43007c0c */ /* 0x000fe2000d761270 */
[----:B------:R-:W0:Y:S01]  /*23520*/  LDCU UR10, c[0x0][0x398] ;  /* 0x00007300ff0a77ac */ /* 0x000e220008000800 */
[----:B------:R-:W-:Y:S02]  /*23530*/  ISETP.LT.AND P6, PT, R71, UR12, !P2 ;  /* 0x0000000c47007c0c */ /* 0x000fe4000d7c1270 */
[----:B------:R-:W-:Y:S01]  /*23540*/  F2FP.SATFINITE.E5M2.F32.PACK_AB_MERGE_C R29, R68, R29, RZ ;  /* 0x0000001d441d723e */ /* 0x000fe200048060ff */
[----:B------:R-:W0:Y:S01]  /*23550*/  LDCU UR12, c[0x0][0x398] ;  /* 0x00007300ff0c77ac */ /* 0x000e220008000800 */
[----:B---3--:R-:W-:-:S07]  /*23560*/  F2FP.SATFINITE.E5M2.F32.PACK_AB_MERGE_C R30, R31, R30, RZ ;  /* 0x0000001e1f1e723e */ /* 0x008fce00048060ff */
[----:B--2---:R2:W-:Y:S01]  /*23570*/  @P3 STG.E.U8 desc[UR22][R26.64], R28 ;  /* 0x0000001c1a003986 */ /* 0x0045e2000c101116 */
[----:B------:R-:W-:Y:S01]  /*23580*/  ISETP.LT.AND P3, PT, R41, UR6, !P2 ;  /* 0x0000000629007c0c */ /* 0x000fe2000d761270 */
[----:B------:R-:W-:Y:S01]  /*23590*/  VIADD R0, R66, 0x5c ;  /* 0x0000005c42007836 */ /* 0x000fe20000000000 */
[----:B------:R-:W-:Y:S01]  /*235a0*/  ISETP.LT.AND P2, PT, R37, UR9, !P2 ;  /* 0x0000000925007c0c */ /* 0x000fe2000d741270 */
[----:B------:R-:W3:Y:S01]  /*235b0*/  LDCU UR9, c[0x0][0x398] ;  /* 0x00007300ff0977ac */ /* 0x000ee20008000800 */
[----:B--2---:R-:W-:Y:S01]  /*235c0*/  F2FP.SATFINITE.E5M2.F32.PACK_AB_MERGE_C R27, R70, R69, RZ ;  /* 0x00000045461b723e */ /* 0x004fe200048060ff */
[----:B------:R-:W2:Y:S01]  /*235d0*/  LDCU UR6, c[0x0][0x39c] ;  /* 0x00007380ff0677ac */ /* 0x000ea20008000800 */
[----:B------:R-:W2:Y:S01]  /*235e0*/  LDL.LU.64 R68, [R1+0x520] ;  /* 0x0005200001447983 */ /* 0x000ea20000300a00 */
[----:B------:R-:W-:-:S03]  /*235f0*/  F2FP.SATFINITE.E5M2.F32.PACK_AB_MERGE_C R26, R36, R40, RZ ;  /* 0x00000028241a723e */ /* 0x000fc600048060ff */
[----:B------:R0:W-:Y:S04]  /*23600*/  @P6 STG.E.U8 desc[UR22][R38.64], R27 ;  /* 0x0000001b26006986 */ /* 0x0001e8000c101116 */
[----:B------:R1:W-:Y:S04]  /*23610*/  @P3 STG.E.U8 desc[UR22][R34.64], R26 ;  /* 0x0000001a22003986 */ /* 0x0003e8000c101116 */
[----:B------:R3:W-:Y:S04]  /*23620*/  @P2 STG.E.U8 desc[UR22][R32.64], R30 ;  /* 0x0000001e20002986 */ /* 0x0007e8000c101116 */
[----:B0-----:R-:W2:Y:S04]  /*23630*/  LDL.LU.64 R38, [R1+0x518] ;  /* 0x0005180001267983 */ /* 0x001ea80000300a00 */
[----:B-1----:R-:W2:Y:S04]  /*23640*/  LDL.LU.64 R34, [R1+0x510] ;  /* 0x0005100001227983 */ /* 0x002ea80000300a00 */
[----:B---3--:R-:W3:Y:S01]  /*23650*/  LDL.LU.64 R32, [R1+0x818] ;  /* 0x0008180001207983 */ /* 0x008ee20000300a00 */
[----:B------:R-:W-:Y:S01]  /*23660*/  ISETP.LT.AND P6, PT, R67, UR10, !P4 ;  /* 0x0000000a43007c0c */ /* 0x000fe2000e7c1270 */
[----:B------:R-:W0:Y:S01]  /*23670*/  LDCU UR10, c[0x0][0x398] ;  /* 0x00007300ff0a77ac */ /* 0x000e220008000800 */
[----:B------:R-:W-:-:S02]  /*23680*/  ISETP.GE.AND P5, PT, R0, UR4, PT ;  /* 0x0000000400007c0c */ /* 0x000fc4000bfa6270 */
[----:B------:R-:W-:Y:S01]  /*23690*/  PRMT R0, R28, 0x9910, RZ ;  /* 0x000099101c007816 */ /* 0x000fe200000000ff */
[----:B------:R-:W1:Y:S01]  /*236a0*/  LDCU UR4, c[0x0][0x39c] ;  /* 0x00007380ff0477ac */ /* 0x000e620008000800 */
[----:B------:R-:W-:Y:S01]  /*236b0*/  PRMT R27, R27, 0x9910, RZ ;  /* 0x000099101b1b7816 */ /* 0x000fe200000000ff */
[----:B------:R-:W3:Y:S01]  /*236c0*/  LDL.LU R28, [R1+0x370] ;  /* 0x00037000011c7983 */ /* 0x000ee20000300800 */
[----:B------:R-:W-:Y:S02]  /*236d0*/  SHF.R.S32.HI R0, RZ, 0x8, R0 ;  /* 0x00000008ff007819 */ /* 0x000fe40000011400 */
[----:B------:R-:W-:Y:S01]  /*236e0*/  ISETP.LT.AND P2, PT, R71, UR12, !P4 ;  /* 0x0000000c47007c0c */ /* 0x000fe2000e741270 */
[----:B------:R-:W3:Y:S01]  /*236f0*/  LDL.LU R70, [R1+0x374] ;  /* 0x0003740001467983 */ /* 0x000ee20000300800 */
[----:B------:R-:W-:Y:S01]  /*23700*/  PRMT R30, R30, 0x9910, RZ ;  /* 0x000099101e1e7816 */ /* 0x000fe200000000ff */
[----:B------:R-:W0:Y:S02]  /*23710*/  LDCU UR12, c[0x0][0x398] ;  /* 0x00007300ff0c77ac */ /* 0x000e240008000800 */
[----:B----4-:R4:W-:Y:S01]  /*23720*/  @P6 STG.E.U8 desc[UR22][R72.64], R0 ;  /* 0x0000000048006986 */ /* 0x0109e2000c101116 */
[----:B------:R-:W-:Y:S01]  /*23730*/  ISETP.LT.AND P3, PT, R41, UR9, !P4 ;  /* 0x0000000929007c0c */ /* 0x000fe2000e761270 */
[----:B------:R-:W0:Y:S01]  /*23740*/  LDCU UR9, c[0x0][0x398] ;  /* 0x00007300ff0977ac */ /* 0x000e220008000800 */
[----:B------:R-:W-:Y:S01]  /*23750*/  ISETP.LT.AND P4, PT, R37, UR14, !P4 ;  /* 0x0000000e25007c0c */ /* 0x000fe2000e781270 */
[----:B------:R-:W3:Y:S01]  /*23760*/  LDL.LU R40, [R1+0x170] ;  /* 0x0001700001287983 */ /* 0x000ee20000300800 */
[----:B----4-:R-:W-:Y:S01]  /*23770*/  IMAD.MOV.U32 R0, RZ, RZ, R27 ;  /* 0x000000ffff007224 */ /* 0x010fe200078e001b */
[----:B------:R-:W-:-:S02]  /*23780*/  PRMT R26, R26, 0x9910, RZ ;  /* 0x000099101a1a7816 */ /* 0x000fc400000000ff */
[----:B------:R-:W4:Y:S01]  /*23790*/  LDL.LU R36, [R1+0x174] ;  /* 0x0001740001247983 */ /* 0x000f220000300800 */
[----:B------:R-:W-:Y:S01]  /*237a0*/  ISETP.LT.AND P6, PT, R41, UR16, !P5 ;  /* 0x0000001029007c0c */ /* 0x000fe2000efc1270 */
[----:B------:R-:W0:Y:S01]  /*237b0*/  LDCU UR14, c[0x0][0x398] ;  /* 0x00007300ff0e77ac */ /* 0x000e220008000800 */
[----:B------:R-:W-:Y:S01]  /*237c0*/  SHF.R.S32.HI R0, RZ, 0x8, R0 ;  /* 0x00000008ff007819 */ /* 0x000fe20000011400 */
[----:B------:R-:W4:Y:S01]  /*237d0*/  LDL.LU.64 R72, [R1+0x4f8] ;  /* 0x0004f80001487983 */ /* 0x000f220000300a00 */
[----:B------:R-:W-:Y:S01]  /*237e0*/  SHF.R.S32.HI R26, RZ, 0x8, R26 ;  /* 0x00000008ff1a7819 */ /* 0x000fe2000001141a */
[----:B------:R-:W0:Y:S02]  /*237f0*/  LDCU UR16, c[0x0][0x398] ;  /* 0x00007300ff1077ac */ /* 0x000e240008000800 */
[----:B--2---:R2:W-:Y:S01]  /*23800*/  @P2 STG.E.U8 desc[UR22][R68.64], R0 ;  /* 0x0000000044002986 */ /* 0x0045e2000c101116 */
[----:B0-----:R-:W-:Y:S01]  /*23810*/  ISETP.LT.AND P2, PT, R67, UR10, !P5 ;  /* 0x0000000a43007c0c */ /* 0x001fe2000ef41270 */
[----:B------:R-:W0:Y:S01]  /*23820*/  LDCU UR10, c[0x0][0x398] ;  /* 0x00007300ff0a77ac */ /* 0x000e220008000800 */
[----:B--2---:R-:W-:-:S02]  /*23830*/  IMAD.MOV.U32 R0, RZ, RZ, R30 ;  /* 0x000000ffff007224 */ /* 0x004fc400078e001e */
[----:B------:R-:W2:Y:S03]  /*23840*/  LDL.LU.64 R30, [R1+0x500] ;  /* 0x00050000011e7983 */ /* 0x000ea60000300a00 */
[----:B------:R-:W-:Y:S01]  /*23850*/  SHF.R.S32.HI R0, RZ, 0x8, R0 ;  /* 0x00000008ff007819 */ /* 0x000fe20000011400 */
[----:B------:R-:W-:Y:S04]  /*23860*/  @P3 STG.E.U8 desc[UR22][R38.64], R26 ;  /* 0x0000001a26003986 */ /* 0x000fe8000c101116 */
[----:B------:R0:W-:Y:S04]  /*23870*/  @P4 STG.E.U8 desc[UR22][R34.64], R0 ;  /* 0x0000000022004986 */ /* 0x0001e8000c101116 */
[----:B---3--:R3:W-:Y:S04]  /*23880*/  @P2 STG.E.U8 desc[UR22][R32.64], R29 ;  /* 0x0000001d20002986 */ /* 0x0087e8000c101116 */
[----:B0-----:R-:W2:Y:S04]  /*23890*/  LDL.LU.64 R34, [R1+0x4f0] ;  /* 0x0004f00001227983 */ /* 0x001ea80000300a00 */
[----:B------:R-:W2:Y:S04]  /*238a0*/  LDL.LU.64 R68, [R1+0x4e8] ;  /* 0x0004e80001447983 */ /* 0x000ea80000300a00 */
[----:B------:R-:W2:Y:S04]  /*238b0*/  LDL.LU.64 R38, [R1+0x4e0] ;  /* 0x0004e00001267983 */ /* 0x000ea80000300a00 */
[----:B---3--:R-:W3:Y:S01]  /*238c0*/  LDL.LU.64 R32, [R1+0x810] ;  /* 0x0008100001207983 */ /* 0x008ee20000300a00 */
[----:B------:R-:W-:Y:S01]  /*238d0*/  ISETP.LT.AND P4, PT, R71, UR12, !P5 ;  /* 0x0000000c47007c0c */ /* 0x000fe2000ef81270 */
[----:B------:R-:W-:Y:S01]  /*238e0*/  VIADD R0, R66, 0x5d ;  /* 0x0000005d42007836 */ /* 0x000fe20000000000 */
[----:B------:R-:W0:Y:S04]  /*238f0*/  LDCU UR12, c[0x0][0x398] ;  /* 0x00007300ff0c77ac */ /* 0x000e280008000800 */
[----:B-1----:R-:W-:Y:S01]  /*23900*/  ISETP.GE.AND P3, PT, R0, UR4, PT ;  /* 0x0000000400007c0c */ /* 0x002fe2000bf66270 */
[----:B------:R-:W1:Y:S01]  /*23910*/  LDCU UR4, c[0x0][0x39c] ;  /* 0x00007380ff0477ac */ /* 0x000e620008000800 */
[----:B------:R-:W-:-:S02]  /*23920*/  F2FP.SATFINITE.E5M2.F32.PACK_AB_MERGE_C R0, R70, R28, RZ ;  /* 0x0000001c4600723e */ /* 0x000fc400048060ff */
[----:B----4-:R-:W-:Y:S02]  /*23930*/  F2FP.SATFINITE.E5M2.F32.PACK_AB_MERGE_C R27, R36, R40, RZ ;  /* 0x00000028241b723e */ /* 0x010fe400048060ff */
[----:B------:R-:W-:Y:S01]  /*23940*/  PRMT R28, R0, 0x9910, RZ ;  /* 0x00009910001c7816 */ /* 0x000fe200000000ff */
[----:B------:R-:W4:Y:S04]  /*23950*/  LDL.LU R36, [R1+0x578] ;  /* 0x0005780001247983 */ /* 0x000f280000300800 */
[----:B--2---:R2:W-:Y:S01]  /*23960*/  @P4 STG.E.U8 desc[UR22][R30.64], R0 ;  /* 0x000000001e004986 */ /* 0x0045e2000c101116 */
[----:B------:R-:W-:Y:S01]  /*23970*/  ISETP.LT.AND P4, PT, R37, UR9, !P5 ;  /* 0x0000000925007c0c */ /* 0x000fe2000ef81270 */
[C---:B------:R-:W-:Y:S01]  /*23980*/  VIADD R26, R66.reuse, 0x5e ;  /* 0x0000005e421a7836 */ /* 0x040fe20000000000 */
[----:B------:R-:W0:Y:S01]  /*23990*/  LDCU UR9, c[0x0][0x398] ;  /* 0x00007300ff0977ac */ /* 0x000e220008000800 */
[----:B------:R-:W-:Y:S01]  /*239a0*/  @P6 STG.E.U8 desc[UR22][R72.64], R27 ;  /* 0x0000001b48006986 */ /* 0x000fe2000c101116 */
[----:B--2---:R-:W-:-:S03]  /*239b0*/  VIADD R0, R66, 0x5f ;  /* 0x0000005f42007836 */ /* 0x004fc60000000000 */
[----:B------:R-:W2:Y:S01]  /*239c0*/  LDL.LU.64 R30, [R1+0x4d8] ;  /* 0x0004d800011e7983 */ /* 0x000ea20000300a00 */
[----:B---3--:R-:W-:-:S05]  /*239d0*/  F2FP.SATFINITE.E5M2.F32.PACK_AB_MERGE_C R32, R33, R32, RZ ;  /* 0x000000202120723e */ /* 0x008fca00048060ff */
[----:B------:R3:W-:Y:S01]  /*239e0*/  @P4 STG.E.U8 desc[UR22][R34.64], R32 ;  /* 0x0000002022004986 */ /* 0x0007e2000c101116 */
[----:B-1----:R-:W-:Y:S01]  /*239f0*/  ISETP.GE.AND P4, PT, R0, UR4, PT ;  /* 0x0000000400007c0c */ /* 0x002fe2000bf86270 */
[----:B------:R-:W1:Y:S01]  /*23a00*/  LDCU UR4, c[0x0][0x39c] ;  /* 0x00007380ff0477ac */ /* 0x000e620008000800 */
[----:B------:R-:W-:Y:S01]  /*23a10*/  SHF.R.S32.HI R0, RZ, 0x8, R28 ;  /* 0x00000008ff007819 */ /* 0x000fe2000001141c */
[----:B---3--:R-:W3:Y:S04]  /*23a20*/  LDL.LU.64 R34, [R1+0x4d0] ;  /* 0x0004d00001227983 */ /* 0x008ee80000300a00 */
[----:B------:R-:W4:Y:S01]  /*23a30*/  LDL.LU R28, [R1+0x57c] ;  /* 0x00057c00011c7983 */ /* 0x000f220000300800 */
[----:B------:R-:W-:Y:S01]  /*23a40*/  ISETP.GE.AND P2, PT, R26, UR6, PT ;  /* 0x000000061a007c0c */ /* 0x000fe2000bf46270 */
[----:B------:R-:W1:Y:S01]  /*23a50*/  LDCU UR6, c[0x0][0x398] ;  /* 0x00007300ff0677ac */ /* 0x000e620008000800 */
[----:B------:R-:W-:-:S02]  /*23a60*/  ISETP.LT.AND P5, PT, R67, UR10, !P3 ;  /* 0x0000000a43007c0c */ /* 0x000fc4000dfa1270 */
[----:B0-----:R-:W-:Y:S01]  /*23a70*/  ISETP.LT.AND P6, PT, R71, UR12, !P3 ;  /* 0x0000000c47007c0c */ /* 0x001fe2000dfc1270 */
[----:B------:R-:W0:Y:S01]  /*23a80*/  LDCU UR10, c[0x0][0x398] ;  /* 0x00007300ff0a77ac */ /* 0x000e220008000800 */
[----:B------:R-:W-:Y:S02]  /*23a90*/  PRMT R26, R29, 0x9910, RZ ;  /* 0x000099101d1a7816 */ /* 0x000fe400000000ff */
[----:B------:R-:W4:Y:S01]  /*23aa0*/  LDL.LU R29, [R1+0x584] ;  /* 0x00058400011d7983 */ /* 0x000f220000300800 */
[----:B------:R-:W0:Y:S01]  /*23ab0*/  LDCU UR12, c[0x0][0x398] ;  /* 0x00007300ff0c77ac */ /* 0x000e220008000800 */
[----:B------:R-:W-:Y:S02]  /*23ac0*/  SHF.R.S32.HI R26, RZ, 0x8, R26 ;  /* 0x00000008ff1a7819 */ /* 0x000fe4000001141a */
[----:B------:R-:W4:Y:S04]  /*23ad0*/  LDL.LU R73, [R1+0x378] ;  /* 0x0003780001497983 */ /* 0x000f280000300800 */
[----:B------:R0:W-:Y:S01]  /*23ae0*/  @P5 STG.E.U8 desc[UR22][R68.64], R26 ;  /* 0x0000001a44005986 */ /* 0x0001e2000c101116 */
[----:B-1----:R-:W-:-:S03]  /*23af0*/  ISETP.LT.AND P5, PT, R41, UR6, !P3 ;  /* 0x0000000629007c0c */ /* 0x002fc6000dfa1270 */
[----:B------:R1:W-:Y:S01]  /*23b00*/  @P6 STG.E.U8 desc[UR22][R38.64], R0 ;  /* 0x0000000026006986 */ /* 0x0003e2000c101116 */
[----:B------:R-:W-:Y:S01]  /*23b10*/  ISETP.LT.AND P6, PT, R37, UR9, !P3 ;  /* 0x0000000925007c0c */ /* 0x000fe2000dfc1270 */
[----:B------:R-:W2:Y:S02]  /*23b20*/  LDCU UR6, c[0x0][0x398] ;  /* 0x00007300ff0677ac */ /* 0x000ea40008000800 */
[----:B------:R-:W4:Y:S01]  /*23b30*/  LDL.LU R70, [R1+0x37c] ;  /* 0x00037c0001467983 */ /* 0x000f220000300800 */
[----:B------:R-:W2:Y:S01]  /*23b40*/  LDCU UR9, c[0x0][0x398] ;  /* 0x00007300ff0977ac */ /* 0x000ea20008000800 */
[----:B0-----:R-:W-:Y:S02]  /*23b50*/  PRMT R26, R32, 0x9910, RZ ;  /* 0x00009910201a7816 */ /* 0x001fe400000000ff */
[----:B------:R-:W4:Y:S01]  /*23b60*/  LDL.LU R72, [R1+0x178] ;  /* 0x0001780001487983 */ /* 0x000f220000300800 */
[----:B-1----:R-:W-:-:S03]  /*23b70*/  PRMT R0, R27, 0x9910, RZ ;  /* 0x000099101b007816 */ /* 0x002fc600000000ff */
[----:B------:R-:W4:Y:S01]  /*23b80*/  LDL.LU R40, [R1+0x17c] ;  /* 0x00017c0001287983 */ /* 0x000f220000300800 */
[----:B------:R-:W-:Y:S02]  /*23b90*/  SHF.R.S32.HI R26, RZ, 0x8, R26 ;  /* 0x00000008ff1a7819 */ /* 0x000fe4000001141a */
[----:B------:R-:W-:Y:S01]  /*23ba0*/  SHF.R.S32.HI R0, RZ, 0x8, R0 ;  /* 0x00000008ff007819 */ /* 0x000fe20000011400 */
[----:B------:R-:W4:Y:S04]  /*23bb0*/  LDL.LU.64 R68, [R1+0x4c0] ;  /* 0x0004c00001447983 */ /* 0x000f280000300a00 */
[----:B------:R-:W4:Y:S04]  /*23bc0*/  LDL.LU.64 R38, [R1+0x4b8] ;  /* 0x0004b80001267983 */ /* 0x000f280000300a00 */
[----:B------:R-:W4:Y:S04]  /*23bd0*/  LDL.LU R27, [R1+0x580] ;  /* 0x00058000011b7983 */ /* 0x000f280000300800 */
[----:B------:R-:W4:Y:S04]  /*23be0*/  LDL.LU.64 R32, [R1+0x4b0] ;  /* 0x0004b00001207983 */ /* 0x000f280000300a00 */
[----:B--2---:R0:W-:Y:S04]  /*23bf0*/  @P5 STG.E.U8 desc[UR22][R30.64], R0 ;  /* 0x000000001e005986 */ /* 0x0041e8000c101116 */
[----:B---3--:R1:W-:Y:S01]  /*23c00*/  @P6 STG.E.U8 desc[UR22][R34.64], R26 ;  /* 0x0000001a22006986 */ /* 0x0083e2000c101116 */
[----:B----4-:R-:W-:-:S03]  /*23c10*/  F2FP.SATFINITE.E5M2.F32.PACK_AB_MERGE_C R28, R28, R36, RZ ;  /* 0x000000241c1c723e */ /* 0x010fc600048060ff */
[----:B------:R-:W2:Y:S04]  /*23c20*/  LDL.LU R36, [R1+0x808] ;  /* 0x0008080001247983 */ /* 0x000ea80000300800 */
[----:B0-----:R-:W3:Y:S04]  /*23c30*/  LDL.LU.64 R30, [R1+0x4a8] ;  /* 0x0004a800011e7983 */ /* 0x001ee80000300a00 */
[----:B-1----:R-:W4:Y:S01]  /*23c40*/  LDL.LU.64 R34, [R1+0x800] ;  /* 0x0008000001227983 */ /* 0x002f220000300a00 */
[----:B------:R-:W-:Y:S01]  /*23c50*/  ISETP.LT.AND P3, PT, R67, UR10, !P2 ;  /* 0x0000000a43007c0c */ /* 0x000fe2000d761270 */
[----:B------:R-:W0:Y:S01]  /*23c60*/  LDCU UR10, c[0x0][0x398] ;  /* 0x00007300ff0a77ac */ /* 0x000e220008000800 */
[----:B------:R-:W-:Y:S01]  /*23c70*/  ISETP.LT.AND P6, PT, R71, UR12, !P2 ;  /* 0x0000000c47007c0c */ /* 0x000fe2000d7c1270 */
[----:B------:R-:W1:Y:S10]  /*23c80*/  LDCU UR12, c[0x0][0x398] ;  /* 0x00007300ff0c77ac */ /* 0x000e740008000800 */
[----:B----4-:R4:W-:Y:S04]  /*23c90*/  @P3 STG.E.U8 desc[UR22][R34.64], R28 ;  /* 0x0000001c22003986 */ /* 0x0109e8000c101116 */
[----:B----4-:R-:W4:Y:S01]  /*23ca0*/  LDL.LU.64 R34, [R1+0x7f8] ;  /* 0x0007f80001227983 */ /* 0x010f220000300a00 */
[----:B------:R-:W-:-:S02]  /*23cb0*/  ISETP.LT.AND P3, PT, R41, UR6, !P2 ;  /* 0x0000000629007c0c */ /* 0x000fc4000d761270 */
[----:B------:R-:W-:Y:S01]  /*23cc0*/  F2FP.SATFINITE.E5M2.F32.PACK_AB_MERGE_C R29, R29, R27, RZ ;  /* 0x0000001b1d1d723e */ /* 0x000fe200048060ff */
[----:B------:R-:W-:Y:S01]  /*23cd0*/  VIADD R0, R66, 0x60 ;  /* 0x0000006042007836 */ /* 0x000fe20000000000 */
[----:B------:R-:W-:Y:S01]  /*23ce0*/  ISETP.LT.AND P2, PT, R37, UR9, !P2 ;  /* 0x0000000925007c0c */ /* 0x000fe2000d741270 */
[----:B------:R-:W1:Y:S01]  /*23cf0*/  LDCU UR9, c[0x0][0x398] ;  /* 0x00007300ff0977ac */ /* 0x000e620008000800 */
[----:B------:R-:W-:Y:S02]  /*23d00*/  F2FP.SATFINITE.E5M2.F32.PACK_AB_MERGE_C R27, R70, R73, RZ ;  /* 0x00000049461b723e */ /* 0x000fe400048060ff */
[----:B------:R-:W-:Y:S01]  /*23d10*/  F2FP.SATFINITE.E5M2.F32.PACK_AB_MERGE_C R26, R40, R72, RZ ;  /* 0x00000048281a723e */ /* 0x000fe200048060ff */
[----:B------:R-:W1:Y:S01]  /*23d20*/  LDCU UR6, c[0x0][0x39c] ;  /* 0x00007380ff0677ac */ /* 0x000e620008000800 */
[----:B------:R-:W2:Y:S01]  /*23d30*/  LDL.LU.64 R72, [R1+0x4a0] ;  /* 0x0004a00001487983 */ /* 0x000ea20000300a00 */
[----:B------:R-:W-:-:S03]  /*23d40*/  ISETP.GE.AND P5, PT, R0, UR4, PT ;  /* 0x0000000400007c0c */ /* 0x000fc6000bfa6270 */
[----:B------:R3:W-:Y:S01]  /*23d50*/  @P6 STG.E.U8 desc[UR22][R68.64], R27 ;  /* 0x0000001b44006986 */ /* 0x0007e2000c101116 */
[----:B------:R-:W-:Y:S01]  /*23d60*/  PRMT R0, R28, 0x9910, RZ ;  /* 0x000099101c007816 */ /* 0x000fe200000000ff */
[----:B------:R-:W2:Y:S02]  /*23d70*/  LDCU UR4, c[0x0][0x39c] ;  /* 0x00007380ff0477ac */ /* 0x000ea40008000800 */
[----:B------:R1:W-:Y:S01]  /*23d80*/  @P3 STG.E.U8 desc[UR22][R38.64], R26 ;  /* 0x0000001a26003986 */ /* 0x0003e2000c101116 */
[----:B0-----:R-:W-:Y:S01]  /*23d90*/  ISETP.LT.AND P6, PT, R67, UR10, !P4 ;  /* 0x0000000a43007c0c */ /* 0x001fe2000e7c1270 */
[----:B------:R-:W0:Y:S02]  /*23da0*/  LDCU UR10, c[0x0][0x398] ;  /* 0x00007300ff0a77ac */ /* 0x000e240008000800 */
[----:B---3--:R-:W3:Y:S04]  /*23db0*/  LDL.LU.64 R68, [R1+0x498] ;  /* 0x0004980001447983 */ /* 0x008ee80000300a00 */
[----:B-1----:R-:W2:Y:S01]  /*23dc0*/  LDL.LU.64 R38, [R1+0x490] ;  /* 0x0004900001267983 */ /* 0x002ea20000300a00 */
[----:B------:R-:W-:Y:S01]  /*23dd0*/  ISETP.LT.AND P3, PT, R41, UR9, !P4 ;  /* 0x0000000929007c0c */ /* 0x000fe2000e761270 */
[----:B------:R-:W1:Y:S02]  /*23de0*/  LDCU UR9, c[0x0][0x398] ;  /* 0x00007300ff0977ac */ /* 0x000e640008000800 */
[----:B------:R-:W2:Y:S01]  /*23df0*/  LDL.LU R28, [R1+0x380] ;  /* 0x00038000011c7983 */ /* 0x000ea20000300800 */
[----:B----4-:R-:W-:-:S03]  /*23e00*/  F2FP.SATFINITE.E5M2.F32.PACK_AB_MERGE_C R34, R35, R34, RZ ;  /* 0x000000222322723e */ /* 0x010fc600048060ff */
[----:B------:R-:W4:Y:S04]  /*23e10*/  LDL.LU R35, [R1+0x384] ;  /* 0x0003840001237983 */ /* 0x000f280000300800 */
[----:B------:R0:W-:Y:S01]  /*23e20*/  @P2 STG.E.U8 desc[UR22][R32.64], R34 ;  /* 0x0000002220002986 */ /* 0x0001e2000c101116 */
[----:B------:R-:W-:Y:S01]  /*23e30*/  ISETP.LT.AND P2, PT, R71, UR12, !P4 ;  /* 0x0000000c47007c0c */ /* 0x000fe2000e741270 */
[----:B------:R-:W1:Y:S02]  /*23e40*/  LDCU UR12, c[0x0][0x398] ;  /* 0x00007300ff0c77ac */ /* 0x000e640008000800 */
[----:B------:R-:W4:Y:S01]  /*23e50*/  LDL.LU R70, [R1+0x180] ;  /* 0x0001800001467983 */ /* 0x000f220000300800 */
[----:B------:R-:W-:Y:S01]  /*23e60*/  ISETP.LT.AND P4, PT, R37, UR14, !P4 ;  /* 0x0000000e25007c0c */ /* 0x000fe2000e781270 */
[----:B------:R-:W1:Y:S02]  /*23e70*/  LDCU UR14, c[0x0][0x398] ;  /* 0x00007300ff0e77ac */ /* 0x000e640008000800 */
[----:B------:R-:W4:Y:S04]  /*23e80*/  LDL.LU R40, [R1+0x184] ;  /* 0x0001840001287983 */ /* 0x000f280000300800 */
[----:B0-----:R-:W4:Y:S04]  /*23e90*/  LDL.LU.64 R32, [R1+0x480] ;  /* 0x0004800001207983 */ /* 0x001f280000300a00 */
[----:B------:R-:W4:Y:S01]  /*23ea0*/  LDL.LU R37, [R1+0x7f0] ;  /* 0x0007f00001257983 */ /* 0x000f220000300800 */
[----:B------:R-:W-:-:S02]  /*23eb0*/  SHF.R.S32.HI R0, RZ, 0x8, R0 ;  /* 0x00000008ff007819 */ /* 0x000fc40000011400 */
[----:B------:R-:W-:-:S03]  /*23ec0*/  PRMT R27, R27, 0x9910, RZ ;  /* 0x000099101b1b7816 */ /* 0x000fc600000000ff */
[----:B------:R0:W-:Y:S01]  /*23ed0*/  @P6 STG.E.U8 desc[UR22][R30.64], R0 ;  /* 0x000000001e006986 */ /* 0x0001e2000c101116 */
[----:B------:R-:W-:Y:S01]  /*23ee0*/  PRMT R34, R34, 0x9910, RZ ;  /* 0x0000991022227816 */ /* 0x000fe200000000ff */
[----:B0-----:R-:W-:Y:S01]  /*23ef0*/  IMAD.MOV.U32 R0, RZ, RZ, R27 ;  /* 0x000000ffff007224 */ /* 0x001fe200078e001b */
[----:B------:R-:W-:Y:S01]  /*23f00*/  PRMT R26, R26, 0x9910, RZ ;  /* 0x000099101a1a7816 */ /* 0x000fe200000000ff */
[----:B------:R-:W4:Y:S03]  /*23f10*/  LDL.LU.64 R30, [R1+0x478] ;  /* 0x00047800011e7983 */ /* 0x000f260000300a00 */
[----:B------:R-:W-:-:S05]  /*23f20*/  SHF.R.S32.HI R0, RZ, 0x8, R0 ;  /* 0x00000008ff007819 */ /* 0x000fca0000011400 */
[----:B--2---:R0:W-:Y:S01]  /*23f30*/  @P2 STG.E.U8 desc[UR22][R72.64], R0 ;  /* 0x0000000048002986 */ /* 0x0041e2000c101116 */
[----:B------:R-:W-:Y:S01]  /*23f40*/  ISETP.LT.AND P2, PT, R67, UR10, !P5 ;  /* 0x0000000a43007c0c */ /* 0x000fe2000ef41270 */
[----:B------:R-:W2:Y:S01]  /*23f50*/  LDCU UR10, c[0x0][0x398] ;  /* 0x00007300ff0a77ac */ /* 0x000ea20008000800 */
[----:B------:R-:W-:Y:S01]  /*23f60*/  SHF.R.S32.HI R26, RZ, 0x8, R26 ;  /* 0x00000008ff1a7819 */ /* 0x000fe2000001141a */
[----:B0-----:R-:W-:Y:S02]  /*23f70*/  IMAD.MOV.U32 R0, RZ, RZ, R34 ;  /* 0x000000ffff007224 */ /* 0x001fe400078e0022 */
[----:B------:R-:W2:Y:S03]  /*23f80*/  LDL.LU R34, [R1+0x70c] ;  /* 0x00070c0001227983 */ /* 0x000ea60000300800 */
[----:B------:R-:W-:Y:S01]  /*23f90*/  SHF.R.S32.HI R0, RZ, 0x8, R0 ;  /* 0x00000008ff007819 */ /* 0x000fe20000011400 */
[----:B---3--:R-:W-:Y:S04]  /*23fa0*/  @P3 STG.E.U8 desc[UR22][R68.64], R26 ;  /* 0x0000001a44003986 */ /* 0x008fe8000c101116 */
[----:B------:R0:W-:Y:S04]  /*23fb0*/  @P4 STG.E.U8 desc[UR22][R38.64], R0 ;  /* 0x0000000026004986 */ /* 0x0001e8000c101116 */
[----:B0-----:R-:W3:Y:S04]  /*23fc0*/  LDL.LU.64 R38, [R1+0x470] ;  /* 0x0004700001267983 */ /* 0x001ee80000300a00 */
[----:B------:R-:W3:Y:S04]  /*23fd0*/  LDL.LU.64 R72, [R1+0x468] ;  /* 0x0004680001487983 */ /* 0x000ee80000300a00 */
[----:B------:R-:W3:Y:S04]  /*23fe0*/  LDL.LU.64 R68, [R1+0x460] ;  /* 0x0004600001447983 */ /* 0x000ee80000300a00 */
[----:B----4-:R0:W-:Y:S04]  /*23ff0*/  @P2 STG.E.U8 desc[UR22][R36.64], R29 ;  /* 0x0000001d24002986 */ /* 0x0101e8000c101116 */
[----:B0-----:R-:W4:Y:S01]  /*24000*/  LDL.LU.64 R36, [R1+0x7e8] ;  /* 0x0007e80001247983 */ /* 0x001f220000300a00 */
[----:B-1----:R-:W-:Y:S01]  /*24010*/  ISETP.LT.AND P4, PT, R71, UR12, !P5 ;  /* 0x0000000c47007c0c */ /* 0x002fe2000ef81270 */
[----:B------:R-:W-:Y:S01]  /*24020*/  VIADD R0, R66, 0x61 ;  /* 0x0000006142007836 */ /* 0x000fe20000000000 */
[----:B------:R-:W-:Y:S01]  /*24030*/  ISETP.LT.AND P6, PT, R41, UR16, !P5 ;  /* 0x0000001029007c0c */ /* 0x000fe2000efc1270 */
[----:B------:R-:W0:Y:S03]  /*24040*/  LDCU UR12, c[0x0][0x398] ;  /* 0x00007300ff0c77ac */ /* 0x000e260008000800 */
[----:B------:R-:W-:Y:S01]  /*24050*/  ISETP.GE.AND P3, PT, R0, UR4, PT ;  /* 0x0000000400007c0c */ /* 0x000fe2000bf66270 */
[----:B------:R-:W1:Y:S01]  /*24060*/  LDCU UR4, c[0x0][0x39c] ;  /* 0x00007380ff0477ac */ /* 0x000e620008000800 */
[----:B------:R-:W-:-:S02]  /*24070*/  F2FP.SATFINITE.E5M2.F32.PACK_AB_MERGE_C R0, R35, R28, RZ ;  /* 0x0000001c2300723e */ /* 0x000fc400048060ff */
[----:B------:R-:W-:Y:S01]  /*24080*/  F2FP.SATFINITE.E5M2.F32.PACK_AB_MERGE_C R27, R40, R70, RZ ;  /* 0x00000046281b723e */ /* 0x000fe200048060ff */
[----:B------:R-:W-:Y:S01]  /*24090*/  VIADD R26, R66, 0x62 ;  /* 0x00000062421a7836 */ /* 0x000fe20000000000 */
[----:B------:R-:W-:Y:S01]  /*240a0*/  PRMT R28, R0, 0x9910, RZ ;  /* 0x00009910001c7816 */ /* 0x000fe200000000ff */
[----:B------:R0:W-:Y:S01]  /*240b0*/  @P4 STG.E.U8 desc[UR22][R32.64], R0 ;  /* 0x0000000020004986 */ /* 0x0001e2000c101116 */
[----:B------:R-:W1:Y:S03]  /*240c0*/  LDCU UR16, c[0x0][0x398] ;  /* 0x00007300ff1077ac */ /* 0x000e660008000800 */
[----:B------:R-:W-:Y:S04]  /*240d0*/  @P6 STG.E.U8 desc[UR22][R30.64], R27 ;  /* 0x0000001b1e006986 */ /* 0x000fe8000c101116 */
[----:B------:R-:W3:Y:S01]  /*240e0*/  LDL.LU R40, [R1+0x588] ;  /* 0x0005880001287983 */ /* 0x000ee20000300800 */
[----:B0-----:R-:W-:-:S03]  /*240f0*/  VIADD R0, R66, 0x63 ;  /* 0x0000006342007836 */ /* 0x001fc60000000000 */
[----:B------:R-:W3:Y:S01]  /*24100*/  LDL.LU.64 R32, [R1+0x458] ;  /* 0x0004580001207983 */ /* 0x000ee20000300a00 */
[----:B--2---:R-:W-:Y:S01]  /*24110*/  ISETP.LT.AND P4, PT, R34, UR9, !P5 ;  /* 0x0000000922007c0c */ /* 0x004fe2000ef81270 */
[----:B------:R-:W0:Y:S01]  /*24120*/  LDCU UR9, c[0x0][0x398] ;  /* 0x00007300ff0977ac */ /* 0x000e220008000800 */
[----:B----4-:R-:W-:-:S11]  /*24130*/  F2FP.SATFINITE.E5M2.F32.PACK_AB_MERGE_C R36, R37, R36, RZ ;  /* 0x000000242524723e */ /* 0x010fd600048060ff */
[----:B---3--:R2:W-:Y:S01]  /*24140*/  @P4 STG.E.U8 desc[UR22][R38.64], R36 ;  /* 0x0000002426004986 */ /* 0x0085e2000c101116 */
[----:B-1----:R-:W-:Y:S01]  /*24150*/  ISETP.GE.AND P4, PT, R0, UR4, PT ;  /* 0x0000000400007c0c */ /* 0x002fe2000bf86270 */
[----:B------:R-:W1:Y:S01]  /*24160*/  LDCU UR4, c[0x0][0x39c] ;  /* 0x00007380ff0477ac */ /* 0x000e620008000800 */
[----:B------:R-:W-:Y:S01]  /*24170*/  SHF.R.S32.HI R0, RZ, 0x8, R28 ;  /* 0x00000008ff007819 */ /* 0x000fe2000001141c */
[----:B--2---:R-:W2:Y:S04]  /*24180*/  LDL.LU.64 R38, [R1+0x450] ;  /* 0x0004500001267983 */ /* 0x004ea80000300a00 */
[----:B------:R-:W3:Y:S01]  /*24190*/  LDL.LU R28, [R1+0x58c] ;  /* 0x00058c00011c7983 */ /* 0x000ee20000300800 */
[----:B------:R-:W-:Y:S01]  /*241a0*/  ISETP.GE.AND P2, PT, R26, UR6, PT ;  /* 0x000000061a007c0c */ /* 0x000fe2000bf46270 */
[----:B------:R-:W4:Y:S01]  /*241b0*/  LDCU UR6, c[0x0][0x398] ;  /* 0x00007300ff0677ac */ /* 0x000f220008000800 */
[----:B------:R-:W-:-:S02]  /*241c0*/  ISETP.LT.AND P5, PT, R67, UR10, !P3 ;  /* 0x0000000a43007c0c */ /* 0x000fc4000dfa1270 */
[----:B------:R-:W-:Y:S01]  /*241d0*/  ISETP.LT.AND P6, PT, R71, UR12, !P3 ;  /* 0x0000000c47007c0c */ /* 0x000fe2000dfc1270 */
[----:B------:R-:W0:Y:S01]  /*241e0*/  LDCU UR10, c[0x0][0x398] ;  /* 0x00007300ff0a77ac */ /* 0x000e220008000800 */
[----:B------:R-:W-:Y:S02]  /*241f0*/  PRMT R26, R29, 0x9910, RZ ;  /* 0x000099101d1a7816 */ /* 0x000fe400000000ff */
[----:B------:R-:W3:Y:S01]  /*24200*/  LDL.LU R29, [R1+0x594] ;  /* 0x00059400011d7983 */ /* 0x000ee20000300800 */
[----:B------:R-:W1:Y:S01]  /*24210*/  LDCU UR12, c[0x0][0x398] ;  /* 0x00007300ff0c77ac */ /* 0x000e620008000800 */
[----:B------:R-:W-:Y:S02]  /*24220*/  SHF.R.S32.HI R26, RZ, 0x8, R26 ;  /* 0x00000008ff1a7819 */ /* 0x000fe4000001141a */
[----:B------:R-:W3:Y:S04]  /*24230*/  LDL.LU R35, [R1+0x388] ;  /* 0x0003880001237983 */ /* 0x000ee80000300800 */
[----:B------:R1:W-:Y:S01]  /*24240*/  @P5 STG.E.U8 desc[UR22][R72.64], R26 ;  /* 0x0000001a48005986 */ /* 0x0003e2000c101116 */
[----:B----4-:R-:W-:-:S03]  /*24250*/  ISETP.LT.AND P5, PT, R41, UR6, !P3 ;  /* 0x0000000629007c0c */ /* 0x010fc6000dfa1270 */
[----:B------:R4:W-:Y:S01]  /*24260*/  @P6 STG.E.U8 desc[UR22][R68.64], R0 ;  /* 0x0000000044006986 */ /* 0x0009e2000c101116 */
[----:B0-----:R-:W-:Y:S01]  /*24270*/  ISETP.LT.AND P6, PT, R34, UR9, !P3 ;  /* 0x0000000922007c0c */ /* 0x001fe2000dfc1270 */
[----:B------:R-:W0:Y:S02]  /*24280*/  LDCU UR6, c[0x0][0x398] ;  /* 0x00007300ff0677ac */ /* 0x000e240008000800 */
[----:B------:R-:W3:Y:S01]  /*24290*/  LDL.LU R30, [R1+0x38c] ;  /* 0x00038c00011e7983 */ /* 0x000ee20000300800 */
[----:B------:R-:W0:Y:S01]  /*242a0*/  LDCU UR9, c[0x0][0x398] ;  /* 0x00007300ff0977ac */ /* 0x000e220008000800 */
[----:B-1----:R-:W-:Y:S02]  /*242b0*/  PRMT R26, R36, 0x9910, RZ ;  /* 0x00009910241a7816 */ /* 0x002fe400000000ff */
[----:B------:R-:W3:Y:S01]  /*242c0*/  LDL.LU R31, [R1+0x188] ;  /* 0x00018800011f7983 */ /* 0x000ee20000300800 */
[----:B----4-:R-:W-:-:S03]  /*242d0*/  PRMT R0, R27, 0x9910, RZ ;  /* 0x000099101b007816 */ /* 0x010fc600000000ff */
[----:B------:R-:W4:Y:S01]  /*242e0*/  LDL.LU R70, [R1+0x18c] ;  /* 0x00018c0001467983 */ /* 0x000f220000300800 */
[----:B------:R-:W-:Y:S02]  /*242f0*/  SHF.R.S32.HI R26, RZ, 0x8, R26 ;  /* 0x00000008ff1a7819 */ /* 0x000fe4000001141a */
[----:B------:R-:W-:Y:S01]  /*24300*/  SHF.R.S32.HI R0, RZ, 0x8, R0 ;  /* 0x00000008ff007819 */ /* 0x000fe20000011400 */
[----:B------:R-:W4:Y:S04]  /*24310*/  LDL.LU.64 R72, [R1+0x440] ;  /* 0x0004400001487983 */ /* 0x000f280000300a00 */
[----:B------:R-:W4:Y:S04]  /*24320*/  LDL.LU.64 R68, [R1+0x438] ;  /* 0x0004380001447983 */ /* 0x000f280000300a00 */
[----:B------:R-:W4:Y:S04]  /*24330*/  LDL.LU R27, [R1+0x590] ;  /* 0x00059000011b7983 */ /* 0x000f280000300800 */
[----:B------:R-:W4:Y:S04]  /*24340*/  LDL.LU.64 R36, [R1+0x430] ;  /* 0x0004300001247983 */ /* 0x000f280000300a00 */
[----:B------:R1:W-:Y:S04]  /*24350*/  @P5 STG.E.U8 desc[UR22][R32.64], R0 ;  /* 0x0000000020005986 */ /* 0x0003e8000c101116 */
[----:B--2---:R2:W-:Y:S01]  /*24360*/  @P6 STG.E.U8 desc[UR22][R38.64], R26 ;  /* 0x0000001a26006986 */ /* 0x0045e2000c101116 */
[----:B---3--:R-:W-:-:S03]  /*24370*/  F2FP.SATFINITE.E5M2.F32.PACK_AB_MERGE_C R28, R28, R40, RZ ;  /* 0x000000281c1c723e */ /* 0x008fc600048060ff */
[----:B------:R-:W3:Y:S04]  /*24380*/  LDL.LU R40, [R1+0x7e0] ;  /* 0x0007e00001287983 */ /* 0x000ee80000300800 */
[----:B-1----:R-:W3:Y:S04]  /*24390*/  LDL.LU.64 R32, [R1+0x428] ;  /* 0x0004280001207983 */ /* 0x002ee80000300a00 */
[----:B--2---:R-:W2:Y:S01]  /*243a0*/  LDL.LU.64 R38, [R1+0x7d8] ;  /* 0x0007d80001267983 */ /* 0x004ea20000300a00 */
[----:B------:R-:W-:Y:S01]  /*243b0*/  ISETP.LT.AND P3, PT, R67, UR10, !P2 ;  /* 0x0000000a43007c0c */ /* 0x000fe2000d761270 */
[----:B------:R-:W1:-:S12]  /*243c0*/  LDCU UR10, c[0x0][0x398] ;  /* 0x00007300ff0a77ac */ /* 0x000e580008000800 */
[----:B--2---:R2:W-:Y:S04]  /*243d0*/  @P3 STG.E.U8 desc[UR22][R38.64], R28 ;  /* 0x0000001c26003986 */ /* 0x0045e8000c101116 */
[----:B--2---:R-:W2:Y:S01]  /*243e0*/  LDL.LU.64 R38, [R1+0x7d0] ;  /* 0x0007d00001267983 */ /* 0x004ea20000300a00 */
[----:B0-----:R-:W-:Y:S02]  /*243f0*/  ISETP.LT.AND P3, PT, R41, UR6, !P2 ;  /* 0x0000000629007c0c */ /* 0x001fe4000d761270 */
[----:B----4-:R-:W-:Y:S01]  /*24400*/  F2FP.SATFINITE.E5M2.F32.PACK_AB_MERGE_C R29, R29, R27, RZ ;  /* 0x0000001b1d1d723e */ /* 0x010fe200048060ff */
[----:B------:R-:W4:Y:S01]  /*24410*/  LDL.LU R41, [R1+0x7c8] ;  /* 0x0007c80001297983 */ /* 0x000f220000300800 */
[----:B------:R-:W-:Y:S01]  /*24420*/  F2FP.SATFINITE.E5M2.F32.PACK_AB_MERGE_C R27, R30, R35, RZ ;  /* 0x000000231e1b723e */ /* 0x000fe200048060ff */
[----:B------:R-:W-:Y:S01]  /*24430*/  VIADD R0, R66, 0x64 ;  /* 0x0000006442007836 */ /* 0x000fe20000000000 */
[----:B------:R-:W-:Y:S01]  /*24440*/  F2FP.SATFINITE.E5M2.F32.PACK_AB_MERGE_C R26, R70, R31, RZ ;  /* 0x0000001f461a723e */ /* 0x000fe200048060ff */
[----:B------:R-:W0:Y:S01]  /*24450*/  LDCU UR6, c[0x0][0x39c] ;  /* 0x00007380ff0677ac */ /* 0x000e220008000800 */
[----:B------:R-:W-:Y:S01]  /*24460*/  ISETP.LT.AND P6, PT, R71, UR12, !P2 ;  /* 0x0000000c47007c0c */ /* 0x000fe2000d7c1270 */
[----:B------:R-:W3:Y:S01]  /*24470*/  LDL.LU.64 R30, [R1+0x420] ;  /* 0x00042000011e7983 */ /* 0x000ee20000300a00 */
[----:B------:R-:W0:Y:S11]  /*24480*/  LDCU UR12, c[0x0][0x398] ;  /* 0x00007300ff0c77ac */ /* 0x000e360008000800 */
[----:B------:R0:W-:Y:S04]  /*24490*/  @P6 STG.E.U8 desc[UR22][R72.64], R27 ;  /* 0x0000001b48006986 */ /* 0x0001e8000c101116 */
[----:B------:R0:W-:Y:S01]  /*244a0*/  @P3 STG.E.U8 desc[UR22][R68.64], R26 ;  /* 0x0000001a44003986 */ /* 0x0001e2000c101116 */
[----:B--2---:R-:W-:-:S03]  /*244b0*/  F2FP.SATFINITE.E5M2.F32.PACK_AB_MERGE_C R38, R39, R38, RZ ;  /* 0x000000262726723e */ /* 0x004fc600048060ff */
[----:B------:R-:W2:Y:S04]  /*244c0*/  LDL.LU R39, [R1+0x708] ;  /* 0x0007080001277983 */ /* 0x000ea80000300800 */
[----:B0-----:R-:W4:Y:S04]  /*244d0*/  LDL.LU.64 R72, [R1+0x418] ;  /* 0x0004180001487983 */ /* 0x001f280000300a00 */
[----:B------:R-:W4:Y:S01]  /*244e0*/  LDL.LU.64 R68, [R1+0x410] ;  /* 0x0004100001447983 */ /* 0x000f220000300a00 */
[----:B------:R-:W-:Y:S01]  /*244f0*/  ISETP.LT.AND P2, PT, R34, UR9, !P2 ;  /* 0x0000000922007c0c */ /* 0x000fe2000d741270 */
[----:B------:R-:W2:Y:S01]  /*24500*/  LDCU UR9, c[0x0][0x398] ;  /* 0x00007300ff0977ac */ /* 0x000ea20008000800 */
[----:B-1----:R-:W-:-:S02]  /*24510*/  ISETP.LT.AND P6, PT, R67, UR10, !P4 ;  /* 0x0000000a43007c0c */ /* 0x002fc4000e7c1270 */
[----:B------:R-:W-:Y:S01]  /*24520*/  ISETP.GE.AND P5, PT, R0, UR4, PT ;  /* 0x0000000400007c0c */ /* 0x000fe2000bfa6270 */
[----:B------:R-:W0:Y:S01]  /*24530*/  LDCU UR10, c[0x0][0x398] ;  /* 0x00007300ff0a77ac */ /* 0x000e220008000800 */
[----:B------:R-:W-:Y:S02]  /*24540*/  PRMT R0, R28, 0x9910, RZ ;  /* 0x000099101c007816 */ /* 0x000fe400000000ff */
[----:B------:R-:W-:Y:S01]  /*24550*/  PRMT R27, R27, 0x9910, RZ ;  /* 0x000099101b1b7816 */ /* 0x000fe200000000ff */
[----:B------:R-:W4:Y:S01]  /*24560*/  LDL.LU R28, [R1+0x394] ;  /* 0x00039400011c7983 */ /* 0x000f220000300800 */
[----:B------:R-:W-:Y:S01]  /*24570*/  SHF.R.S32.HI R0, RZ, 0x8, R0 ;  /* 0x00000008ff007819 */ /* 0x000fe20000011400 */
[----:B------:R-:W1:Y:S02]  /*24580*/  LDCU UR4, c[0x0][0x39c] ;  /* 0x00007380ff0477ac */ /* 0x000e640008000800 */
[----:B------:R-:W-:Y:S01]  /*24590*/  @P2 STG.E.U8 desc[UR22][R36.64], R38 ;  /* 0x0000002624002986 */ /* 0x000fe2000c101116 */
[----:B------:R-:W-:Y:S01]  /*245a0*/  ISETP.LT.AND P2, PT, R71, UR12, !P4 ;  /* 0x0000000c47007c0c */ /* 0x000fe2000e741270 */
[----:B------:R-:W0:Y:S02]  /*245b0*/  LDCU UR12, c[0x0][0x398] ;  /* 0x00007300ff0c77ac */ /* 0x000e240008000800 */
[----:B---3--:R3:W-:Y:S01]  /*245c0*/  @P6 STG.E.U8 desc[UR22][R32.64], R0 ;  /* 0x0000000020006986 */ /* 0x0087e2000c101116 */
[----:B------:R-:W-:-:S03]  /*245d0*/  PRMT R26, R26, 0x9910, RZ ;  /* 0x000099101a1a7816 */ /* 0x000fc600000000ff */
[----:B------:R-:W4:Y:S01]  /*245e0*/  LDL.LU R35, [R1+0x190] ;  /* 0x0001900001237983 */ /* 0x000f220000300800 */
[----:B---3--:R-:W-:Y:S01]  /*245f0*/  IMAD.MOV.U32 R0, RZ, RZ, R27 ;  /* 0x000000ffff007224 */ /* 0x008fe200078e001b */
[----:B------:R-:W-:Y:S02]  /*24600*/  PRMT R38, R38, 0x9910, RZ ;  /* 0x0000991026267816 */ /* 0x000fe400000000ff */
[----:B------:R-:W3:Y:S02]  /*24610*/  LDL.LU R70, [R1+0x194] ;  /* 0x0001940001467983 */ /* 0x000ee40000300800 */
[----:B------:R-:W-:Y:S02]  /*24620*/  SHF.R.S32.HI R0, RZ, 0x8, R0 ;  /* 0x00000008ff007819 */ /* 0x000fe40000011400 */
[----:B------:R-:W3:Y:S04]  /*24630*/  LDL.LU.64 R36, [R1+0x400] ;  /* 0x0004000001247983 */ /* 0x000ee80000300a00 */
[----:B------:R1:W-:Y:S01]  /*24640*/  @P2 STG.E.U8 desc[UR22][R30.64], R0 ;  /* 0x000000001e002986 */ /* 0x0003e2000c101116 */
[----:B0-----:R-:W-:Y:S01]  /*24650*/  ISETP.LT.AND P2, PT, R67, UR10, !P5 ;  /* 0x0000000a43007c0c */ /* 0x001fe2000ef41270 */
[----:B------:R-:W0:Y:S01]  /*24660*/  LDCU UR10, c[0x0][0x398] ;  /* 0x00007300ff0a77ac */ /* 0x000e220008000800 */
[----:B------:R-:W-:Y:S01]  /*24670*/  SHF.R.S32.HI R26, RZ, 0x8, R26 ;  /* 0x00000008ff1a7819 */ /* 0x000fe2000001141a */
[----:B------:R-:W3:Y:S04]  /*24680*/  LDL.LU.64 R32, [R1+0x358] ;  /* 0x0003580001207983 */ /* 0x000ee80000300a00 */
[----:B------:R-:W3:Y:S01]  /*24690*/  LDL.LU R27, [R1+0x390] ;  /* 0x00039000011b7983 */ /* 0x000ee20000300800 */
[----:B-1----:R-:W-:-:S03]  /*246a0*/  IMAD.MOV.U32 R0, RZ, RZ, R38 ;  /* 0x000000ffff007224 */ /* 0x002fc600078e0026 */
[----:B------:R-:W3:Y:S02]  /*246b0*/  LDL.LU.64 R30, [R1+0x350] ;  /* 0x00035000011e7983 */ /* 0x000ee40000300a00 */
[----:B------:R-:W-:Y:S02]  /*246c0*/  SHF.R.S32.HI R0, RZ, 0x8, R0 ;  /* 0x00000008ff007819 */ /* 0x000fe40000011400 */
[C---:B--2---:R-:W-:Y:S01]  /*246d0*/  ISETP.LT.AND P3, PT, R39.reuse, UR9, !P4 ;  /* 0x0000000927007c0c */ /* 0x044fe2000e761270 */
[----:B------:R-:W1:Y:S01]  /*246e0*/  LDCU UR9, c[0x0][0x398] ;  /* 0x00007300ff0977ac */ /* 0x000e620008000800 */
[----:B------:R-:W-:Y:S02]  /*246f0*/  ISETP.LT.AND P4, PT, R34, UR14, !P4 ;  /* 0x0000000e22007c0c */ /* 0x000fe4000e781270 */
[----:B------:R-:W-:Y:S01]  /*24700*/  ISETP.LT.AND P6, PT, R39, UR16, !P5 ;  /* 0x0000001027007c0c */ /* 0x000fe2000efc1270 */
[----:B------:R-:W2:Y:S01]  /*24710*/  LDCU UR14, c[0x0][0x398] ;  /* 0x00007300ff0e77ac */ /* 0x000ea20008000800 */
[----:B------:R-:W0:Y:S07]  /*24720*/  LDCU UR16, c[0x0][0x398] ;  /* 0x00007300ff1077ac */ /* 0x000e2e0008000800 */
[----:B----4-:R4:W-:Y:S04]  /*24730*/  @P3 STG.E.U8 desc[UR22][R72.64], R26 ;  /* 0x0000001a48003986 */ /* 0x0109e8000c101116 */
[----:B------:R0:W-:Y:S04]  /*24740*/  @P4 STG.E.U8 desc[UR22][R68.64], R0 ;  /* 0x0000000044004986 */ /* 0x0001e8000c101116 */
[----:B------:R1:W-:Y:S04]  /*24750*/  @P2 STG.E.U8 desc[UR22][R40.64], R29 ;  /* 0x0000001d28002986 */ /* 0x0003e8000c101116 */
[----:B----4-:R-:W4:Y:S04]  /*24760*/  LDL.LU.64 R72, [R1+0x348] ;  /* 0x0003480001487983 */ /* 0x010f280000300a00 */
[----:B0-----:R-:W2:Y:S04]  /*24770*/  LDL.LU.64 R68, [R1+0x340] ;  /* 0x0003400001447983 */ /* 0x001ea80000300a00 */
[----:B-1----:R-:W2:Y:S01]  /*24780*/  LDL.LU.64 R40, [R1+0x7c0] ;  /* 0x0007c00001287983 */ /* 0x002ea20000300a00 */
[----:B------:R-:W-:Y:S01]  /*24790*/  ISETP.LT.AND P4, PT, R71, UR12, !P5 ;  /* 0x0000000c47007c0c */ /* 0x000fe2000ef81270 */
[----:B------:R-:W0:Y:S01]  /*247a0*/  LDCU UR12, c[0x0][0x398] ;  /* 0x00007300ff0c77ac */ /* 0x000e220008000800 */
[----:B------:R-:W-:-:S02]  /*247b0*/  VIADD R0, R66, 0x65 ;  /* 0x0000006542007836 */ /* 0x000fc40000000000 */
[----:B------:R-:W-:-:S03]  /*247c0*/  VIADD R26, R66, 0x66 ;  /* 0x00000066421a7836 */ /* 0x000fc60000000000 */
[----:B------:R-:W-:Y:S01]  /*247d0*/  ISETP.GE.AND P3, PT, R0, UR4, PT ;  /* 0x0000000400007c0c */ /* 0x000fe2000bf66270 */
[----:B------:R-:W1:Y:S01]  /*247e0*/  LDCU UR4, c[0x0][0x39c] ;  /* 0x00007380ff0477ac */ /* 0x000e620008000800 */
[----:B------:R-:W-:Y:S02]  /*247f0*/  ISETP.GE.AND P2, PT, R26, UR6, PT ;  /* 0x000000061a007c0c */ /* 0x000fe4000bf46270 */
[----:B------:R-:W-:Y:S01]  /*24800*/  PRMT R26, R29, 0x9910, RZ ;  /* 0x000099101d1a7816 */ /* 0x000fe200000000ff */
[----:B------:R-:W0:Y:S01]  /*24810*/  LDCU UR6, c[0x0][0x398] ;  /* 0x00007300ff0677ac */ /* 0x000e220008000800 */
[----:B------:R-:W4:Y:S01]  /*24820*/  LDL.LU R29, [R1+0x598] ;  /* 0x00059800011d7983 */ /* 0x000f220000300800 */
[----:B---3--:R-:W-:Y:S02]  /*24830*/  F2FP.SATFINITE.E5M2.F32.PACK_AB_MERGE_C R0, R28, R27, RZ ;  /* 0x0000001b1c00723e */ /* 0x008fe400048060ff */
[----:B------:R-:W-:-:S03]  /*24840*/  F2FP.SATFINITE.E5M2.F32.PACK_AB_MERGE_C R27, R70, R35, RZ ;  /* 0x00000023461b723e */ /* 0x000fc600048060ff */
[----:B------:R3:W-:Y:S04]  /*24850*/  @P4 STG.E.U8 desc[UR22][R36.64], R0 ;  /* 0x0000000024004986 */ /* 0x0007e8000c101116 */
[----:B------:R-:W-:Y:S01]  /*24860*/  @P6 STG.E.U8 desc[UR22][R32.64], R27 ;  /* 0x0000001b20006986 */ /* 0x000fe2000c101116 */
[----:B0-----:R-:W-:Y:S01]  /*24870*/  ISETP.LT.AND P6, PT, R71, UR12, !P3 ;  /* 0x0000000c47007c0c */ /* 0x001fe2000dfc1270 */
[----:B------:R-:W0:Y:S01]  /*24880*/  LDCU UR12, c[0x0][0x398] ;  /* 0x00007300ff0c77ac */ /* 0x000e220008000800 */
[----:B--2---:R-:W-:Y:S02]  /*24890*/  F2FP.SATFINITE.E5M2.F32.PACK_AB_MERGE_C R40, R41, R40, RZ ;  /* 0x000000282928723e */ /* 0x004fe400048060ff */
[----:B------:R-:W2:Y:S04]  /*248a0*/  LDL.LU R41, [R1+0x59c] ;  /* 0x00059c0001297983 */ /* 0x000ea80000300800 */
[----:B------:R-:W2:Y:S01]  /*248b0*/  LDL.LU.64 R70, [R1+0x338] ;  /* 0x0003380001467983 */ /* 0x000ea20000300a00 */
[----:B------:R-:W-:Y:S01]  /*248c0*/  ISETP.LT.AND P4, PT, R34, UR9, !P5 ;  /* 0x0000000922007c0c */ /* 0x000fe2000ef81270 */
[----:B------:R-:W0:Y:S01]  /*248d0*/  LDCU UR9, c[0x0][0x398] ;  /* 0x00007300ff0977ac */ /* 0x000e220008000800 */
[----:B------:R-:W-:Y:S01]  /*248e0*/  ISETP.LT.AND P5, PT, R67, UR10, !P3 ;  /* 0x0000000a43007c0c */ /* 0x000fe2000dfa1270 */
[----:B------:R-:W2:Y:S01]  /*248f0*/  LDL.LU R38, [R1+0x5a0] ;  /* 0x0005a00001267983 */ /* 0x000ea20000300800 */
[----:B------:R-:W-:Y:S01]  /*24900*/  PRMT R28, R0, 0x9910, RZ ;  /* 0x00009910001c7816 */ /* 0x000fe200000000ff */
[----:B---3--:R-:W-:Y:S01]  /*24910*/  VIADD R0, R66, 0x67 ;  /* 0x0000006742007836 */ /* 0x008fe20000000000 */
[----:B------:R-:W-:Y:S01]  /*24920*/  SHF.R.S32.HI R26, RZ, 0x8, R26 ;  /* 0x00000008ff1a7819 */ /* 0x000fe2000001141a */
[----:B------:R-:W3:Y:S01]  /*24930*/  LDL.LU R36, [R1+0x5a4] ;  /* 0x0005a40001247983 */ /* 0x000ee20000300800 */
[----:B------:R-:W2:Y:S03]  /*24940*/  LDCU UR10, c[0x0][0x398] ;  /* 0x00007300ff0a77ac */ /* 0x000ea60008000800 */
[----:B------:R-:W3:Y:S04]  /*24950*/  LDL.LU R37, [R1+0x398] ;  /* 0x0003980001257983 */ /* 0x000ee80000300800 */
[----:B------:R-:W-:Y:S01]  /*24960*/  @P4 STG.E.U8 desc[UR22][R30.64], R40 ;  /* 0x000000281e004986 */ /* 0x000fe2000c101116 */
[----:B-1----:R-:W-:Y:S01]  /*24970*/  ISETP.GE.AND P4, PT, R0, UR4, PT ;  /* 0x0000000400007c0c */ /* 0x002fe2000bf86270 */
[----:B------:R-:W1:Y:S01]  /*24980*/  LDCU UR4, c[0x0][0x39c] ;  /* 0x00007380ff0477ac */ /* 0x000e620008000800 */
[----:B------:R-:W-:Y:S01]  /*24990*/  SHF.R.S32.HI R0, RZ, 0x8, R28 ;  /* 0x00000008ff007819 */ /* 0x000fe2000001141c */
[----:B----4-:R4:W-:Y:S01]  /*249a0*/  @P5 STG.E.U8 desc[UR22][R72.64], R26 ;  /* 0x0000001a48005986 */ /* 0x0109e2000c101116 */
[----:B------:R-:W-:Y:S01]  /*249b0*/  ISETP.LT.AND P5, PT, R39, UR6, !P3 ;  /* 0x0000000627007c0c */ /* 0x000fe2000dfa1270 */
[----:B------:R-:W1:Y:S02]  /*249c0*/  LDCU UR6, c[0x0][0x398] ;  /* 0x00007300ff0677ac */ /* 0x000e640008000800 */
[----:B------:R1:W-:Y:S01]  /*249d0*/  @P6 STG.E.U8 desc[UR22][R68.64], R0 ;  /* 0x0000000044006986 */ /* 0x0003e2000c101116 */
[----:B0-----:R-:W-:Y:S01]  /*249e0*/  ISETP.LT.AND P6, PT, R34, UR9, !P3 ;  /* 0x0000000922007c0c */ /* 0x001fe2000dfc1270 */
[----:B------:R-:W0:Y:S02]  /*249f0*/  LDCU UR9, c[0x0][0x398] ;  /* 0x00007300ff0977ac */ /* 0x000e240008000800 */
[----:B------:R-:W3:Y:S01]  /*24a00*/  LDL.LU R35, [R1+0x39c] ;  /* 0x00039c0001237983 */ /* 0x000ee20000300800 */
[----:B----4-:R-:W-:-:S03]  /*24a10*/  PRMT R26, R40, 0x9910, RZ ;  /* 0x00009910281a7816 */ /* 0x010fc600000000ff */
[----:B------:R-:W4:Y:S01]  /*24a20*/  LDL.LU R73, [R1+0x198] ;  /* 0x0001980001497983 */ /* 0x000f220000300800 */
[----:B-1----:R-:W-:-:S03]  /*24a30*/  PRMT R0, R27, 0x9910, RZ ;  /* 0x000099101b007816 */ /* 0x002fc600000000ff */
[----:B------:R-:W4:Y:S01]  /*24a40*/  LDL.LU R72, [R1+0x19c] ;  /* 0x00019c0001487983 */ /* 0x000f220000300800 */
[----:B------:R-:W-:Y:S02]  /*24a50*/  SHF.R.S32.HI R26, RZ, 0x8, R26 ;  /* 0x00000008ff1a7819 */ /* 0x000fe4000001141a */
[----:B------:R-:W-:Y:S01]  /*24a60*/  SHF.R.S32.HI R0, RZ, 0x8, R0 ;  /* 0x00000008ff007819 */ /* 0x000fe20000011400 */
[----:B------:R-:W3:Y:S04]  /*24a70*/  LDL.LU.64 R32, [R1+0x320] ;  /* 0x0003200001207983 */ /* 0x000ee80000300a00 */
[----:B------:R-:W3:Y:S04]  /*24a80*/  LDL.LU.64 R68, [R1+0x318] ;  /* 0x0003180001447983 */ /* 0x000ee80000300a00 */
[----:B------:R-:W3:Y:S04]  /*24a90*/  LDL.LU.64 R30, [R1+0x310] ;  /* 0x00031000011e7983 */ /* 0x000ee80000300a00 */
[----:B------:R-:W3:Y:S04]  /*24aa0*/  LDL.LU R40, [R1+0x710] ;  /* 0x0007100001287983 */ /* 0x000ee80000300800 */
[----:B--2---:R1:W-:Y:S04]  /*24ab0*/  @P5 STG.E.U8 desc[UR22][R70.64], R0 ;  /* 0x0000000046005986 */ /* 0x0043e8000c101116 */
[----:B------:R2:W-:Y:S04]  /*24ac0*/  @P6 STG.E.U8 desc[UR22][R42.64], R26 ;  /* 0x0000001a2a006986 */ /* 0x0005e8000c101116 */
[----:B-1----:R-:W4:Y:S04]  /*24ad0*/  LDL.LU.64 R70, [R1+0x308] ;  /* 0x0003080001467983 */ /* 0x002f280000300a00 */
[----:B--2---:R-:W2:Y:S04]  /*24ae0*/  LDL.LU.64 R42, [R1+0x7b8] ;  /* 0x0007b800012a7983 */ /* 0x004ea80000300a00 */
[----:B------:R-:W2:Y:S01]  /*24af0*/  LDL.LU.64 R26, [R1+0x328] ;  /* 0x00032800011a7983 */ /* 0x000ea20000300a00 */
[----:B------:R-:W-:Y:S01]  /*24b00*/  ISETP.LT.AND P3, PT, R67, UR10, !P2 ;  /* 0x0000000a43007c0c */ /* 0x000fe2000d761270 */
[----:B------:R-:W1:Y:S01]  /*24b10*/  LDCU UR10, c[0x0][0x398] ;  /* 0x00007300ff0a77ac */ /* 0x000e620008000800 */
[----:B------:R-:W-:-:S02]  /*24b20*/  F2FP.SATFINITE.E5M2.F32.PACK_AB_MERGE_C R28, R41, R29, RZ ;  /* 0x0000001d291c723e */ /* 0x000fc400048060ff */
[----:B---3--:R-:W-:Y:S01]  /*24b30*/  ISETP.LT.AND P6, PT, R40, UR12, !P2 ;  /* 0x0000000c28007c0c */ /* 0x008fe2000d7c1270 */
[----:B------:R-:W3:Y:S08]  /*24b40*/  LDCU UR12, c[0x0][0x398] ;  /* 0x00007300ff0c77ac */ /* 0x000ef00008000800 */
[----:B--2---:R4:W-:Y:S01]  /*24b50*/  @P3 STG.E.U8 desc[UR22][R26.64], R28 ;  /* 0x0000001c1a003986 */ /* 0x0049e2000c101116 */
[----:B------:R-:W-:Y:S01]  /*24b60*/  ISETP.LT.AND P3, PT, R39, UR6, !P2 ;  /* 0x0000000627007c0c */ /* 0x000fe2000d761270 */
[----:B------:R-:W-:Y:S01]  /*24b70*/  VIADD R0, R66, 0x68 ;  /* 0x0000006842007836 */ /* 0x000fe20000000000 */
[----:B----4-:R-:W-:Y:S01]  /*24b80*/  F2FP.SATFINITE.E5M2.F32.PACK_AB_MERGE_C R26, R72, R73, RZ ;  /* 0x00000049481a723e */ /* 0x010fe200048060ff */
[----:B------:R-:W2:Y:S01]  /*24b90*/  LDCU UR6, c[0x0][0x39c] ;  /* 0x00007380ff0677ac */ /* 0x000ea20008000800 */
[----:B------:R-:W4:Y:S01]  /*24ba0*/  LDL.LU.64 R72, [R1+0x300] ;  /* 0x0003000001487983 */ /* 0x000f220000300a00 */
[----:B------:R-:W-:-:S05]  /*24bb0*/  F2FP.SATFINITE.E5M2.F32.PACK_AB_MERGE_C R27, R35, R37, RZ ;  /* 0x00000025231b723e */ /* 0x000fca00048060ff */
[----:B------:R-:W-:Y:S04]  /*24bc0*/  @P6 STG.E.U8 desc[UR22][R32.64], R27 ;  /* 0x0000001b20006986 */ /* 0x000fe8000c101116 */
[----:B------:R0:W-:Y:S04]  /*24bd0*/  @P3 STG.E.U8 desc[UR22][R68.64], R26 ;  /* 0x0000001a44003986 */ /* 0x0001e8000c101116 */
[----:B0-----:R-:W2:Y:S01]  /*24be0*/  LDL.LU.64 R68, [R1+0x2f8] ;  /* 0x0002f80001447983 */ /* 0x001ea20000300a00 */
[----:B------:R-:W-:Y:S01]  /*24bf0*/  ISETP.LT.AND P2, PT, R34, UR9, !P2 ;  /* 0x0000000922007c0c */ /* 0x000fe2000d741270 */
[----:B------:R-:W0:Y:S01]  /*24c00*/  LDCU UR9, c[0x0][0x398] ;  /* 0x00007300ff0977ac */ /* 0x000e220008000800 */
[----:B-1----:R-:W-:-:S02]  /*24c10*/  ISETP.LT.AND P6, PT, R67, UR10, !P4 ;  /* 0x0000000a43007c0c */ /* 0x002fc4000e7c1270 */
[----:B------:R-:W-:Y:S01]  /*24c20*/  ISETP.GE.AND P5, PT, R0, UR4, PT ;  /* 0x0000000400007c0c */ /* 0x000fe2000bfa6270 */
[----:B------:R-:W1:Y:S01]  /*24c30*/  LDCU UR4, c[0x0][0x39c] ;  /* 0x00007380ff0477ac */ /* 0x000e620008000800 */
[----:B------:R-:W-:Y:S02]  /*24c40*/  PRMT R0, R28, 0x9910, RZ ;  /* 0x000099101c007816 */ /* 0x000fe400000000ff */
[----:B------:R-:W-:Y:S01]  /*24c50*/  F2FP.SATFINITE.E5M2.F32.PACK_AB_MERGE_C R42, R43, R42, RZ ;  /* 0x0000002a2b2a723e */ /* 0x000fe200048060ff */
[----:B------:R-:W1:Y:S01]  /*24c60*/  LDCU UR10, c[0x0][0x398] ;  /* 0x00007300ff0a77ac */ /* 0x000e620008000800 */
[----:B------:R-:W-:Y:S02]  /*24c70*/  SHF.R.S32.HI R0, RZ, 0x8, R0 ;  /* 0x00000008ff007819 */ /* 0x000fe40000011400 */
[----:B------:R-:W-:Y:S01]  /*24c80*/  PRMT R27, R27, 0x9910, RZ ;  /* 0x000099101b1b7816 */ /* 0x000fe200000000ff */
[----:B------:R-:W-:Y:S01]  /*24c90*/  @P2 STG.E.U8 desc[UR22][R30.64], R42 ;  /* 0x0000002a1e002986 */ /* 0x000fe2000c101116 */
[----:B---3--:R-:W-:Y:S01]  /*24ca0*/  ISETP.LT.AND P3, PT, R40, UR12, !P4 ;  /* 0x0000000c28007c0c */ /* 0x008fe2000e761270 */
[----:B------:R-:W3:Y:S02]  /*24cb0*/  LDCU UR12, c[0x0][0x398] ;  /* 0x00007300ff0c77ac */ /* 0x000ee40008000800 */
[----:B------:R1:W-:Y:S01]  /*24cc0*/  @P6 STG.E.U8 desc[UR22][R70.64], R0 ;  /* 0x0000000046006986 */ /* 0x0003e2000c101116 */
[----:B------:R-:W-:Y:S01]  /*24cd0*/  ISETP.LT.AND P6, PT, R34, UR14, !P4 ;  /* 0x0000000e22007c0c */ /* 0x000fe2000e7c1270 */
[----:B------:R-:W2:Y:S01]  /*24ce0*/  LDCU UR14, c[0x0][0x398] ;  /* 0x00007300ff0e77ac */ /* 0x000ea20008000800 */
[----:B0-----:R-:W-:-:S02]  /*24cf0*/  ISETP.LT.AND P2, PT, R39, UR9, !P4 ;  /* 0x0000000927007c0c */ /* 0x001fc4000e741270 */
[----:B------:R-:W-:Y:S01]  /*24d00*/  PRMT R26, R26, 0x9910, RZ ;  /* 0x000099101a1a7816 */ /* 0x000fe200000000ff */
[----:B------:R-:W0:Y:S01]  /*24d10*/  LDCU UR9, c[0x0][0x398] ;  /* 0x00007300ff0977ac */ /* 0x000e220008000800 */
[----:B-1----:R-:W-:Y:S01]  /*24d20*/  IMAD.MOV.U32 R0, RZ, RZ, R27 ;  /* 0x000000ffff007224 */ /* 0x002fe200078e001b */
[----:B------:R-:W-:Y:S01]  /*24d30*/  PRMT R42, R42, 0x9910, RZ ;  /* 0x000099102a2a7816 */ /* 0x000fe200000000ff */
[----:B------:R-:W3:Y:S03]  /*24d40*/  LDL.LU R70, [R1+0x3a0] ;  /* 0x0003a00001467983 */ /* 0x000ee60000300800 */
[----:B------:R-:W-:Y:S01]  /*24d50*/  SHF.R.S32.HI R0, RZ, 0x8, R0 ;  /* 0x00000008ff007819 */ /* 0x000fe20000011400 */
[----:B------:R-:W3:Y:S01]  /*24d60*/  LDL.LU R71, [R1+0x3a4] ;  /* 0x0003a40001477983 */ /* 0x000ee20000300800 */
[----:B------:R-:W-:-:S03]  /*24d70*/  SHF.R.S32.HI R26, RZ, 0x8, R26 ;  /* 0x00000008ff1a7819 */ /* 0x000fc6000001141a */
[----:B------:R-:W3:Y:S04]  /*24d80*/  LDL.LU R37, [R1+0x1a0] ;  /* 0x0001a00001257983 */ /* 0x000ee80000300800 */
[----:B------:R-:W3:Y:S04]  /*24d90*/  LDL.LU R35, [R1+0x1a4] ;  /* 0x0001a40001237983 */ /* 0x000ee80000300800 */
[----:B------:R-:W3:Y:S04]  /*24da0*/  LDL.LU.64 R32, [R1+0x2e0] ;  /* 0x0002e00001207983 */ /* 0x000ee80000300a00 */
[----:B------:R-:W3:Y:S04]  /*24db0*/  LDL.LU.64 R30, [R1+0x2d8] ;  /* 0x0002d800011e7983 */ /* 0x000ee80000300a00 */
[----:B----4-:R1:W-:Y:S02]  /*24dc0*/  @P3 STG.E.U8 desc[UR22][R72.64], R0 ;  /* 0x0000000048003986 */ /* 0x0103e4000c101116 */
[----:B-1----:R-:W-:-:S02]  /*24dd0*/  IMAD.MOV.U32 R0, RZ, RZ, R42 ;  /* 0x000000ffff007224 */ /* 0x002fc400078e002a */
[----:B------:R-:W4:Y:S03]  /*24de0*/  LDL.LU.64 R42, [R1+0x2e8] ;  /* 0x0002e800012a7983 */ /* 0x000f260000300a00 */
[----:B------:R-:W-:Y:S01]  /*24df0*/  SHF.R.S32.HI R0, RZ, 0x8, R0 ;  /* 0x00000008ff007819 */ /* 0x000fe20000011400 */
[----:B--2---:R-:W-:Y:S04]  /*24e00*/  @P2 STG.E.U8 desc[UR22][R68.64], R26 ;  /* 0x0000001a44002986 */ /* 0x004fe8000c101116 */
[----:B------:R1:W-:Y:S04]  /*24e10*/  @P6 STG.E.U8 desc[UR22][R44.64], R0 ;  /* 0x000000002c006986 */ /* 0x0003e8000c101116 */
[----:B-1----:R-:W2:Y:S04]  /*24e20*/  LDL.LU.64 R44, [R1+0x7b0] ;  /* 0x0007b000012c7983 */ /* 0x002ea80000300a00 */
[----:B------:R-:W2:Y:S01]  /*24e30*/  LDL.LU.64 R68, [R1+0x2d0] ;  /* 0x0002d00001447983 */ /* 0x000ea20000300a00 */
[----:B------:R-:W-:Y:S01]  /*24e40*/  VIADD R0, R66, 0x69 ;  /* 0x0000006942007836 */ /* 0x000fe20000000000 */
[----:B------:R-:W-:Y:S01]  /*24e50*/  ISETP.LT.AND P4, PT, R67, UR10, !P5 ;  /* 0x0000000a43007c0c */ /* 0x000fe2000ef81270 */
[----:B------:R-:W1:Y:S01]  /*24e60*/  LDCU UR10, c[0x0][0x398] ;  /* 0x00007300ff0a77ac */ /* 0x000e620008000800 */
[----:B------:R-:W2:Y:S01]  /*24e70*/  LDL.LU.64 R72, [R1+0x2c8] ;  /* 0x0002c80001487983 */ /* 0x000ea20000300a00 */
[----:B---3--:R-:W-:-:S02]  /*24e80*/  ISETP.LT.AND P6, PT, R40, UR12, !P5 ;  /* 0x0000000c28007c0c */ /* 0x008fc4000efc1270 */
[----:B------:R-:W-:Y:S01]  /*24e90*/  ISETP.GE.AND P3, PT, R0, UR4, PT ;  /* 0x0000000400007c0c */ /* 0x000fe2000bf66270 */
[----:B------:R-:W3:Y:S01]  /*24ea0*/  LDCU UR12, c[0x0][0x398] ;  /* 0x00007300ff0c77ac */ /* 0x000ee20008000800 */
[----:B------:R-:W-:Y:S02]  /*24eb0*/  ISETP.LT.AND P2, PT, R39, UR16, !P5 ;  /* 0x0000001027007c0c */ /* 0x000fe4000ef41270 */
[----:B0-----:R-:W-:Y:S01]  /*24ec0*/  ISETP.LT.AND P5, PT, R34, UR9, !P5 ;  /* 0x0000000922007c0c */ /* 0x001fe2000efa1270 */
[----:B------:R-:W0:Y:S01]  /*24ed0*/  LDCU UR4, c[0x0][0x39c] ;  /* 0x00007380ff0477ac */ /* 0x000e220008000800 */
[----:B------:R-:W-:Y:S02]  /*24ee0*/  F2FP.SATFINITE.E5M2.F32.PACK_AB_MERGE_C R0, R71, R70, RZ ;  /* 0x000000464700723e */ /* 0x000fe400048060ff */
[----:B------:R-:W-:Y:S01]  /*24ef0*/  F2FP.SATFINITE.E5M2.F32.PACK_AB_MERGE_C R29, R36, R38, RZ ;  /* 0x00000026241d723e */ /* 0x000fe200048060ff */
[----:B------:R-:W3:Y:S01]  /*24f00*/  LDL.LU.64 R70, [R1+0x2c0] ;  /* 0x0002c00001467983 */ /* 0x000ee20000300a00 */
[----:B------:R-:W-:Y:S01]  /*24f10*/  F2FP.SATFINITE.E5M2.F32.PACK_AB_MERGE_C R27, R35, R37, RZ ;  /* 0x00000025231b723e */ /* 0x000fe200048060ff */
[----:B------:R-:W-:Y:S01]  /*24f20*/  VIADD R26, R66, 0x6a ;  /* 0x0000006a421a7836 */ /* 0x000fe20000000000 */
[----:B------:R-:W0:Y:S01]  /*24f30*/  LDCU UR9, c[0x0][0x398] ;  /* 0x00007300ff0977ac */ /* 0x000e220008000800 */
[----:B------:R-:W0:Y:S01]  /*24f40*/  LDCU UR16, c[0x0][0x398] ;  /* 0x00007300ff1077ac */ /* 0x000e220008000800 */
[----:B----4-:R4:W-:Y:S04]  /*24f50*/  @P4 STG.E.U8 desc[UR22][R42.64], R29 ;  /* 0x0000001d2a004986 */ /* 0x0109e8000c101116 */
[----:B------:R-:W-:Y:S04]  /*24f60*/  @P6 STG.E.U8 desc[UR22][R32.64], R0 ;  /* 0x0000000020006986 */ /* 0x000fe8000c101116 */
[----:B------:R-:W-:Y:S01]  /*24f70*/  @P2 STG.E.U8 desc[UR22][R30.64], R27 ;  /* 0x0000001b1e002986 */ /* 0x000fe2000c101116 */
[----:B--2---:R-:W-:-:S03]  /*24f80*/  F2FP.SATFINITE.E5M2.F32.PACK_AB_MERGE_C R44, R45, R44, RZ ;  /* 0x0000002c2d2c723e */ /* 0x004fc600048060ff */
[----:B------:R-:W2:Y:S04]  /*24f90*/  LDL.LU R45, [R1+0x5a8] ;  /* 0x0005a800012d7983 */ /* 0x000ea80000300800 */
[----:B------:R-:W2:Y:S04]  /*24fa0*/  LDL.LU R41, [R1+0x5ac] ;  /* 0x0005ac0001297983 */ /* 0x000ea80000300800 */
[----:B----4-:R-:W4:Y:S04]  /*24fb0*/  LDL.LU.64 R42, [R1+0x2b8] ;  /* 0x0002b800012a7983 */ /* 0x010f280000300a00 */
[----:B------:R0:W-:Y:S04]  /*24fc0*/  @P5 STG.E.U8 desc[UR22][R68.64], R44 ;  /* 0x0000002c44005986 */ /* 0x0001e8000c101116 */
[----:B0-----:R-:W4:Y:S01]  /*24fd0*/  LDL.LU.64 R68, [R1+0x2b0] ;  /* 0x0002b00001447983 */ /* 0x001f220000300a00 */
[----:B------:R-:W-:Y:S01]  /*24fe0*/  ISETP.GE.AND P4, PT, R26, UR6, PT ;  /* 0x000000061a007c0c */ /* 0x000fe2000bf86270 */
[----:B------:R-:W0:Y:S01]  /*24ff0*/  LDCU UR6, c[0x0][0x398] ;  /* 0x00007300ff0677ac */ /* 0x000e220008000800 */
[----:B-1----:R-:W-:Y:S01]  /*25000*/  ISETP.LT.AND P2, PT, R67, UR10, !P3 ;  /* 0x0000000a43007c0c */ /* 0x002fe2000df41270 */
[----:B------:R-:W4:Y:S01]  /*25010*/  LDL.LU R38, [R1+0x3a8] ;  /* 0x0003a80001267983 */ /* 0x000f220000300800 */
[----:B------:R-:W1:Y:S01]  /*25020*/  LDCU UR10, c[0x0][0x398] ;  /* 0x00007300ff0a77ac */ /* 0x000e620008000800 */
[----:B---3--:R-:W-:-:S02]  /*25030*/  ISETP.LT.AND P6, PT, R40, UR12, !P3 ;  /* 0x0000000c28007c0c */ /* 0x008fc4000dfc1270 */
[----:B------:R-:W3:Y:S01]  /*25040*/  LDL.LU R36, [R1+0x3ac] ;  /* 0x0003ac0001247983 */ /* 0x000ee20000300800 */
[----:B------:R-:W-:Y:S01]  /*25050*/  PRMT R28, R0, 0x9910, RZ ;  /* 0x00009910001c7816 */ /* 0x000fe200000000ff */
[----:B------:R-:W-:Y:S01]  /*25060*/  VIADD R0, R66, 0x6b ;  /* 0x0000006b42007836 */ /* 0x000fe20000000000 */
[----:B------:R-:W-:Y:S01]  /*25070*/  PRMT R26, R29, 0x9910, RZ ;  /* 0x000099101d1a7816 */ /* 0x000fe200000000ff */
[----:B------:R-:W3:Y:S01]  /*25080*/  LDL.LU R37, [R1+0x1a8] ;  /* 0x0001a80001257983 */ /* 0x000ee20000300800 */
[----:B------:R-:W2:Y:S02]  /*25090*/  LDCU UR12, c[0x0][0x398] ;  /* 0x00007300ff0c77ac */ /* 0x000ea40008000800 */
[----:B------:R-:W-:Y:S01]  /*250a0*/  SHF.R.S32.HI R26, RZ, 0x8, R26 ;  /* 0x00000008ff1a7819 */ /* 0x000fe2000001141a */
[----:B------:R-:W3:Y:S01]  /*250b0*/  LDL.LU R35, [R1+0x1ac] ;  /* 0x0001ac0001237983 */ /* 0x000ee20000300800 */
[----:B------:R-:W-:Y:S01]  /*250c0*/  ISETP.GE.AND P5, PT, R0, UR4, PT ;  /* 0x0000000400007c0c */ /* 0x000fe2000bfa6270 */
[----:B------:R-:W2:Y:S01]  /*250d0*/  LDCU UR4, c[0x0][0x39c] ;  /* 0x00007380ff0477ac */ /* 0x000ea20008000800 */
[----:B------:R-:W-:Y:S01]  /*250e0*/  SHF.R.S32.HI R0, RZ, 0x8, R28 ;  /* 0x00000008ff007819 */ /* 0x000fe2000001141c */
[----:B------:R1:W-:Y:S04]  /*250f0*/  @P2 STG.E.U8 desc[UR22][R72.64], R26 ;  /* 0x0000001a48002986 */ /* 0x0003e8000c101116 */
[----:B------:R1:W-:Y:S01]  /*25100*/  @P6 STG.E.U8 desc[UR22][R70.64], R0 ;  /* 0x0000000046006986 */ /* 0x0003e2000c101116 */
[----:B0-----:R-:W-:Y:S01]  /*25110*/  ISETP.LT.AND P6, PT, R39, UR6, !P3 ;  /* 0x0000000627007c0c */ /* 0x001fe2000dfc1270 */
[----:B------:R-:W0:Y:S01]  /*25120*/  LDCU UR6, c[0x0][0x39c] ;  /* 0x00007380ff0677ac */ /* 0x000e220008000800 */
[----:B------:R-:W-:Y:S01]  /*25130*/  ISETP.LT.AND P3, PT, R34, UR9, !P3 ;  /* 0x0000000922007c0c */ /* 0x000fe2000df61270 */
[----:B------:R-:W3:Y:S01]  /*25140*/  LDL.LU.64 R32, [R1+0x2a0] ;  /* 0x0002a00001207983 */ /* 0x000ee20000300a00 */
[----:B-1----:R-:W-:Y:S01]  /*25150*/  ISETP.LT.AND P2, PT, R67, UR10, !P4 ;  /* 0x0000000a43007c0c */ /* 0x002fe2000e741270 */
[----:B------:R-:W1:Y:S01]  /*25160*/  LDCU UR9, c[0x0][0x398] ;  /* 0x00007300ff0977ac */ /* 0x000e620008000800 */
[----:B------:R-:W-:Y:S01]  /*25170*/  PRMT R26, R27, 0x9910, RZ ;  /* 0x000099101b1a7816 */ /* 0x000fe200000000ff */
[----:B------:R-:W3:Y:S01]  /*25180*/  LDL.LU.64 R30, [R1+0x298] ;  /* 0x00029800011e7983 */ /* 0x000ee20000300a00 */
[----:B------:R-:W0:Y:S01]  /*25190*/  LDCU UR10, c[0x0][0x398] ;  /* 0x00007300ff0a77ac */ /* 0x000e220008000800 */
[----:B------:R-:W-:-:S02]  /*251a0*/  PRMT R0, R44, 0x9910, RZ ;  /* 0x000099102c007816 */ /* 0x000fc400000000ff */
[----:B------:R-:W3:Y:S01]  /*251b0*/  LDL.LU R73, [R1+0x5b0] ;  /* 0x0005b00001497983 */ /* 0x000ee20000300800 */
[----:B------:R-:W-:Y:S02]  /*251c0*/  SHF.R.S32.HI R26, RZ, 0x8, R26 ;  /* 0x00000008ff1a7819 */ /* 0x000fe4000001141a */
[----:B------:R-:W-:Y:S01]  /*251d0*/  SHF.R.S32.HI R0, RZ, 0x8, R0 ;  /* 0x00000008ff007819 */ /* 0x000fe20000011400 */
[----:B------:R-:W3:Y:S04]  /*251e0*/  LDL.LU R72, [R1+0x5b4] ;  /* 0x0005b40001487983 */ /* 0x000ee80000300800 */
[----:B------:R-:W3:Y:S01]  /*251f0*/  LDL.LU.64 R70, [R1+0x290] ;  /* 0x0002900001467983 */ /* 0x000ee20000300a00 */
[----:B--2---:R-:W-:-:S03]  /*25200*/  F2FP.SATFINITE.E5M2.F32.PACK_AB_MERGE_C R28, R41, R45, RZ ;  /* 0x0000002d291c723e */ /* 0x004fc600048060ff */
[----:B----4-:R-:W-:Y:S04]  /*25210*/  @P6 STG.E.U8 desc[UR22][R42.64], R26 ;  /* 0x0000001a2a006986 */ /* 0x010fe8000c101116 */
[----:B------:R2:W-:Y:S04]  /*25220*/  @P3 STG.E.U8 desc[UR22][R68.64], R0 ;  /* 0x0000000044003986 */ /* 0x0005e8000c101116 */
[----:B------:R4:W-:Y:S04]  /*25230*/  @P2 STG.E.U8 desc[UR22][R46.64], R28 ;  /* 0x0000001c2e002986 */ /* 0x0009e8000c101116 */
[----:B--2---:R-:W2:Y:S04]  /*25240*/  LDL.LU.64 R68, [R1+0x288] ;  /* 0x0002880001447983 */ /* 0x004ea80000300a00 */
[----:B----4-:R-:W4:Y:S01]  /*25250*/  LDL.LU.64 R46, [R1+0x7a8] ;  /* 0x0007a800012e7983 */ /* 0x010f220000300a00 */
[----:B------:R-:W-:Y:S01]  /*25260*/  ISETP.LT.AND P6, PT, R40, UR12, !P4 ;  /* 0x0000000c28007c0c */ /* 0x000fe2000e7c1270 */
[----:B------:R-:W-:Y:S01]  /*25270*/  VIADD R0, R66, 0x6c ;  /* 0x0000006c42007836 */ /* 0x000fe20000000000 */
[----:B------:R-:W-:Y:S01]  /*25280*/  ISETP.LT.AND P3, PT, R39, UR14, !P4 ;  /* 0x0000000e27007c0c */ /* 0x000fe2000e761270 */
[----:B------:R-:W2:Y:S01]  /*25290*/  LDL.LU.64 R42, [R1+0x280] ;  /* 0x00028000012a7983 */ /* 0x000ea20000300a00 */
[----:B---3--:R-:W-:Y:S01]  /*252a0*/  F2FP.SATFINITE.E5M2.F32.PACK_AB_MERGE_C R27, R36, R38, RZ ;  /* 0x00000026241b723e */ /* 0x008fe200048060ff */
[----:B------:R-:W3:Y:S01]  /*252b0*/  LDCU UR12, c[0x0][0x398] ;  /* 0x00007300ff0c77ac */ /* 0x000ee20008000800 */
[----:B------:R-:W-:-:S02]  /*252c0*/  F2FP.SATFINITE.E5M2.F32.PACK_AB_MERGE_C R26, R35, R37, RZ ;  /* 0x00000025231a723e */ /* 0x000fc400048060ff */
[----:B------:R-:W-:Y:S01]  /*252d0*/  ISETP.GE.AND P2, PT, R0, UR4, PT ;  /* 0x0000000400007c0c */ /* 0x000fe2000bf46270 */
[----:B------:R-:W-:Y:S01]  /*252e0*/  VIADD R0, R66, 0x6d ;  /* 0x0000006d42007836 */ /* 0x000fe20000000000 */
[----:B-1----:R-:W-:Y:S01]  /*252f0*/  ISETP.LT.AND P4, PT, R34, UR9, !P4 ;  /* 0x0000000922007c0c */ /* 0x002fe2000e781270 */
[----:B------:R-:W1:Y:S02]  /*25300*/  LDCU UR9, c[0x0][0x398] ;  /* 0x00007300ff0977ac */ /* 0x000e640008000800 */
[----:B------:R-:W-:Y:S01]  /*25310*/  @P6 STG.E.U8 desc[UR22][R32.64], R27 ;  /* 0x0000001b20006986 */ /* 0x000fe2000c101116 */
[----:B------:R-:W1:Y:S03]  /*25320*/  LDCU UR14, c[0x0][0x398] ;  /* 0x00007300ff0e77ac */ /* 0x000e660008000800 */
[----:B------:R3:W-:Y:S01]  /*25330*/  @P3 STG.E.U8 desc[UR22][R30.64], R26 ;  /* 0x0000001a1e003986 */ /* 0x0007e2000c101116 */
[----:B0-----:R-:W-:Y:S01]  /*25340*/  ISETP.GE.AND P6, PT, R0, UR6, PT ;  /* 0x0000000600007c0c */ /* 0x001fe2000bfc6270 */
[----:B------:R-:W0:Y:S01]  /*25350*/  LDCU UR6, c[0x0][0x398] ;  /* 0x00007300ff0677ac */ /* 0x000e220008000800 */
[----:B------:R-:W-:Y:S01]  /*25360*/  PRMT R0, R28, 0x9910, RZ ;  /* 0x000099101c007816 */ /* 0x000fe200000000ff */
[----:B------:R-:W0:Y:S01]  /*25370*/  LDCU UR4, c[0x0][0x39c] ;  /* 0x00007380ff0477ac */ /* 0x000e220008000800 */
[----:B---3--:R-:W3:Y:S01]  /*25380*/  LDL.LU.64 R30, [R1+0x278] ;  /* 0x00027800011e7983 */ /* 0x008ee20000300a00 */
[----:B------:R-:W-:-:S03]  /*25390*/  F2FP.SATFINITE.E5M2.F32.PACK_AB_MERGE_C R28, R72, R73, RZ ;  /* 0x00000049481c723e */ /* 0x000fc600048060ff */
[----:B------:R-:W3:Y:S04]  /*253a0*/  LDL.LU.64 R72, [R1+0x270] ;  /* 0x0002700001487983 */ /* 0x000ee80000300a00 */
[----:B------:R-:W3:Y:S04]  /*253b0*/  LDL.LU R37, [R1+0x3b0] ;  /* 0x0003b00001257983 */ /* 0x000ee80000300800 */
[----:B------:R-:W3:Y:S01]  /*253c0*/  LDL.LU R35, [R1+0x3b4] ;  /* 0x0003b40001237983 */ /* 0x000ee20000300800 */
[----:B----4-:R-:W-:-:S05]  /*253d0*/  F2FP.SATFINITE.E5M2.F32.PACK_AB_MERGE_C R46, R47, R46, RZ ;  /* 0x0000002e2f2e723e */ /* 0x010fca00048060ff */
[----:B------:R4:W-:Y:S04]  /*253e0*/  @P4 STG.E.U8 desc[UR22][R70.64], R46 ;  /* 0x0000002e46004986 */ /* 0x0009e8000c101116 */
[----:B----4-:R-:W4:Y:S01]  /*253f0*/  LDL.LU.64 R70, [R1+0x268] ;  /* 0x0002680001467983 */ /* 0x010f220000300a00 */
[----:B------:R-:W-:Y:S01]  /*25400*/  ISETP.LT.AND P3, PT, R67, UR10, !P5 ;  /* 0x0000000a43007c0c */ /* 0x000fe2000ef61270 */
[----:B------:R-:W0:Y:S01]  /*25410*/  LDCU UR10, c[0x0][0x398] ;  /* 0x00007300ff0a77ac */ /* 0x000e220008000800 */
[----:B------:R-:W-:Y:S01]  /*25420*/  SHF.R.S32.HI R0, RZ, 0x8, R0 ;  /* 0x00000008ff007819 */ /* 0x000fe20000011400 */
[----:B------:R-:W4:Y:S01]  /*25430*/  LDL.LU R32, [R1+0x1b0] ;  /* 0x0001b00001207983 */ /* 0x000f220000300800 */
[----:B------:R-:W-:Y:S01]  /*25440*/  ISETP.LT.AND P4, PT, R40, UR12, !P5 ;  /* 0x0000000c28007c0c */ /* 0x000fe2000ef81270 */
[----:B------:R-:W0:Y:S01]  /*25450*/  LDCU UR12, c[0x0][0x398] ;  /* 0x00007300ff0c77ac */ /* 0x000e220008000800 */
[----:B------:R-:W-:Y:S01]  /*25460*/  PRMT R27, R27, 0x9910, RZ ;  /* 0x000099101b1b7816 */ /* 0x000fe200000000ff */
[----:B------:R-:W4:Y:S01]  /*25470*/  LDL.LU R33, [R1+0x1b4] ;  /* 0x0001b40001217983 */ /* 0x000f220000300800 */
[----:B------:R-:W-:-:S05]  /*25480*/  PRMT R26, R26, 0x9910, RZ ;  /* 0x000099101a1a7816 */ /* 0x000fca00000000ff */
[----:B--2---:R2:W-:Y:S01]  /*25490*/  @P3 STG.E.U8 desc[UR22][R68.64], R0 ;  /* 0x0000000044003986 */ /* 0x0045e2000c101116 */
[----:B-1----:R-:W-:Y:S01]  /*254a0*/  ISETP.LT.AND P3, PT, R39, UR9, !P5 ;  /* 0x0000000927007c0c */ /* 0x002fe2000ef61270 */
[----:B------:R-:W1:Y:S01]  /*254b0*/  LDCU UR9, c[0x0][0x398] ;  /* 0x00007300ff0977ac */ /* 0x000e620008000800 */
[----:B------:R-:W-:Y:S01]  /*254c0*/  SHF.R.S32.HI R26, RZ, 0x8, R26 ;  /* 0x00000008ff1a7819 */ /* 0x000fe2000001141a */
[----:B--2---:R-:W-:Y:S01]  /*254d0*/  IMAD.MOV.U32 R0, RZ, RZ, R27 ;  /* 0x000000ffff007224 */ /* 0x004fe200078e001b */
[----:B------:R-:W-:Y:S01]  /*254e0*/  PRMT R46, R46, 0x9910, RZ ;  /* 0x000099102e2e7816 */ /* 0x000fe200000000ff */
[----:B------:R-:W2:Y:S03]  /*254f0*/  LDL.LU.64 R68, [R1+0x258] ;  /* 0x0002580001447983 */ /* 0x000ea60000300a00 */
[----:B------:R-:W-:Y:S02]  /*25500*/  SHF.R.S32.HI R0, RZ, 0x8, R0 ;  /* 0x00000008ff007819 */ /* 0x000fe40000011400 */
[----:B0-----:R-:W-:Y:S01]  /*25510*/  ISETP.LT.AND P5, PT, R34, UR6, !P5 ;  /* 0x0000000622007c0c */ /* 0x001fe2000efa1270 */
[----:B------:R-:W0:Y:S02]  /*25520*/  LDCU UR6, c[0x0][0x39c] ;  /* 0x00007380ff0677ac */ /* 0x000e240008000800 */
[----:B------:R1:W-:Y:S01]  /*25530*/  @P4 STG.E.U8 desc[UR22][R42.64], R0 ;  /* 0x000000002a004986 */ /* 0x0003e2000c101116 */
[----:B------:R-:W-:Y:S01]  /*25540*/  ISETP.LT.AND P4, PT, R67, UR10, !P2 ;  /* 0x0000000a43007c0c */ /* 0x000fe2000d781270 */
[----:B------:R-:W0:Y:S02]  /*25550*/  LDCU UR10, c[0x0][0x398] ;  /* 0x00007300ff0a77ac */ /* 0x000e240008000800 */
[----:B---3--:R3:W-:Y:S01]  /*25560*/  @P3 STG.E.U8 desc[UR22][R30.64], R26 ;  /* 0x0000001a1e003986 */ /* 0x0087e2000c101116 */
[----:B------:R-:W-:Y:S01]  /*25570*/  ISETP.LT.AND P3, PT, R40, UR12, !P2 ;  /* 0x0000000c28007c0c */ /* 0x000fe2000d761270 */
[----:B------:R-:W0:Y:S01]  /*25580*/  LDCU UR12, c[0x0][0x398] ;  /* 0x00007300ff0c77ac */ /* 0x000e220008000800 */
[----:B-1----:R-:W-:Y:S01]  /*25590*/  IMAD.MOV.U32 R0, RZ, RZ, R46 ;  /* 0x000000ffff007224 */ /* 0x002fe200078e002e */
[----:B---3--:R-:W-:Y:S01]  /*255a0*/  F2FP.SATFINITE.E5M2.F32.PACK_AB_MERGE_C R26, R35, R37, RZ ;  /* 0x00000025231a723e */ /* 0x008fe200048060ff */
[----:B------:R-:W3:Y:S03]  /*255b0*/  LDL.LU.64 R30, [R1+0x250] ;  /* 0x00025000011e7983 */ /* 0x000ee60000300a00 */
[----:B------:R-:W-:-:S05]  /*255c0*/  SHF.R.S32.HI R0, RZ, 0x8, R0 ;  /* 0x00000008ff007819 */ /* 0x000fca0000011400 */
[----:B------:R1:W-:Y:S04]  /*255d0*/  @P5 STG.E.U8 desc[UR22][R72.64], R0 ;  /* 0x0000000048005986 */ /* 0x0003e8000c101116 */
[----:B-1----:R-:W3:Y:S04]  /*255e0*/  LDL.LU.64 R72, [R1+0x248] ;  /* 0x0002480001487983 */ /* 0x002ee80000300a00 */
[----:B----4-:R1:W-:Y:S04]  /*255f0*/  @P4 STG.E.U8 desc[UR22][R70.64], R28 ;  /* 0x0000001c46004986 */ /* 0x0103e8000c101116 */
[----:B------:R4:W-:Y:S04]  /*25600*/  @P3 STG.E.U8 desc[UR22][R48.64], R26 ;  /* 0x0000001a30003986 */ /* 0x0009e8000c101116 */
[----:B-1----:R-:W3:Y:S04]  /*25610*/  LDL.LU.64 R70, [R1+0x240] ;  /* 0x0002400001467983 */ /* 0x002ee80000300a00 */
[----:B----4-:R-:W4:Y:S01]  /*25620*/  LDL.LU.64 R48, [R1+0x7a0] ;  /* 0x0007a00001307983 */ /* 0x010f220000300a00 */
[----:B------:R-:W-:-:S02]  /*25630*/  ISETP.LT.AND P5, PT, R39, UR14, !P2 ;  /* 0x0000000e27007c0c */ /* 0x000fc4000d7a1270 */
[----:B------:R-:W-:Y:S01]  /*25640*/  F2FP.SATFINITE.E5M2.F32.PACK_AB_MERGE_C R27, R33, R32, RZ ;  /* 0x00000020211b723e */ /* 0x000fe200048060ff */
[----:B------:R-:W-:Y:S01]  /*25650*/  VIADD R0, R66, 0x6e ;  /* 0x0000006e42007836 */ /* 0x000fe20000000000 */
[----:B------:R-:W-:Y:S01]  /*25660*/  ISETP.LT.AND P2, PT, R34, UR9, !P2 ;  /* 0x0000000922007c0c */ /* 0x000fe2000d741270 */
[----:B------:R-:W1:Y:S03]  /*25670*/  LDCU UR14, c[0x0][0x398] ;  /* 0x00007300ff0e77ac */ /* 0x000e660008000800 */
[----:B------:R-:W-:Y:S01]  /*25680*/  ISETP.GE.AND P4, PT, R0, UR4, PT ;  /* 0x0000000400007c0c */ /* 0x000fe2000bf86270 */
[----:B------:R-:W1:Y:S04]  /*25690*/  LDCU UR9, c[0x0][0x398] ;  /* 0x00007300ff0977ac */ /* 0x000e680008000800 */
[----:B--2---:R2:W-:Y:S01]  /*256a0*/  @P5 STG.E.U8 desc[UR22][R68.64], R27 ;  /* 0x0000001b44005986 */ /* 0x0045e2000c101116 */
[----:B------:R-:W-:Y:S01]  /*256b0*/  PRMT R0, R28, 0x9910, RZ ;  /* 0x000099101c007816 */ /* 0x000fe200000000ff */
[----:B------:R-:W1:Y:S01]  /*256c0*/  LDCU UR4, c[0x0][0x39c] ;  /* 0x00007380ff0477ac */ /* 0x000e620008000800 */
[----:B------:R-:W-:-:S02]  /*256d0*/  PRMT R28, R26, 0x9910, RZ ;  /* 0x000099101a1c7816 */ /* 0x000fc400000000ff */
[----:B0-----:R-:W-:Y:S01]  /*256e0*/  ISETP.LT.AND P3, PT, R67, UR10, !P6 ;  /* 0x0000000a43007c0c */ /* 0x001fe2000f761270 */
[----:B------:R-:W0:Y:S01]  /*256f0*/  LDCU UR10, c[0x0][0x398] ;  /* 0x00007300ff0a77ac */ /* 0x000e220008000800 */
[----:B--2---:R-:W2:Y:S04]  /*25700*/  LDL.LU R68, [R1+0x5b8] ;  /* 0x0005b80001447983 */ /* 0x004ea80000300800 */
[----:B------:R-:W2:Y:S01]  /*25710*/  LDL.LU R69, [R1+0x5bc] ;  /* 0x0005bc0001457983 */ /* 0x000ea20000300800 */
[----:B------:R-:W-:Y:S01]  /*25720*/  ISETP.LT.AND P5, PT, R40, UR12, !P6 ;  /* 0x0000000c28007c0c */ /* 0x000fe2000f7a1270 */
[----:B------:R-:W0:Y:S01]  /*25730*/  LDCU UR12, c[0x0][0x398] ;  /* 0x00007300ff0c77ac */ /* 0x000e220008000800 */
[----:B------:R-:W-:Y:S01]  /*25740*/  SHF.R.S32.HI R26, RZ, 0x8, R0 ;  /* 0x00000008ff1a7819 */ /* 0x000fe20000011400 */
[----:B------:R-:W-:Y:S01]  /*25750*/  IMAD.MOV.U32 R0, RZ, RZ, R28 ;  /* 0x000000ffff007224 */ /* 0x000fe200078e001c */
[----:B------:R-:W2:Y:S04]  /*25760*/  LDL.LU.64 R44, [R1+0x230] ;  /* 0x00023000012c7983 */ /* 0x000ea80000300a00 */
[----:B------:R-:W2:Y:S01]  /*25770*/  LDL.LU.64 R42, [R1+0x228] ;  /* 0x00022800012a7983 */ /* 0x000ea20000300a00 */
[----:B------:R-:W-:-:S03]  /*25780*/  SHF.R.S32.HI R0, RZ, 0x8, R0 ;  /* 0x00000008ff007819 */ /* 0x000fc60000011400 */
[----:B------:R-:W2:Y:S04]  /*25790*/  LDL.LU R37, [R1+0x3b8] ;  /* 0x0003b80001257983 */ /* 0x000ea80000300800 */
[----:B------:R-:W2:Y:S04]  /*257a0*/  LDL.LU R35, [R1+0x3bc] ;  /* 0x0003bc0001237983 */ /* 0x000ea80000300800 */
[----:B------:R-:W2:Y:S04]  /*257b0*/  LDL.LU R32, [R1+0x1b8] ;  /* 0x0001b80001207983 */ /* 0x000ea80000300800 */
[----:B------:R-:W2:Y:S01]  /*257c0*/  LDL.LU R33, [R1+0x1bc] ;  /* 0x0001bc0001217983 */ /* 0x000ea20000300800 */
[----:B----4-:R-:W-:-:S05]  /*257d0*/  F2FP.SATFINITE.E5M2.F32.PACK_AB_MERGE_C R48, R49, R48, RZ ;  /* 0x000000303130723e */ /* 0x010fca00048060ff */
[----:B---3--:R-:W-:Y:S04]  /*257e0*/  @P2 STG.E.U8 desc[UR22][R30.64], R48 ;  /* 0x000000301e002986 */ /* 0x008fe8000c101116 */
[----:B------:R-:W-:Y:S04]  /*257f0*/  @P3 STG.E.U8 desc[UR22][R72.64], R26 ;  /* 0x0000001a48003986 */ /* 0x000fe8000c101116 */
[----:B------:R3:W-:Y:S04]  /*25800*/  @P5 STG.E.U8 desc[UR22][R70.64], R0 ;  /* 0x0000000046005986 */ /* 0x0007e8000c101116 */
[----:B---3--:R-:W3:Y:S01]  /*25810*/  LDL.LU.64 R70, [R1+0x220] ;  /* 0x0002200001467983 */ /* 0x008ee20000300a00 */
[----:B-1----:R-:W-:-:S02]  /*25820*/  ISETP.LT.AND P3, PT, R39, UR14, !P6 ;  /* 0x0000000e27007c0c */ /* 0x002fc4000f761270 */
[----:B------:R-:W-:Y:S01]  /*25830*/  PRMT R26, R27, 0x9910, RZ ;  /* 0x000099101b1a7816 */ /* 0x000fe200000000ff */
[----:B------:R-:W4:Y:S01]  /*25840*/  LDL.LU.64 R30, [R1+0x218] ;  /* 0x00021800011e7983 */ /* 0x000f220000300a00 */
[----:B0-----:R-:W-:Y:S01]  /*25850*/  ISETP.LT.AND P2, PT, R67, UR10, !P4 ;  /* 0x0000000a43007c0c */ /* 0x001fe2000e741270 */
[----:B------:R-:W-:Y:S01]  /*25860*/  VIADD R0, R66, 0x6f ;  /* 0x0000006f42007836 */ /* 0x000fe20000000000 */
[----:B------:R-:W-:Y:S01]  /*25870*/  SHF.R.S32.HI R26, RZ, 0x8, R26 ;  /* 0x00000008ff1a7819 */ /* 0x000fe2000001141a */
[----:B------:R-:W4:Y:S01]  /*25880*/  LDL.LU.64 R72, [R1+0x210] ;  /* 0x0002100001487983 */ /* 0x000f220000300a00 */
[----:B--2---:R-:W-:Y:S01]  /*25890*/  F2FP.SATFINITE.E5M2.F32.PACK_AB_MERGE_C R27, R69, R68, RZ ;  /* 0x00000044451b723e */ /* 0x004fe200048060ff */
[----:B------:R-:W0:Y:S02]  /*258a0*/  LDCU UR14, c[0x0][0x398] ;  /* 0x00007300ff0e77ac */ /* 0x000e240008000800 */
[----:B------:R-:W2:Y:S01]  /*258b0*/  LDL.LU.64 R68, [R1+0x208] ;  /* 0x0002080001447983 */ /* 0x000ea20000300a00 */
[----:B------:R-:W-:Y:S01]  /*258c0*/  ISETP.LT.AND P6, PT, R34, UR9, !P6 ;  /* 0x0000000922007c0c */ /* 0x000fe2000f7c1270 */
[----:B------:R-:W1:Y:S02]  /*258d0*/  LDCU UR9, c[0x0][0x398] ;  /* 0x00007300ff0977ac */ /* 0x000e640008000800 */
[----:B------:R0:W-:Y:S01]  /*258e0*/  @P3 STG.E.U8 desc[UR22][R50.64], R26 ;  /* 0x0000001a32003986 */ /* 0x0001e2000c101116 */
[----:B------:R-:W-:Y:S01]  /*258f0*/  ISETP.LT.AND P3, PT, R40, UR12, !P4 ;  /* 0x0000000c28007c0c */ /* 0x000fe2000e761270 */
[----:B------:R-:W1:Y:S01]  /*25900*/  LDCU UR10, c[0x0][0x398] ;  /* 0x00007300ff0a77ac */ /* 0x000e620008000800 */
[----:B------:R-:W-:-:S02]  /*25910*/  PRMT R28, R48, 0x9910, RZ ;  /* 0x00009910301c7816 */ /* 0x000fc400000000ff */
[----:B------:R-:W-:Y:S01]  /*25920*/  ISETP.GE.AND P5, PT, R0, UR6, PT ;  /* 0x0000000600007c0c */ /* 0x000fe2000bfa6270 */
[----:B------:R-:W1:Y:S01]  /*25930*/  LDCU UR6, c[0x0][0x398] ;  /* 0x00007300ff0677ac */ /* 0x000e620008000800 */
[----:B0-----:R-:W2:Y:S01]  /*25940*/  LDL.LU.64 R50, [R1+0x798] ;  /* 0x0007980001327983 */ /* 0x001ea20000300a00 */
[----:B------:R-:W-:Y:S01]  /*25950*/  SHF.R.S32.HI R0, RZ, 0x8, R28 ;  /* 0x00000008ff007819 */ /* 0x000fe2000001141c */
[----:B------:R-:W0:Y:S01]  /*25960*/  LDCU UR12, c[0x0][0x398] ;  /* 0x00007300ff0c77ac */ /* 0x000e220008000800 */
[----:B------:R-:W-:-:S03]  /*25970*/  F2FP.SATFINITE.E5M2.F32.PACK_AB_MERGE_C R26, R35, R37, RZ ;  /* 0x00000025231a723e */ /* 0x000fc600048060ff */
[----:B------:R-:W-:Y:S04]  /*25980*/  @P6 STG.E.U8 desc[UR22][R44.64], R0 ;  /* 0x000000002c006986 */ /* 0x000fe8000c101116 */
[----:B------:R-:W-:Y:S04]  /*25990*/  @P2 STG.E.U8 desc[UR22][R42.64], R27 ;  /* 0x0000001b2a002986 */ /* 0x000fe8000c101116 */
[----:B---3--:R3:W-:Y:S04]  /*259a0*/  @P3 STG.E.U8 desc[UR22][R70.64], R26 ;  /* 0x0000001a46003986 */ /* 0x0087e8000c101116 */
[----:B---3--:R-:W3:Y:S01]  /*259b0*/  LDL.LU.64 R70, [R1+0x200] ;  /* 0x0002000001467983 */ /* 0x008ee20000300a00 */
[----:B------:R-:W-:Y:S01]  /*259c0*/  VIADD R0, R66, 0x70 ;  /* 0x0000007042007836 */ /* 0x000fe20000000000 */
[----:B------:R-:W-:Y:S01]  /*259d0*/  ISETP.LT.AND P6, PT, R39, UR16, !P4 ;  /* 0x0000001027007c0c */ /* 0x000fe2000e7c1270 */
[----:B------:R-:W0:Y:S01]  /*259e0*/  LDCU UR16, c[0x0][0x398] ;  /* 0x00007300ff1077ac */ /* 0x000e220008000800 */
[----:B-1----:R-:W-:Y:S01]  /*259f0*/  ISETP.LT.AND P3, PT, R67, UR6, !P5 ;  /* 0x0000000643007c0c */ /* 0x002fe2000ef61270 */
[----:B------:R-:W3:Y:S01]  /*25a00*/  LDL.LU R47, [R1+0x5c0] ;  /* 0x0005c000012f7983 */ /* 0x000ee20000300800 */
[----:B------:R-:W-:Y:S01]  /*25a10*/  ISETP.GE.AND P2, PT, R0, UR4, PT ;  /* 0x0000000400007c0c */ /* 0x000fe2000bf46270 */
[----:B------:R-:W1:Y:S01]  /*25a20*/  LDCU UR4, c[0x0][0x39c] ;  /* 0x00007380ff0477ac */ /* 0x000e620008000800 */
[----:B------:R-:W-:Y:S01]  /*25a30*/  ISETP.LT.AND P4, PT, R34, UR14, !P4 ;  /* 0x0000000e22007c0c */ /* 0x000fe2000e781270 */
[----:B------:R-:W3:Y:S01]  /*25a40*/  LDL.LU R41, [R1+0x5c4] ;  /* 0x0005c40001297983 */ /* 0x000ee20000300800 */
[----:B------:R-:W-:-:S02]  /*25a50*/  PRMT R27, R27, 0x9910, RZ ;  /* 0x000099101b1b7816 */ /* 0x000fc400000000ff */
[----:B------:R-:W-:Y:S01]  /*25a60*/  F2FP.SATFINITE.E5M2.F32.PACK_AB_MERGE_C R28, R33, R32, RZ ;  /* 0x00000020211c723e */ /* 0x000fe200048060ff */
[----:B------:R-:W3:Y:S01]  /*25a70*/  LDL.LU.64 R44, [R1+0x150] ;  /* 0x00015000012c7983 */ /* 0x000ee20000300a00 */
[----:B------:R-:W-:Y:S02]  /*25a80*/  PRMT R29, R26, 0x9910, RZ ;  /* 0x000099101a1d7816 */ /* 0x000fe400000000ff */
[----:B--2---:R-:W-:Y:S01]  /*25a90*/  F2FP.SATFINITE.E5M2.F32.PACK_AB_MERGE_C R50, R51, R50, RZ ;  /* 0x000000323332723e */ /* 0x004fe200048060ff */
[----:B------:R-:W2:Y:S01]  /*25aa0*/  LDL.LU R38, [R1+0x5c8] ;  /* 0x0005c80001267983 */ /* 0x000ea20000300800 */
[----:B------:R-:W-:Y:S01]  /*25ab0*/  SHF.R.S32.HI R26, RZ, 0x8, R27 ;  /* 0x00000008ff1a7819 */ /* 0x000fe2000001141b */
[----:B------:R-:W-:Y:S01]  /*25ac0*/  VIADD R0, R66, 0x71 ;  /* 0x0000007142007836 */ /* 0x000fe20000000000 */
[----:B------:R-:W0:Y:S01]  /*25ad0*/  LDCU UR6, c[0x0][0x398] ;  /* 0x00007300ff0677ac */ /* 0x000e220008000800 */
[----:B------:R-:W2:Y:S01]  /*25ae0*/  LDL.LU R36, [R1+0x5cc] ;  /* 0x0005cc0001247983 */ /* 0x000ea20000300800 */
[----:B------:R-:W0:Y:S03]  /*25af0*/  LDCU UR14, c[0x0][0x398] ;  /* 0x00007300ff0e77ac */ /* 0x000e260008000800 */
[----:B------:R-:W2:Y:S04]  /*25b00*/  LDL.LU.64 R42, [R1+0x148] ;  /* 0x00014800012a7983 */ /* 0x000ea80000300a00 */
[----:B----4-:R4:W-:Y:S01]  /*25b10*/  @P6 STG.E.U8 desc[UR22][R30.64], R28 ;  /* 0x0000001c1e006986 */ /* 0x0109e2000c101116 */
[----:B------:R-:W-:Y:S01]  /*25b20*/  ISETP.LT.AND P6, PT, R40, UR9, !P5 ;  /* 0x0000000928007c0c */ /* 0x000fe2000efc1270 */
[----:B------:R-:W0:Y:S02]  /*25b30*/  LDCU UR9, c[0x0][0x398] ;  /* 0x00007300ff0977ac */ /* 0x000e240008000800 */
[----:B------:R-:W2:Y:S04]  /*25b40*/  LDL.LU R37, [R1+0x3c0] ;  /* 0x0003c00001257983 */ /* 0x000ea80000300800 */
[----:B------:R-:W-:Y:S01]  /*25b50*/  @P4 STG.E.U8 desc[UR22][R72.64], R50 ;  /* 0x0000003248004986 */ /* 0x000fe2000c101116 */
[----:B-1----:R-:W-:-:S03]  /*25b60*/  ISETP.GE.AND P4, PT, R0, UR4, PT ;  /* 0x0000000400007c0c */ /* 0x002fc6000bf86270 */
[----:B------:R-:W2:Y:S01]  /*25b70*/  LDL.LU R35, [R1+0x3c4] ;  /* 0x0003c40001237983 */ /* 0x000ea20000300800 */
[----:B------:R-:W-:Y:S01]  /*25b80*/  IMAD.MOV.U32 R0, RZ, RZ, R29 ;  /* 0x000000ffff007224 */ /* 0x000fe200078e001d */
[----:B------:R-:W1:Y:S02]  /*25b90*/  LDCU UR4, c[0x0][0x39c] ;  /* 0x00007380ff0477ac */ /* 0x000e640008000800 */
[----:B------:R0:W-:Y:S01]  /*25ba0*/  @P3 STG.E.U8 desc[UR22][R68.64], R26 ;  /* 0x0000001a44003986 */ /* 0x0001e2000c101116 */
[----:B------:R-:W-:Y:S01]  /*25bb0*/  ISETP.LT.AND P3, PT, R39, UR10, !P5 ;  /* 0x0000000a27007c0c */ /* 0x000fe2000ef61270 */
[----:B------:R-:W1:Y:S02]  /*25bc0*/  LDCU UR10, c[0x0][0x398] ;  /* 0x00007300ff0a77ac */ /* 0x000e640008000800 */
[----:B----4-:R-:W4:Y:S04]  /*25bd0*/  LDL.LU R30, [R1+0x1c0] ;  /* 0x0001c000011e7983 */ /* 0x010f280000300800 */
[----:B------:R-:W4:Y:S01]  /*25be0*/  LDL.LU R31, [R1+0x1c4] ;  /* 0x0001c400011f7983 */ /* 0x000f220000300800 */
[----:B------:R-:W-:-:S02]  /*25bf0*/  SHF.R.S32.HI R0, RZ, 0x8, R0 ;  /* 0x00000008ff007819 */ /* 0x000fc40000011400 */
[----:B0-----:R-:W-:Y:S01]  /*25c00*/  PRMT R26, R28, 0x9910, RZ ;  /* 0x000099101c1a7816 */ /* 0x001fe200000000ff */
[----:B------:R-:W4:Y:S03]  /*25c10*/  LDL.LU.64 R72, [R1+0x140] ;  /* 0x0001400001487983 */ /* 0x000f260000300a00 */
[----:B------:R-:W-:Y:S01]  /*25c20*/  SHF.R.S32.HI R26, RZ, 0x8, R26 ;  /* 0x00000008ff1a7819 */ /* 0x000fe2000001141a */
[----:B------:R-:W4:Y:S04]  /*25c30*/  LDL.LU.64 R32, [R1+0x138] ;  /* 0x0001380001207983 */ /* 0x000f280000300a00 */
[----:B---3--:R-:W-:Y:S04]  /*25c40*/  @P6 STG.E.U8 desc[UR22][R70.64], R0 ;  /* 0x0000000046006986 */ /* 0x008fe8000c101116 */
[----:B------:R0:W-:Y:S04]  /*25c50*/  @P3 STG.E.U8 desc[UR22][R52.64], R26 ;  /* 0x0000001a34003986 */ /* 0x0001e8000c101116 */
[----:B0-----:R-:W3:Y:S04]  /*25c60*/  LDL.LU.64 R52, [R1+0x790] ;  /* 0x0007900001347983 */ /* 0x001ee80000300a00 */
[----:B------:R-:W3:Y:S04]  /*25c70*/  LDL.LU.64 R68, [R1+0x130] ;  /* 0x0001300001447983 */ /* 0x000ee80000300a00 */
[----:B------:R-:W3:Y:S01]  /*25c80*/  LDL.LU.64 R70, [R1+0x128] ;  /* 0x0001280001467983 */ /* 0x000ee20000300a00 */
[----:B------:R-:W-:Y:S01]  /*25c90*/  ISETP.LT.AND P5, PT, R34, UR6, !P5 ;  /* 0x0000000622007c0c */ /* 0x000fe2000efa1270 */
[----:B------:R-:W0:Y:S01]  /*25ca0*/  LDCU UR6, c[0x0][0x398] ;  /* 0x00007300ff0677ac */ /* 0x000e220008000800 */
[----:B------:R-:W-:-:S02]  /*25cb0*/  PRMT R27, R50, 0x9910, RZ ;  /* 0x00009910321b7816 */ /* 0x000fc400000000ff */
[----:B------:R-:W-:Y:S01]  /*25cc0*/  ISETP.LT.AND P6, PT, R67, UR9, !P2 ;  /* 0x0000000943007c0c */ /* 0x000fe2000d7c1270 */
[----:B------:R-:W-:Y:S01]  /*25cd0*/  VIADD R0, R66, 0x72 ;  /* 0x0000007242007836 */ /* 0x000fe20000000000 */
[----:B------:R-:W-:Y:S01]  /*25ce0*/  SHF.R.S32.HI R26, RZ, 0x8, R27 ;  /* 0x00000008ff1a7819 */ /* 0x000fe2000001141b */
[----:B------:R-:W0:Y:S03]  /*25cf0*/  LDCU UR9, c[0x0][0x398] ;  /* 0x00007300ff0977ac */ /* 0x000e260008000800 */
[----:B-1----:R-:W-:Y:S01]  /*25d00*/  ISETP.GE.AND P3, PT, R0, UR4, PT ;  /* 0x0000000400007c0c */ /* 0x002fe2000bf66270 */
[----:B------:R-:W1:Y:S02]  /*25d10*/  LDCU UR4, c[0x0][0x39c] ;  /* 0x00007380ff0477ac */ /* 0x000e640008000800 */
[----:B------:R0:W-:Y:S01]  /*25d20*/  @P5 STG.E.U8 desc[UR22][R44.64], R26 ;  /* 0x0000001a2c005986 */ /* 0x0001e2000c101116 */
[----:B------:R-:W-:Y:S01]  /*25d30*/  ISETP.LT.AND P5, PT, R40, UR10, !P2 ;  /* 0x0000000a28007c0c */ /* 0x000fe2000d7a1270 */
[----:B------:R-:W1:Y:S01]  /*25d40*/  LDCU UR10, c[0x0][0x398] ;  /* 0x00007300ff0a77ac */ /* 0x000e620008000800 */
[----:B------:R-:W-:-:S05]  /*25d50*/  F2FP.SATFINITE.E5M2.F32.PACK_AB_MERGE_C R0, R41, R47, RZ ;  /* 0x0000002f2900723e */ /* 0x000fca00048060ff */
[----:B--2---:R-:W-:Y:S01]  /*25d60*/  @P6 STG.E.U8 desc[UR22][R42.64], R0 ;  /* 0x000000002a006986 */ /* 0x004fe2000c101116 */
[----:B------:R-:W-:Y:S01]  /*25d70*/  ISETP.LT.AND P6, PT, R39, UR12, !P2 ;  /* 0x0000000c27007c0c */ /* 0x000fe2000d7c1270 */
[----:B------:R-:W2:Y:S01]  /*25d80*/  LDCU UR12, c[0x0][0x398] ;  /* 0x00007300ff0c77ac */ /* 0x000ea20008000800 */
[----:B----4-:R-:W-:Y:S02]  /*25d90*/  F2FP.SATFINITE.E5M2.F32.PACK_AB_MERGE_C R27, R31, R30, RZ ;  /* 0x0000001e1f1b723e */ /* 0x010fe400048060ff */
[----:B------:R-:W4:Y:S01]  /*25da0*/  LDL.LU.64 R30, [R1+0x120] ;  /* 0x00012000011e7983 */ /* 0x000f220000300a00 */
[----:B0-----:R-:W-:Y:S02]  /*25db0*/  F2FP.SATFINITE.E5M2.F32.PACK_AB_MERGE_C R26, R35, R37, RZ ;  /* 0x00000025231a723e */ /* 0x001fe400048060ff */
[----:B------:R-:W-:Y:S01]  /*25dc0*/  ISETP.LT.AND P2, PT, R34, UR6, !P2 ;  /* 0x0000000622007c0c */ /* 0x000fe2000d741270 */
[----:B------:R-:W0:Y:S02]  /*25dd0*/  LDCU UR6, c[0x0][0x39c] ;  /* 0x00007380ff0677ac */ /* 0x000e240008000800 */
[----:B------:R1:W-:Y:S04]  /*25de0*/  @P5 STG.E.U8 desc[UR22][R72.64], R26 ;  /* 0x0000001a48005986 */ /* 0x0003e8000c101116 */
[----:B------:R-:W-:Y:S04]  /*25df0*/  @P6 STG.E.U8 desc[UR22][R32.64], R27 ;  /* 0x0000001b20006986 */ /* 0x000fe8000c101116 */
[----:B-1----:R-:W2:Y:S04]  /*25e00*/  LDL.LU.64 R72, [R1+0x118] ;  /* 0x0001180001487983 */ /* 0x002ea80000300a00 */
[----:B------:R-:W4:Y:S01]  /*25e10*/  LDL.LU.64 R42, [R1+0x110] ;  /* 0x00011000012a7983 */ /* 0x000f220000300a00 */
[----:B------:R-:W-:-:S02]  /*25e20*/  F2FP.SATFINITE.E5M2.F32.PACK_AB_MERGE_C R28, R36, R38, RZ ;  /* 0x00000026241c723e */ /* 0x000fc400048060ff */
[----:B------:R-:W-:Y:S01]  /*25e30*/  ISETP.LT.AND P5, PT, R67, UR9, !P4 ;  /* 0x0000000943007c0c */ /* 0x000fe2000e7a1270 */
[----:B------:R-:W1:Y:S01]  /*25e40*/  LDCU UR9, c[0x0][0x398] ;  /* 0x00007300ff0977ac */ /* 0x000e620008000800 */
[----:B------:R-:W-:-:S04]  /*25e50*/  PRMT R0, R0, 0x9910, RZ ;  /* 0x0000991000007816 */ /* 0x000fc800000000ff */
[----:B------:R-:W-:Y:S02]  /*25e60*/  SHF.R.S32.HI R0, RZ, 0x8, R0 ;  /* 0x00000008ff007819 */ /* 0x000fe40000011400 */
[----:B---3--:R-:W-:-:S05]  /*25e70*/  F2FP.SATFINITE.E5M2.F32.PACK_AB_MERGE_C R52, R53, R52, RZ ;  /* 0x000000343534723e */ /* 0x008fca00048060ff */
[----:B------:R3:W-:Y:S04]  /*25e80*/  @P2 STG.E.U8 desc[UR22][R68.64], R52 ;  /* 0x0000003444002986 */ /* 0x0007e8000c101116 */
[----:B---3--:R-:W3:Y:S04]  /*25e90*/  LDL.LU R68, [R1+0x3c8] ;  /* 0x0003c80001447983 */ /* 0x008ee80000300800 */
[----:B------:R-:W3:Y:S04]  /*25ea0*/  LDL.LU R69, [R1+0x3cc] ;  /* 0x0003cc0001457983 */ /* 0x000ee80000300800 */
[----:B------:R-:W3:Y:S04]  /*25eb0*/  LDL.LU.64 R36, [R1+0x108] ;  /* 0x0001080001247983 */ /* 0x000ee80000300a00 */
[----:B------:R-:W3:Y:S04]  /*25ec0*/  LDL.LU R32, [R1+0x1c8] ;  /* 0x0001c80001207983 */ /* 0x000ee80000300800 */
[----:B------:R-:W3:Y:S04]  /*25ed0*/  LDL.LU R33, [R1+0x1cc] ;  /* 0x0001cc0001217983 */ /* 0x000ee80000300800 */
[----:B------:R0:W-:Y:S04]  /*25ee0*/  @P5 STG.E.U8 desc[UR22][R70.64], R0 ;  /* 0x0000000046005986 */ /* 0x0001e8000c101116 */
[----:B0-----:R-:W3:Y:S01]  /*25ef0*/  LDL.LU.64 R70, [R1+0xf8] ;  /* 0x0000f80001467983 */ /* 0x001ee20000300a00 */
[----:B------:R-:W-:Y:S01]  /*25f00*/  ISETP.LT.AND P6, PT, R40, UR10, !P4 ;  /* 0x0000000a28007c0c */ /* 0x000fe2000e7c1270 */
[----:B------:R-:W0:Y:S01]  /*25f10*/  LDCU UR10, c[0x0][0x398] ;  /* 0x00007300ff0a77ac */ /* 0x000e220008000800 */
[----:B------:R-:W-:-:S02]  /*25f20*/  PRMT R26, R26, 0x9910, RZ ;  /* 0x000099101a1a7816 */ /* 0x000fc400000000ff */
[----:B------:R-:W-:Y:S02]  /*25f30*/  PRMT R27, R27, 0x9910, RZ ;  /* 0x000099101b1b7816 */ /* 0x000fe400000000ff */
[----:B------:R-:W-:Y:S02]  /*25f40*/  SHF.R.S32.HI R0, RZ, 0x8, R26 ;  /* 0x00000008ff007819 */ /* 0x000fe4000001141a */
[----:B--2---:R-:W-:Y:S01]  /*25f50*/  ISETP.LT.AND P5, PT, R39, UR12, !P4 ;  /* 0x0000000c27007c0c */ /* 0x004fe2000e7a1270 */
[----:B------:R-:W2:Y:S04]  /*25f60*/  LDCU UR12, c[0x0][0x398] ;  /* 0x00007300ff0c77ac */ /* 0x000ea80008000800 */
[----:B----4-:R4:W-:Y:S01]  /*25f70*/  @P6 STG.E.U8 desc[UR22][R30.64], R0 ;  /* 0x000000001e006986 */ /* 0x0109e2000c101116 */
[----:B-1----:R-:W-:Y:S01]  /*25f80*/  ISETP.LT.AND P4, PT, R34, UR9, !P4 ;  /* 0x0000000922007c0c */ /* 0x002fe2000e781270 */
[----:B------:R-:W1:Y:S01]  /*25f90*/  LDCU UR9, c[0x0][0x398] ;  /* 0x00007300ff0977ac */ /* 0x000e620008000800 */
[----:B------:R-:W-:Y:S01]  /*25fa0*/  PRMT R26, R52, 0x9910, RZ ;  /* 0x00009910341a7816 */ /* 0x000fe200000000ff */
[----:B----4-:R-:W-:Y:S01]  /*25fb0*/  IMAD.MOV.U32 R0, RZ, RZ, R27 ;  /* 0x000000ffff007224 */ /* 0x010fe200078e001b */
[----:B------:R-:W-:Y:S01]  /*25fc0*/  ISETP.LT.AND P2, PT, R67, UR14, !P3 ;  /* 0x0000000e43007c0c */ /* 0x000fe2000df41270 */
[----:B------:R-:W4:Y:S03]  /*25fd0*/  LDL.LU.64 R30, [R1+0xf0] ;  /* 0x0000f000011e7983 */ /* 0x000f260000300a00 */
[----:B------:R-:W-:-:S02]  /*25fe0*/  SHF.R.S32.HI R0, RZ, 0x8, R0 ;  /* 0x00000008ff007819 */ /* 0x000fc40000011400 */
[----:B------:R-:W-:-:S03]  /*25ff0*/  SHF.R.S32.HI R26, RZ, 0x8, R26 ;  /* 0x00000008ff1a7819 */ /* 0x000fc6000001141a */
[----:B------:R1:W-:Y:S01]  /*26000*/  @P5 STG.E.U8 desc[UR22][R72.64], R0 ;  /* 0x0000000048005986 */ /* 0x0003e2000c101116 */
[----:B0-----:R-:W-:Y:S01]  /*26010*/  ISETP.LT.AND P5, PT, R40, UR10, !P3 ;  /* 0x0000000a28007c0c */ /* 0x001fe2000dfa1270 */
[----:B------:R-:W0:Y:S02]  /*26020*/  LDCU UR10, c[0x0][0x398] ;  /* 0x00007300ff0a77ac */ /* 0x000e240008000800 */
[----:B------:R3:W-:Y:S04]  /*26030*/  @P4 STG.E.U8 desc[UR22][R42.64], R26 ;  /* 0x0000001a2a004986 */ /* 0x0007e8000c101116 */
[----:B-1----:R-:W4:Y:S01]  /*26040*/  LDL.LU.64 R72, [R1+0xe8] ;  /* 0x0000e80001487983 */ /* 0x002f220000300a00 */
[----:B------:R-:W-:Y:S02]  /*26050*/  ISETP.LT.AND P6, PT, R39, UR16, !P3 ;  /* 0x0000001027007c0c */ /* 0x000fe4000dfc1270 */
[----:B---3--:R-:W-:-:S02]  /*26060*/  F2FP.SATFINITE.E5M2.F32.PACK_AB_MERGE_C R26, R69, R68, RZ ;  /* 0x00000044451a723e */ /* 0x008fc400048060ff */
[----:B------:R-:W3:Y:S04]  /*26070*/  LDL.LU.64 R68, [R1+0xe0] ;  /* 0x0000e00001447983 */ /* 0x000ee80000300a00 */
[----:B------:R-:W-:Y:S04]  /*26080*/  @P2 STG.E.U8 desc[UR22][R36.64], R28 ;  /* 0x0000001c24002986 */ /* 0x000fe8000c101116 */
[----:B------:R1:W-:Y:S04]  /*26090*/  @P5 STG.E.U8 desc[UR22][R54.64], R26 ;  /* 0x0000001a36005986 */ /* 0x0003e8000c101116 */
[----:B-1----:R-:W3:Y:S01]  /*260a0*/  LDL.LU.64 R54, [R1+0x788] ;  /* 0x0007880001367983 */ /* 0x002ee20000300a00 */
[----:B------:R-:W-:-:S05]  /*260b0*/  F2FP.SATFINITE.E5M2.F32.PACK_AB_MERGE_C R27, R33, R32, RZ ;  /* 0x00000020211b723e */ /* 0x000fca00048060ff */
[----:B------:R1:W-:Y:S04]  /*260c0*/  @P6 STG.E.U8 desc[UR22][R70.64], R27 ;  /* 0x0000001b46006986 */ /* 0x0003e8000c101116 */
[----:B-1----:R-:W4:Y:S04]  /*260d0*/  LDL.LU R70, [R1+0x5d0] ;  /* 0x0005d00001467983 */ /* 0x002f280000300800 */
[----:B------:R-:W4:Y:S01]  /*260e0*/  LDL.LU R71, [R1+0x5d4] ;  /* 0x0005d40001477983 */ /* 0x000f220000300800 */
[----:B------:R-:W-:Y:S01]  /*260f0*/  VIADD R0, R66, 0x73 ;  /* 0x0000007342007836 */ /* 0x000fe20000000000 */
[----:B--2---:R-:W-:Y:S01]  /*26100*/  ISETP.LT.AND P3, PT, R34, UR12, !P3 ;  /* 0x0000000c22007c0c */ /* 0x004fe2000df61270 */
[----:B------:R-:W1:Y:S01]  /*26110*/  LDCU UR12, c[0x0][0x398] ;  /* 0x00007300ff0c77ac */ /* 0x000e620008000800 */
[----:B------:R-:W2:Y:S02]  /*26120*/  LDL.LU.64 R44, [R1+0xd0] ;  /* 0x0000d000012c7983 */ /* 0x000ea40000300a00 */
[----:B------:R-:W-:Y:S01]  /*26130*/  ISETP.GE.AND P4, PT, R0, UR4, PT ;  /* 0x0000000400007c0c */ /* 0x000fe2000bf86270 */
[----:B------:R-:W-:Y:S01]  /*26140*/  VIADD R0, R66, 0x74 ;  /* 0x0000007442007836 */ /* 0x000fe20000000000 */
[----:B------:R-:W1:Y:S01]  /*26150*/  LDCU UR4, c[0x0][0x398] ;  /* 0x00007300ff0477ac */ /* 0x000e620008000800 */
[----:B------:R-:W2:Y:S01]  /*26160*/  LDL.LU.64 R42, [R1+0xc8] ;  /* 0x0000c800012a7983 */ /* 0x000ea20000300a00 */
[----:B------:R-:W-:-:S02]  /*26170*/  ISETP.LT.AND P5, PT, R67, UR9, !P4 ;  /* 0x0000000943007c0c */ /* 0x000fc4000e7a1270 */
[----:B------:R-:W-:Y:S01]  /*26180*/  ISETP.GE.AND P2, PT, R0, UR6, PT ;  /* 0x0000000600007c0c */ /* 0x000fe2000bf46270 */
[----:B------:R-:W2:Y:S01]  /*26190*/  LDL.LU R37, [R1+0x3d0] ;  /* 0x0003d00001257983 */ /* 0x000ea20000300800 */
[----:B------:R-:W-:Y:S01]  /*261a0*/  PRMT R0, R28, 0x9910, RZ ;  /* 0x000099101c007816 */ /* 0x000fe200000000ff */
[----:B------:R-:W1:Y:S01]  /*261b0*/  LDCU UR6, c[0x0][0x398] ;  /* 0x00007300ff0677ac */ /* 0x000e620008000800 */
[----:B------:R-:W-:Y:S01]  /*261c0*/  PRMT R28, R26, 0x9910, RZ ;  /* 0x000099101a1c7816 */ /* 0x000fe200000000ff */
[----:B------:R-:W2:Y:S01]  /*261d0*/  LDL.LU R35, [R1+0x3d4] ;  /* 0x0003d40001237983 */ /* 0x000ea20000300800 */
[----:B0-----:R-:W-:Y:S01]  /*261e0*/  ISETP.LT.AND P6, PT, R40, UR10, !P4 ;  /* 0x0000000a28007c0c */ /* 0x001fe2000e7c1270 */
[----:B------:R-:W0:Y:S01]  /*261f0*/  LDCU UR9, c[0x0][0x398] ;  /* 0x00007300ff0977ac */ /* 0x000e220008000800 */
[----:B------:R-:W-:Y:S01]  /*26200*/  SHF.R.S32.HI R26, RZ, 0x8, R0 ;  /* 0x00000008ff1a7819 */ /* 0x000fe20000011400 */
[----:B------:R-:W-:Y:S01]  /*26210*/  IMAD.MOV.U32 R0, RZ, RZ, R28 ;  /* 0x000000ffff007224 */ /* 0x000fe200078e001c */
[----:B------:R-:W2:Y:S01]  /*26220*/  LDL.LU R32, [R1+0x1d0] ;  /* 0x0001d00001207983 */ /* 0x000ea20000300800 */
[----:B------:R-:W0:Y:S03]  /*26230*/  LDCU UR10, c[0x0][0x398] ;  /* 0x00007300ff0a77ac */ /* 0x000e260008000800 */
[----:B------:R-:W-:Y:S01]  /*26240*/  SHF.R.S32.HI R0, RZ, 0x8, R0 ;  /* 0x00000008ff007819 */ /* 0x000fe20000011400 */
[----:B------:R-:W2:Y:S01]  /*26250*/  LDL.LU R33, [R1+0x1d4] ;  /* 0x0001d40001217983 */ /* 0x000ea20000300800 */
[----:B---3--:R-:W-:-:S05]  /*26260*/  F2FP.SATFINITE.E5M2.F32.PACK_AB_MERGE_C R54, R55, R54, RZ ;  /* 0x000000363736723e */ /* 0x008fca00048060ff */
[----:B----4-:R3:W-:Y:S04]  /*26270*/  @P3 STG.E.U8 desc[UR22][R30.64], R54 ;  /* 0x000000361e003986 */ /* 0x0107e8000c101116 */
[----:B------:R4:W-:Y:S01]  /*26280*/  @P5 STG.E.U8 desc[UR22][R72.64], R26 ;  /* 0x0000001a48005986 */ /* 0x0009e2000c101116 */
[----:B-1----:R-:W-:Y:S01]  /*26290*/  ISETP.LT.AND P5, PT, R39, UR4, !P4 ;  /* 0x0000000427007c0c */ /* 0x002fe2000e7a1270 */
[----:B------:R-:W1:Y:S02]  /*262a0*/  LDCU UR4, c[0x0][0x398] ;  /* 0x00007300ff0477ac */ /* 0x000e640008000800 */
[----:B------:R0:W-:Y:S04]  /*262b0*/  @P6 STG.E.U8 desc[UR22][R68.64], R0 ;  /* 0x0000000044006986 */ /* 0x0001e8000c101116 */
[----:B---3--:R-:W3:Y:S01]  /*262c0*/  LDL.LU.64 R30, [R1+0xc0] ;  /* 0x0000c000011e7983 */ /* 0x008ee20000300a00 */
[----:B----4-:R-:W-:-:S03]  /*262d0*/  PRMT R26, R27, 0x9910, RZ ;  /* 0x000099101b1a7816 */ /* 0x010fc600000000ff */
[----:B0-----:R-:W4:Y:S01]  /*262e0*/  LDL.LU.64 R68, [R1+0xb8] ;  /* 0x0000b80001447983 */ /* 0x001f220000300a00 */
[----:B------:R-:W-:-:S03]  /*262f0*/  SHF.R.S32.HI R26, RZ, 0x8, R26 ;  /* 0x00000008ff1a7819 */ /* 0x000fc6000001141a */
[----:B------:R-:W4:Y:S04]  /*26300*/  LDL.LU.64 R72, [R1+0xb0] ;  /* 0x0000b00001487983 */ /* 0x000f280000300a00 */
[----:B------:R0:W-:Y:S01]  /*26310*/  @P5 STG.E.U8 desc[UR22][R56.64], R26 ;  /* 0x0000001a38005986 */ /* 0x0001e2000c101116 */
[----:B------:R-:W-:-:S03]  /*26320*/  F2FP.SATFINITE.E5M2.F32.PACK_AB_MERGE_C R29, R71, R70, RZ ;  /* 0x00000046471d723e */ /* 0x000fc600048060ff */
[----:B0-----:R-:W4:Y:S04]  /*26330*/  LDL.LU.64 R56, [R1+0x780] ;  /* 0x0007800001387983 */ /* 0x001f280000300a00 */
[----:B------:R-:W4:Y:S01]  /*26340*/  LDL.LU.64 R70, [R1+0x98] ;  /* 0x0000980001467983 */ /* 0x000f220000300a00 */
[----:B------:R-:W-:Y:S01]  /*26350*/  ISETP.LT.AND P4, PT, R34, UR6, !P4 ;  /* 0x0000000622007c0c */ /* 0x000fe2000e781270 */
[----:B------:R-:W-:Y:S01]  /*26360*/  VIADD R0, R66, 0x78 ;  /* 0x0000007842007836 */ /* 0x000fe20000000000 */
[----:B------:R-:W-:Y:S01]  /*26370*/  PRMT R27, R54, 0x9910, RZ ;  /* 0x00009910361b7816 */ /* 0x000fe200000000ff */
[----:B------:R-:W0:Y:S03]  /*26380*/  LDCU UR6, c[0x0][0x398] ;  /* 0x00007300ff0677ac */ /* 0x000e260008000800 */
[----:B------:R-:W-:-:S02]  /*26390*/  ISETP.GE.AND P3, PT, R0, UR13, PT ;  /* 0x0000000d00007c0c */ /* 0x000fc4000bf66270 */
[----:B------:R-:W-:Y:S02]  /*263a0*/  SHF.R.S32.HI R0, RZ, 0x8, R27 ;  /* 0x00000008ff007819 */ /* 0x000fe4000001141b */
[----:B------:R-:W-:Y:S01]  /*263b0*/  ISETP.LT.AND P6, PT, R67, UR9, !P2 ;  /* 0x0000000943007c0c */ /* 0x000fe2000d7c1270 */
[----:B------:R-:W0:Y:S01]  /*263c0*/  LDCU UR9, c[0x0][0x398] ;  /* 0x00007300ff0977ac */ /* 0x000e220008000800 */
[----:B------:R-:W-:Y:S01]  /*263d0*/  ISETP.LT.AND P5, PT, R40, UR10, !P2 ;  /* 0x0000000a28007c0c */ /* 0x000fe2000d7a1270 */
[----:B--2---:R2:W-:Y:S01]  /*263e0*/  @P4 STG.E.U8 desc[UR22][R44.64], R0 ;  /* 0x000000002c004986 */ /* 0x0045e2000c101116 */
[----:B------:R-:W-:Y:S01]  /*263f0*/  ISETP.LT.AND P4, PT, R39, UR12, !P2 ;  /* 0x0000000c27007c0c */ /* 0x000fe2000d781270 */
[----:B------:R-:W0:Y:S01]  /*26400*/  LDCU UR10, c[0x0][0x398] ;  /* 0x00007300ff0a77ac */ /* 0x000e220008000800 */
[----:B------:R-:W-:Y:S02]  /*26410*/  F2FP.SATFINITE.E5M2.F32.PACK_AB_MERGE_C R27, R35, R37, RZ ;  /* 0x00000025231b723e */ /* 0x000fe400048060ff */
[----:B------:R-:W-:Y:S01]  /*26420*/  F2FP.SATFINITE.E5M2.F32.PACK_AB_MERGE_C R28, R33, R32, RZ ;  /* 0x00000020211c723e */ /* 0x000fe200048060ff */
[----:B------:R-:W0:Y:S04]  /*26430*/  LDCU UR12, c[0x0][0x398] ;  /* 0x00007300ff0c77ac */ /* 0x000e280008000800 */
[----:B------:R-:W-:Y:S01]  /*26440*/  @P6 STG.E.U8 desc[UR22][R42.64], R29 ;  /* 0x0000001d2a006986 */ /* 0x000fe2000c101116 */
[----:B--2---:R-:W-:Y:S01]  /*26450*/  VIADD R0, R66, 0x75 ;  /* 0x0000007542007836 */ /* 0x004fe20000000000 */
[----:B-1----:R-:W-:Y:S01]  /*26460*/  ISETP.LT.AND P6, PT, R34, UR4, !P2 ;  /* 0x0000000422007c0c */ /* 0x002fe2000d7c1270 */
[----:B------:R-:W1:Y:S03]  /*26470*/  LDCU UR4, c[0x0][0x398] ;  /* 0x00007300ff0477ac */ /* 0x000e660008000800 */
[----:B------:R-:W-:Y:S01]  /*26480*/  ISETP.GE.AND P2, PT, R0, UR5, PT ;  /* 0x0000000500007c0c */ /* 0x000fe2000bf46270 */
[----:B------:R-:W2:Y:S01]  /*26490*/  LDCU UR5, c[0x0][0x398] ;  /* 0x00007300ff0577ac */ /* 0x000ea20008000800 */
[----:B------:R-:W-:-:S04]  /*264a0*/  PRMT R26, R29, 0x9910, RZ ;  /* 0x000099101d1a7816 */ /* 0x000fc800000000ff */
[----:B------:R-:W-:Y:S01]  /*264b0*/  SHF.R.S32.HI R26, RZ, 0x8, R26 ;  /* 0x00000008ff1a7819 */ /* 0x000fe2000001141a */
[----:B---3--:R3:W-:Y:S01]  /*264c0*/  @P5 STG.E.U8 desc[UR22][R30.64], R27 ;  /* 0x0000001b1e005986 */ /* 0x0087e2000c101116 */
[----:B0-----:R-:W-:Y:S02]  /*264d0*/  ISETP.LT.AND P5, PT, R67, UR6, !P2 ;  /* 0x0000000643007c0c */ /* 0x001fe4000d7a1270 */
[----:B----4-:R-:W-:Y:S01]  /*264e0*/  F2FP.SATFINITE.E5M2.F32.PACK_AB_MERGE_C R56, R57, R56, RZ ;  /* 0x000000383938723e */ /* 0x010fe200048060ff */
[----:B------:R0:W-:Y:S01]  /*264f0*/  @P4 STG.E.U8 desc[UR22][R68.64], R28 ;  /* 0x0000001c44004986 */ /* 0x0001e2000c101116 */
[----:B------:R-:W-:Y:S01]  /*26500*/  VIADD R0, R66, 0x76 ;  /* 0x0000007642007836 */ /* 0x000fe20000000000 */
[----:B---3--:R-:W-:Y:S01]  /*26510*/  PRMT R27, R27, 0x9910, RZ ;  /* 0x000099101b1b7816 */ /* 0x008fe200000000ff */
[----:B------:R-:W3:Y:S01]  /*26520*/  LDCU UR6, c[0x0][0x398] ;  /* 0x00007300ff0677ac */ /* 0x000ee20008000800 */
[----:B0-----:R-:W4:Y:S04]  /*26530*/  LDL.LU.64 R68, [R1+0x90] ;  /* 0x0000900001447983 */ /* 0x001f280000300a00 */
[----:B------:R-:W3:Y:S04]  /*26540*/  LDL.LU R38, [R1+0x5d8] ;  /* 0x0005d80001267983 */ /* 0x000ee80000300800 */
[----:B------:R-:W3:Y:S04]  /*26550*/  LDL.LU R36, [R1+0x5dc] ;  /* 0x0005dc0001247983 */ /* 0x000ee80000300800 */
[----:B------:R-:W3:Y:S04]  /*26560*/  LDL.LU.64 R44, [R1+0x88] ;  /* 0x00008800012c7983 */ /* 0x000ee80000300a00 */
[----:B------:R-:W-:Y:S04]  /*26570*/  @P6 STG.E.U8 desc[UR22][R72.64], R56 ;  /* 0x0000003848006986 */ /* 0x000fe8000c101116 */
[----:B------:R0:W-:Y:S04]  /*26580*/  @P5 STG.E.U8 desc[UR22][R70.64], R26 ;  /* 0x0000001a46005986 */ /* 0x0001e8000c101116 */
[----:B------:R-:W3:Y:S04]  /*26590*/  LDL.LU.64 R42, [R1+0x70] ;  /* 0x00007000012a7983 */ /* 0x000ee80000300a00 */
[----:B0-----:R-:W3:Y:S04]  /*265a0*/  LDL.LU R70, [R1+0x5e0] ;  /* 0x0005e00001467983 */ /* 0x001ee80000300800 */
[----:B------:R-:W3:Y:S04]  /*265b0*/  LDL.LU R71, [R1+0x5e4] ;  /* 0x0005e40001477983 */ /* 0x000ee80000300800 */
[----:B------:R-:W3:Y:S04]  /*265c0*/  LDL.LU R37, [R1+0x3d8] ;  /* 0x0003d80001257983 */ /* 0x000ee80000300800 */
[----:B------:R-:W3:Y:S04]  /*265d0*/  LDL.LU R35, [R1+0x3dc] ;  /* 0x0003dc0001237983 */ /* 0x000ee80000300800 */
[----:B------:R-:W3:Y:S04]  /*265e0*/  LDL.LU R32, [R1+0x1d8] ;  /* 0x0001d80001207983 */ /* 0x000ee80000300800 */
[----:B------:R-:W3:Y:S04]  /*265f0*/  LDL.LU R33, [R1+0x1dc] ;  /* 0x0001dc0001217983 */ /* 0x000ee80000300800 */
[----:B------:R-:W3:Y:S01]  /*26600*/  LDL.LU.64 R30, [R1+0x68] ;  /* 0x00006800011e7983 */ /* 0x000ee20000300a00 */
[----:B------:R-:W-:Y:S01]  /*26610*/  ISETP.LT.AND P6, PT, R40, UR9, !P2 ;  /* 0x0000000928007c0c */ /* 0x000fe2000d7c1270 */
[----:B------:R-:W0:Y:S01]  /*26620*/  LDCU UR9, c[0x0][0x398] ;  /* 0x00007300ff0977ac */ /* 0x000e220008000800 */
[----:B------:R-:W-:Y:S01]  /*26630*/  ISETP.GE.AND P4, PT, R0, UR7, PT ;  /* 0x0000000700007c0c */ /* 0x000fe2000bf86270 */
[----:B------:R-:W-:Y:S01]  /*26640*/  IMAD.MOV.U32 R0, RZ, RZ, R27 ;  /* 0x000000ffff007224 */ /* 0x000fe200078e001b */
[----:B------:R-:W-:Y:S01]  /*26650*/  PRMT R56, R56, 0x9910, RZ ;  /* 0x0000991038387816 */ /* 0x000fe200000000ff */
[----:B------:R-:W3:Y:S01]  /*26660*/  LDL.LU.64 R72, [R1+0x60] ;  /* 0x0000600001487983 */ /* 0x000ee20000300a00 */
[----:B-1----:R-:W-:Y:S01]  /*26670*/  ISETP.LT.AND P5, PT, R39, UR4, !P2 ;  /* 0x0000000427007c0c */ /* 0x002fe2000d7a1270 */
[----:B------:R-:W1:Y:S01]  /*26680*/  LDCU UR7, c[0x0][0x398] ;  /* 0x00007300ff0777ac */ /* 0x000e620008000800 */
[----:B------:R-:W-:-:S02]  /*26690*/  SHF.R.S32.HI R0, RZ, 0x8, R0 ;  /* 0x00000008ff007819 */ /* 0x000fc40000011400 */
[----:B--2---:R-:W-:Y:S01]  /*266a0*/  ISETP.LT.AND P2, PT, R34, UR5, !P2 ;  /* 0x0000000522007c0c */ /* 0x004fe2000d741270 */
[----:B------:R-:W2:Y:S01]  /*266b0*/  LDCU UR4, c[0x0][0x398] ;  /* 0x00007300ff0477ac */ /* 0x000ea20008000800 */
[----:B------:R-:W-:Y:S01]  /*266c0*/  PRMT R26, R28, 0x9910, RZ ;  /* 0x000099101c1a7816 */ /* 0x000fe200000000ff */
[----:B------:R-:W0:Y:S03]  /*266d0*/  LDCU UR5, c[0x0][0x398] ;  /* 0x00007300ff0577ac */ /* 0x000e260008000800 */
[----:B------:R-:W-:Y:S01]  /*266e0*/  SHF.R.S32.HI R26, RZ, 0x8, R26 ;  /* 0x00000008ff1a7819 */ /* 0x000fe2000001141a */
[----:B----4-:R4:W-:Y:S02]  /*266f0*/  @P6 STG.E.U8 desc[UR22][R68.64], R0 ;  /* 0x0000000044006986 */ /* 0x0109e4000c101116 */
[----:B----4-:R-:W-:Y:S02]  /*26700*/  IMAD.MOV.U32 R0, RZ, RZ, R56 ;  /* 0x000000ffff007224 */ /* 0x010fe400078e0038 */
[----:B---3--:R-:W-:Y:S03]  /*26710*/  @P5 STG.E.U8 desc[UR22][R44.64], R26 ;  /* 0x0000001a2c005986 */ /* 0x008fe6000c101116 */
[----:B------:R-:W-:Y:S01]  /*26720*/  SHF.R.S32.HI R0, RZ, 0x8, R0 ;  /* 0x00000008ff007819 */ /* 0x000fe20000011400 */
[----:B------:R-:W3:Y:S04]  /*26730*/  LDL.LU.64 R68, [R1+0x50] ;  /* 0x0000500001447983 */ /* 0x000ee80000300a00 */
[----:B------:R4:W-:Y:S01]  /*26740*/  @P2 STG.E.U8 desc[UR22][R58.64], R0 ;  /* 0x000000003a002986 */ /* 0x0009e2000c101116 */
[----:B------:R-:W-:Y:S01]  /*26750*/  ISETP.LT.AND P6, PT, R67, UR6, !P4 ;  /* 0x0000000643007c0c */ /* 0x000fe2000e7c1270 */
[----:B------:R-:W0:Y:S02]  /*26760*/  LDCU UR6, c[0x0][0x398] ;  /* 0x00007300ff0677ac */ /* 0x000e240008000800 */
[----:B----4-:R-:W4:Y:S01]  /*26770*/  LDL.LU.64 R58, [R1+0x778] ;  /* 0x00077800013a7983 */ /* 0x010f220000300a00 */
[----:B------:R-:W-:-:S03]  /*26780*/  F2FP.SATFINITE.E5M2.F32.PACK_AB_MERGE_C R29, R71, R70, RZ ;  /* 0x00000046471d723e */ /* 0x000fc600048060ff */
[----:B------:R-:W3:Y:S04]  /*26790*/  LDL.LU.64 R44, [R1+0x48] ;  /* 0x00004800012c7983 */ /* 0x000ee80000300a00 */
[----:B------:R-:W3:Y:S01]  /*267a0*/  LDL.LU.64 R70, [R1+0x40] ;  /* 0x0000400001467983 */ /* 0x000ee20000300a00 */
[----:B------:R-:W-:Y:S01]  /*267b0*/  F2FP.SATFINITE.E5M2.F32.PACK_AB_MERGE_C R28, R36, R38, RZ ;  /* 0x00000026241c723e */ /* 0x000fe200048060ff */
[----:B------:R-:W-:Y:S01]  /*267c0*/  VIADD R0, R66, 0x77 ;  /* 0x0000007742007836 */ /* 0x000fe20000000000 */
[----:B-1----:R-:W-:Y:S01]  /*267d0*/  ISETP.LT.AND P2, PT, R40, UR7, !P4 ;  /* 0x0000000728007c0c */ /* 0x002fe2000e741270 */
[----:B------:R-:W1:Y:S02]  /*267e0*/  LDCU UR7, c[0x0][0x398] ;  /* 0x00007300ff0777ac */ /* 0x000e640008000800 */
[----:B------:R0:W-:Y:S01]  /*267f0*/  @P6 STG.E.U8 desc[UR22][R42.64], R28 ;  /* 0x0000001c2a006986 */ /* 0x0001e2000c101116 */
[----:B------:R-:W-:Y:S01]  /*26800*/  ISETP.GE.AND P6, PT, R0, UR11, PT ;  /* 0x0000000b00007c0c */ /* 0x000fe2000bfc6270 */
[----:B------:R-:W1:Y:S01]  /*26810*/  LDCU UR11, c[0x0][0x398] ;  /* 0x00007300ff0b77ac */ /* 0x000e620008000800 */
[----:B------:R-:W-:-:S02]  /*26820*/  F2FP.SATFINITE.E5M2.F32.PACK_AB_MERGE_C R0, R35, R37, RZ ;  /* 0x000000252300723e */ /* 0x000fc400048060ff */
[----:B------:R-:W-:Y:S01]  /*26830*/  F2FP.SATFINITE.E5M2.F32.PACK_AB_MERGE_C R27, R33, R32, RZ ;  /* 0x00000020211b723e */ /* 0x000fe200048060ff */
[----:B0-----:R-:W3:Y:S04]  /*26840*/  LDL.LU.64 R42, [R1+0x38] ;  /* 0x00003800012a7983 */ /* 0x001ee80000300a00 */
[----:B------:R-:W3:Y:S04]  /*26850*/  LDL.LU.64 R36, [R1+0x30] ;  /* 0x0000300001247983 */ /* 0x000ee80000300a00 */
[----:B------:R-:W3:Y:S04]  /*26860*/  LDL.LU R32, [R1+0x3e0] ;  /* 0x0003e00001207983 */ /* 0x000ee80000300800 */
[----:B------:R-:W3:Y:S04]  /*26870*/  LDL.LU R33, [R1+0x3e4] ;  /* 0x0003e40001217983 */ /* 0x000ee80000300800 */
[----:B------:R0:W-:Y:S04]  /*26880*/  @P2 STG.E.U8 desc[UR22][R30.64], R0 ;  /* 0x000000001e002986 */ /* 0x0001e8000c101116 */
[----:B0-----:R-:W3:Y:S01]  /*26890*/  LDL.LU.64 R30, [R1+0x28] ;  /* 0x00002800011e7983 */ /* 0x001ee20000300a00 */
[----:B------:R-:W-:Y:S01]  /*268a0*/  ISETP.LT.AND P5, PT, R39, UR9, !P4 ;  /* 0x0000000927007c0c */ /* 0x000fe2000e7a1270 */
[----:B------:R-:W0:Y:S01]  /*268b0*/  LDCU UR9, c[0x0][0x398] ;  /* 0x00007300ff0977ac */ /* 0x000e220008000800 */
[----:B--2---:R-:W-:-:S02]  /*268c0*/  ISETP.LT.AND P4, PT, R34, UR4, !P4 ;  /* 0x0000000422007c0c */ /* 0x004fc4000e781270 */
[----:B------:R-:W-:Y:S01]  /*268d0*/  ISETP.LT.AND P2, PT, R40, UR6, !P6 ;  /* 0x0000000628007c0c */ /* 0x000fe2000f741270 */
[----:B------:R-:W2:Y:S01]  /*268e0*/  LDCU UR4, c[0x0][0x398] ;  /* 0x00007300ff0477ac */ /* 0x000ea20008000800 */
[----:B------:R-:W-:Y:S02]  /*268f0*/  PRMT R26, R28, 0x9910, RZ ;  /* 0x000099101c1a7816 */ /* 0x000fe400000000ff */
[----:B------:R-:W-:Y:S01]  /*26900*/  PRMT R0, R0, 0x9910, RZ ;  /* 0x0000991000007816 */ /* 0x000fe200000000ff */
[----:B------:R-:W0:Y:S04]  /*26910*/  LDCU UR6, c[0x0][0x398] ;  /* 0x00007300ff0677ac */ /* 0x000e280008000800 */
[----:B------:R1:W-:Y:S01]  /*26920*/  @P5 STG.E.U8 desc[UR22][R72.64], R27 ;  /* 0x0000001b48005986 */ /* 0x0003e2000c101116 */
[----:B------:R-:W-:Y:S01]  /*26930*/  ISETP.LT.AND P5, PT, R67, UR5, !P6 ;  /* 0x0000000543007c0c */ /* 0x000fe2000f7a1270 */
[----:B------:R-:W0:Y:S01]  /*26940*/  LDCU UR5, c[0x0][0x398] ;  /* 0x00007300ff0577ac */ /* 0x000e220008000800 */
[----:B------:R-:W-:-:S02]  /*26950*/  SHF.R.S32.HI R26, RZ, 0x8, R26 ;  /* 0x00000008ff1a7819 */ /* 0x000fc4000001141a */
[----:B------:R-:W-:Y:S02]  /*26960*/  SHF.R.S32.HI R0, RZ, 0x8, R0 ;  /* 0x00000008ff007819 */ /* 0x000fe40000011400 */
[----:B-1----:R-:W-:Y:S01]  /*26970*/  PRMT R27, R27, 0x9910, RZ ;  /* 0x000099101b1b7816 */ /* 0x002fe200000000ff */
[----:B------:R-:W3:Y:S04]  /*26980*/  LDL.LU R73, [R1+0x1e0] ;  /* 0x0001e00001497983 */ /* 0x000ee80000300800 */
[----:B------:R-:W3:Y:S01]  /*26990*/  LDL.LU R72, [R1+0x1e4] ;  /* 0x0001e40001487983 */ /* 0x000ee20000300800 */
[----:B----4-:R-:W-:-:S05]  /*269a0*/  F2FP.SATFINITE.E5M2.F32.PACK_AB_MERGE_C R58, R59, R58, RZ ;  /* 0x0000003a3b3a723e */ /* 0x010fca00048060ff */
[----:B---3--:R1:W-:Y:S01]  /*269b0*/  @P4 STG.E.U8 desc[UR22][R68.64], R58 ;  /* 0x0000003a44004986 */ /* 0x0083e2000c101116 */
[----:B------:R-:W-:Y:S01]  /*269c0*/  ISETP.LT.AND P4, PT, R39, UR7, !P6 ;  /* 0x0000000727007c0c */ /* 0x000fe2000f781270 */
[----:B------:R-:W3:Y:S02]  /*269d0*/  LDCU UR7, c[0x0][0x398] ;  /* 0x00007300ff0777ac */ /* 0x000ee40008000800 */
[----:B------:R-:W-:Y:S04]  /*269e0*/  @P5 STG.E.U8 desc[UR22][R44.64], R26 ;  /* 0x0000001a2c005986 */ /* 0x000fe8000c101116 */
[----:B------:R4:W-:Y:S01]  /*269f0*/  @P2 STG.E.U8 desc[UR22][R70.64], R0 ;  /* 0x0000000046002986 */ /* 0x0009e2000c101116 */
[----:B0-----:R-:W-:Y:S01]  /*26a00*/  ISETP.LT.AND P6, PT, R34, UR9, !P6 ;  /* 0x0000000922007c0c */ /* 0x001fe2000f7c1270 */
[----:B------:R-:W0:Y:S02]  /*26a10*/  LDCU UR9, c[0x0][0x398] ;  /* 0x00007300ff0977ac */ /* 0x000e240008000800 */
[----:B-1----:R-:W3:Y:S01]  /*26a20*/  LDL.LU.64 R68, [R1+0x18] ;  /* 0x0000180001447983 */ /* 0x002ee20000300a00 */
[----:B----4-:R-:W-:Y:S01]  /*26a30*/  IMAD.MOV.U32 R0, RZ, RZ, R27 ;  /* 0x000000ffff007224 */ /* 0x010fe200078e001b */
[----:B------:R-:W-:-:S02]  /*26a40*/  PRMT R26, R58, 0x9910, RZ ;  /* 0x000099103a1a7816 */ /* 0x000fc400000000ff */
[----:B------:R-:W4:Y:S02]  /*26a50*/  LDL.LU.64 R70, [R1+0x10] ;  /* 0x0000100001467983 */ /* 0x000f240000300a00 */
[----:B------:R-:W-:Y:S02]  /*26a60*/  SHF.R.S32.HI R0, RZ, 0x8, R0 ;  /* 0x00000008ff007819 */ /* 0x000fe40000011400 */
[----:B--2---:R-:W-:Y:S01]  /*26a70*/  ISETP.LT.AND P2, PT, R67, UR4, !P3 ;  /* 0x0000000443007c0c */ /* 0x004fe2000df41270 */
[----:B------:R-:W1:Y:S02]  /*26a80*/  LDCU UR4, c[0x0][0x398] ;  /* 0x00007300ff0477ac */ /* 0x000e640008000800 */
[----:B------:R-:W-:Y:S01]  /*26a90*/  @P4 STG.E.U8 desc[UR22][R42.64], R0 ;  /* 0x000000002a004986 */ /* 0x000fe2000c101116 */
[----:B------:R-:W-:Y:S01]  /*26aa0*/  ISETP.LT.AND P4, PT, R40, UR5, !P3 ;  /* 0x0000000528007c0c */ /* 0x000fe2000df81270 */
[----:B------:R-:W2:Y:S01]  /*26ab0*/  LDCU UR5, c[0x0][0x398] ;  /* 0x00007300ff0577ac */ /* 0x000ea20008000800 */
[----:B------:R-:W-:-:S05]  /*26ac0*/  SHF.R.S32.HI R26, RZ, 0x8, R26 ;  /* 0x00000008ff1a7819 */ /* 0x000fca000001141a */
[----:B------:R0:W-:Y:S02]  /*26ad0*/  @P6 STG.E.U8 desc[UR22][R36.64], R26 ;  /* 0x0000001a24006986 */ /* 0x0001e4000c101116 */
[----:B0-----:R-:W-:Y:S02]  /*26ae0*/  F2FP.SATFINITE.E5M2.F32.PACK_AB_MERGE_C R26, R33, R32, RZ ;  /* 0x00000020211a723e */ /* 0x001fe400048060ff */
[----:B------:R-:W-:Y:S04]  /*26af0*/  @P2 STG.E.U8 desc[UR22][R30.64], R29 ;  /* 0x0000001d1e002986 */ /* 0x000fe8000c101116 */
[----:B------:R0:W-:Y:S04]  /*26b00*/  @P4 STG.E.U8 desc[UR22][R60.64], R26 ;  /* 0x0000001a3c004986 */ /* 0x0001e8000c101116 */
[----:B0-----:R-:W2:Y:S01]  /*26b10*/  LDL.LU.64 R60, [R1+0x770] ;  /* 0x00077000013c7983 */ /* 0x001ea20000300a00 */
[----:B------:R-:W-:Y:S01]  /*26b20*/  VIADD R0, R66, 0x7a ;  /* 0x0000007a42007836 */ /* 0x000fe20000000000 */
[----:B------:R-:W-:Y:S01]  /*26b30*/  ISETP.LT.AND P5, PT, R39, UR6, !P3 ;  /* 0x0000000627007c0c */ /* 0x000fe2000dfa1270 */
[----:B------:R-:W0:Y:S03]  /*26b40*/  LDCU UR6, c[0x0][0x398] ;  /* 0x00007300ff0677ac */ /* 0x000e260008000800 */
[----:B------:R-:W-:Y:S01]  /*26b50*/  ISETP.GE.AND P6, PT, R0, UR25, PT ;  /* 0x0000001900007c0c */ /* 0x000fe2000bfc6270 */
[----:B------:R-:W-:Y:S01]  /*26b60*/  VIADD R0, R66, 0x79 ;  /* 0x0000007942007836 */ /* 0x000fe20000000000 */
[----:B---3--:R-:W-:Y:S01]  /*26b70*/  ISETP.LT.AND P3, PT, R34, UR7, !P3 ;  /* 0x0000000722007c0c */ /* 0x008fe2000df61270 */
[----:B------:R-:W3:Y:S03]  /*26b80*/  LDCU UR7, c[0x0][0x398] ;  /* 0x00007300ff0777ac */ /* 0x000ee60008000800 */
[----:B------:R-:W-:-:S02]  /*26b90*/  ISETP.GE.AND P2, PT, R0, UR21, PT ;  /* 0x0000001500007c0c */ /* 0x000fc4000bf46270 */
[----:B------:R-:W-:Y:S02]  /*26ba0*/  F2FP.SATFINITE.E5M2.F32.PACK_AB_MERGE_C R0, R72, R73, RZ ;  /* 0x000000494800723e */ /* 0x000fe400048060ff */
[----:B------:R-:W3:Y:S04]  /*26bb0*/  LDL.LU R73, [R1+0x5e8] ;  /* 0x0005e80001497983 */ /* 0x000ee80000300800 */
[----:B------:R0:W-:Y:S04]  /*26bc0*/  @P5 STG.E.U8 desc[UR22][R68.64], R0 ;  /* 0x0000000044005986 */ /* 0x0001e8000c101116 */
[----:B0-----:R-:W3:Y:S04]  /*26bd0*/  LDL.LU R68, [R1+0x5ec] ;  /* 0x0005ec0001447983 */ /* 0x001ee80000300800 */
[----:B------:R-:W3:Y:S01]  /*26be0*/  LDL.LU R69, [R1+0x3e8] ;  /* 0x0003e80001457983 */ /* 0x000ee20000300800 */
[----:B--2---:R-:W-:-:S05]  /*26bf0*/  F2FP.SATFINITE.E5M2.F32.PACK_AB_MERGE_C R60, R61, R60, RZ ;  /* 0x0000003c3d3c723e */ /* 0x004fca00048060ff */
[----:B----4-:R0:W-:Y:S04]  /*26c00*/  @P3 STG.E.U8 desc[UR22][R70.64], R60 ;  /* 0x0000003c46003986 */ /* 0x0101e8000c101116 */
[----:B0-----:R-:W2:Y:S04]  /*26c10*/  LDL.LU R70, [R1+0x3ec] ;  /* 0x0003ec0001467983 */ /* 0x001ea80000300800 */
[----:B------:R-:W4:Y:S04]  /*26c20*/  LDL.LU R71, [R1+0x1e8] ;  /* 0x0001e80001477983 */ /* 0x000f280000300800 */
[----:B------:R-:W4:Y:S01]  /*26c30*/  LDL.LU R72, [R1+0x1ec] ;  /* 0x0001ec0001487983 */ /* 0x000f220000300800 */
[----:B------:R-:W-:Y:S01]  /*26c40*/  ISETP.LT.AND P4, PT, R67, UR9, !P2 ;  /* 0x0000000943007c0c */ /* 0x000fe2000d781270 */
[----:B------:R-:W0:Y:S01]  /*26c50*/  LDCU UR9, c[0x0][0x398] ;  /* 0x00007300ff0977ac */ /* 0x000e220008000800 */
[----:B------:R-:W-:-:S02]  /*26c60*/  PRMT R27, R29, 0x9910, RZ ;  /* 0x000099101d1b7816 */ /* 0x000fc400000000ff */
[----:B-1----:R-:W-:Y:S01]  /*26c70*/  ISETP.LT.AND P5, PT, R40, UR4, !P2 ;  /* 0x0000000428007c0c */ /* 0x002fe2000d7a1270 */
[----:B------:R-:W1:Y:S01]  /*26c80*/  LDCU UR4, c[0x0][0x398] ;  /* 0x00007300ff0477ac */ /* 0x000e620008000800 */
[----:B------:R-:W-:Y:S02]  /*26c90*/  SHF.R.S32.HI R27, RZ, 0x8, R27 ;  /* 0x00000008ff1b7819 */ /* 0x000fe4000001141b */
[----:B------:R-:W-:-:S05]  /*26ca0*/  PRMT R28, R26, 0x9910, RZ ;  /* 0x000099101a1c7816 */ /* 0x000fca00000000ff */
[----:B------:R0:W-:Y:S01]  /*26cb0*/  @P4 STG.E.U8 desc[UR22][R62.64], R27 ;  /* 0x0000001b3e004986 */ /* 0x0001e2000c101116 */
[----:B------:R-:W-:-:S03]  /*26cc0*/  SHF.R.S32.HI R26, RZ, 0x8, R28 ;  /* 0x00000008ff1a7819 */ /* 0x000fc6000001141c */
[----:B0-----:R-:W4:Y:S01]  /*26cd0*/  LDL.LU.64 R62, [R1+0x768] ;  /* 0x00076800013e7983 */ /* 0x001f220000300a00 */
[----:B------:R-:W-:Y:S02]  /*26ce0*/  ISETP.LT.AND P4, PT, R39, UR5, !P2 ;  /* 0x0000000527007c0c */ /* 0x000fe4000d781270 */
[----:B------:R-:W-:Y:S01]  /*26cf0*/  ISETP.LT.AND P3, PT, R34, UR6, !P2 ;  /* 0x0000000622007c0c */ /* 0x000fe2000d761270 */
[----:B------:R0:W-:Y:S01]  /*26d00*/  @P5 STG.E.U8 desc[UR22][R64.64], R26 ;  /* 0x0000001a40005986 */ /* 0x0001e2000c101116 */
[----:B-1----:R-:W-:Y:S02]  /*26d10*/  ISETP.LT.AND P5, PT, R67, UR4, !P6 ;  /* 0x0000000443007c0c */ /* 0x002fe4000f7a1270 */
[----:B------:R-:W-:Y:S02]  /*26d20*/  PRMT R0, R0, 0x9910, RZ ;  /* 0x0000991000007816 */ /* 0x000fe400000000ff */
[----:B------:R-:W-:Y:S01]  /*26d30*/  PRMT R29, R60, 0x9910, RZ ;  /* 0x000099103c1d7816 */ /* 0x000fe200000000ff */
[C---:B------:R-:W-:Y:S01]  /*26d40*/  VIADD R28, R66.reuse, 0x7d ;  /* 0x0000007d421c7836 */ /* 0x040fe20000000000 */
[----:B------:R-:W-:Y:S01]  /*26d50*/  SHF.R.S32.HI R27, RZ, 0x8, R0 ;  /* 0x00000008ff1b7819 */ /* 0x000fe20000011400 */
[----:B------:R-:W1:Y:S01]  /*26d60*/  LDCU UR5, c[0x0][0x398] ;  /* 0x00007300ff0577ac */ /* 0x000e620008000800 */
[----:B------:R-:W-:Y:S01]  /*26d70*/  SHF.R.S32.HI R29, RZ, 0x8, R29 ;  /* 0x00000008ff1d7819 */ /* 0x000fe2000001141d */
[----:B------:R-:W-:-:S02]  /*26d80*/  VIADD R0, R66, 0x7c ;  /* 0x0000007c42007836 */ /* 0x000fc40000000000 */
[----:B------:R1:W-:Y:S01]  /*26d90*/  @P4 STG.E.U8 desc[UR22][R92.64], R27 ;  /* 0x0000001b5c004986 */ /* 0x0003e2000c101116 */
[----:B------:R-:W1:Y:S03]  /*26da0*/  LDCU UR4, c[0x0][0x398] ;  /* 0x00007300ff0477ac */ /* 0x000e660008000800 */
[----:B------:R1:W-:Y:S01]  /*26db0*/  @P3 STG.E.U8 desc[UR22][R90.64], R29 ;  /* 0x0000001d5a003986 */ /* 0x0003e2000c101116 */
[----:B------:R-:W1:Y:S03]  /*26dc0*/  LDCU UR6, c[0x0][0x398] ;  /* 0x00007300ff0677ac */ /* 0x000e660008000800 */
[----:B0-----:R-:W4:Y:S01]  /*26dd0*/  LDL.LU.64 R64, [R1+0x760] ;  /* 0x0007600001407983 */ /* 0x001f220000300a00 */
[----:B---3--:R-:W-:-:S03]  /*26de0*/  F2FP.SATFINITE.E5M2.F32.PACK_AB_MERGE_C R31, R68, R73, RZ ;  /* 0x00000049441f723e */ /* 0x008fc600048060ff */
[----:B------:R-:W3:Y:S04]  /*26df0*/  LDL.LU R73, [R1+0x5f0] ;  /* 0x0005f00001497983 */ /* 0x000ee80000300800 */
[----:B------:R-:W-:Y:S01]  /*26e00*/  @P5 STG.E.U8 desc[UR22][R88.64], R31 ;  /* 0x0000001f58005986 */ /* 0x000fe2000c101116 */
[----:B------:R-:W-:Y:S01]  /*26e10*/  ISETP.GE.AND P5, PT, R0, UR17, PT ;  /* 0x0000001100007c0c */ /* 0x000fe2000bfa6270 */
[----:B------:R-:W-:Y:S02]  /*26e20*/  VIADD R0, R66, 0x7b ;  /* 0x0000007b42007836 */ /* 0x000fe40000000000 */
[----:B------:R-:W3:Y:S04]  /*26e30*/  LDL.LU R68, [R1+0x5f4] ;  /* 0x0005f40001447983 */ /* 0x000ee80000300800 */
[----:B------:R-:W3:Y:S01]  /*26e40*/  LDL.LU R66, [R1+0x758] ;  /* 0x0007580001427983 */ /* 0x000ee20000300800 */
[----:B--2---:R-:W-:-:S03]  /*26e50*/  F2FP.SATFINITE.E5M2.F32.PACK_AB_MERGE_C R33, R70, R69, RZ ;  /* 0x000000454621723e */ /* 0x004fc600048060ff */
[----:B------:R-:W2:Y:S04]  /*26e60*/  LDL.LU R69, [R1+0x3f0] ;  /* 0x0003f00001457983 */ /* 0x000ea80000300800 */
[----:B------:R-:W2:Y:S01]  /*26e70*/  LDL.LU R70, [R1+0x3f4] ;  /* 0x0003f40001467983 */ /* 0x000ea20000300800 */
[----:B----4-:R-:W-:-:S03]  /*26e80*/  F2FP.SATFINITE.E5M2.F32.PACK_AB_MERGE_C R35, R72, R71, RZ ;  /* 0x000000474823723e */ /* 0x010fc600048060ff */
[----:B------:R-:W4:Y:S04]  /*26e90*/  LDL.LU R71, [R1+0x1f0] ;  /* 0x0001f00001477983 */ /* 0x000f280000300800 */
[----:B------:R-:W4:Y:S01]  /*26ea0*/  LDL.LU R72, [R1+0x1f4] ;  /* 0x0001f40001487983 */ /* 0x000f220000300800 */
[----:B------:R-:W-:Y:S01]  /*26eb0*/  ISETP.LT.AND P4, PT, R40, UR7, !P6 ;  /* 0x0000000728007c0c */ /* 0x000fe2000f781270 */
[----:B------:R-:W0:Y:S01]  /*26ec0*/  LDCU UR7, c[0x0][0x398] ;  /* 0x00007300ff0777ac */ /* 0x000e220008000800 */
[----:B------:R-:W-:Y:S02]  /*26ed0*/  ISETP.LT.AND P3, PT, R39, UR9, !P6 ;  /* 0x0000000927007c0c */ /* 0x000fe4000f761270 */
[----:B-1----:R-:W-:Y:S01]  /*26ee0*/  ISETP.LT.AND P6, PT, R34, UR5, !P6 ;  /* 0x0000000522007c0c */ /* 0x002fe2000f7c1270 */
[----:B------:R-:W1:Y:S01]  /*26ef0*/  LDCU UR5, c[0x0][0x398] ;  /* 0x00007300ff0577ac */ /* 0x000e620008000800 */
[----:B------:R-:W-:-:S02]  /*26f00*/  PRMT R27, R31, 0x9910, RZ ;  /* 0x000099101f1b7816 */ /* 0x000fc400000000ff */
[----:B------:R-:W-:Y:S01]  /*26f10*/  PRMT R29, R33, 0x9910, RZ ;  /* 0x00009910211d7816 */ /* 0x000fe200000000ff */
[----:B------:R-:W0:Y:S04]  /*26f20*/  LDCU UR9, c[0x0][0x398] ;  /* 0x00007300ff0977ac */ /* 0x000e280008000800 */
[----:B------:R-:W-:Y:S01]  /*26f30*/  @P4 STG.E.U8 desc[UR22][R86.64], R33 ;  /* 0x0000002156004986 */ /* 0x000fe2000c101116 */
[----:B------:R-:W-:-:S03]  /*26f40*/  ISETP.GE.AND P4, PT, R0, UR15, PT ;  /* 0x0000000f00007c0c */ /* 0x000fc6000bf86270 */
[----:B------:R-:W-:Y:S01]  /*26f50*/  @P3 STG.E.U8 desc[UR22][R84.64], R35 ;  /* 0x0000002354003986 */ /* 0x000fe2000c101116 */
[----:B------:R-:W-:Y:S01]  /*26f60*/  ISETP.LT.AND P3, PT, R67, UR4, !P4 ;  /* 0x0000000443007c0c */ /* 0x000fe2000e761270 */
[----:B------:R-:W0:Y:S01]  /*26f70*/  LDCU UR4, c[0x0][0x398] ;  /* 0x00007300ff0477ac */ /* 0x000e220008000800 */
[----:B------:R-:W-:Y:S02]  /*26f80*/  F2FP.SATFINITE.E5M2.F32.PACK_AB_MERGE_C R63, R63, R62, RZ ;  /* 0x0000003e3f3f723e */ /* 0x000fe400048060ff */
[----:B------:R-:W-:-:S03]  /*26f90*/  SHF.R.S32.HI R27, RZ, 0x8, R27 ;  /* 0x00000008ff1b7819 */ /* 0x000fc6000001141b */
[----:B------:R0:W-:Y:S01]  /*26fa0*/  @P6 STG.E.U8 desc[UR22][R82.64], R63 ;  /* 0x0000003f52006986 */ /* 0x0001e2000c101116 */
[----:B------:R-:W-:Y:S01]  /*26fb0*/  ISETP.LT.AND P6, PT, R40, UR6, !P4 ;  /* 0x0000000628007c0c */ /* 0x000fe2000e7c1270 */
[----:B------:R-:W0:Y:S04]  /*26fc0*/  LDCU UR6, c[0x0][0x398] ;  /* 0x00007300ff0677ac */ /* 0x000e280008000800 */
[----:B------:R0:W-:Y:S01]  /*26fd0*/  @P3 STG.E.U8 desc[UR22][R80.64], R27 ;  /* 0x0000001b50003986 */ /* 0x0001e2000c101116 */
[----:B-1----:R-:W-:Y:S01]  /*26fe0*/  ISETP.LT.AND P3, PT, R39, UR5, !P4 ;  /* 0x0000000527007c0c */ /* 0x002fe2000e761270 */
[----:B------:R-:W1:Y:S01]  /*26ff0*/  LDCU UR5, c[0x0][0x398] ;  /* 0x00007300ff0577ac */ /* 0x000e620008000800 */
[----:B------:R-:W-:Y:S02]  /*27000*/  PRMT R0, R35, 0x9910, RZ ;  /* 0x0000991023007816 */ /* 0x000fe400000000ff */
[----:B0-----:R-:W-:-:S02]  /*27010*/  PRMT R63, R63, 0x9910, RZ ;  /* 0x000099103f3f7816 */ /* 0x001fc400000000ff */
[----:B------:R-:W-:Y:S01]  /*27020*/  ISETP.LT.AND P4, PT, R34, UR4, !P4 ;  /* 0x0000000422007c0c */ /* 0x000fe2000e781270 */
[----:B------:R-:W0:Y:S01]  /*27030*/  LDCU UR4, c[0x0][0x398] ;  /* 0x00007300ff0477ac */ /* 0x000e220008000800 */
[----:B------:R-:W-:Y:S02]  /*27040*/  SHF.R.S32.HI R29, RZ, 0x8, R29 ;  /* 0x00000008ff1d7819 */ /* 0x000fe4000001141d */
[----:B------:R-:W-:Y:S01]  /*27050*/  SHF.R.S32.HI R27, RZ, 0x8, R0 ;  /* 0x00000008ff1b7819 */ /* 0x000fe20000011400 */
[----:B------:R-:W-:Y:S02]  /*27060*/  IMAD.MOV.U32 R0, RZ, RZ, R63 ;  /* 0x000000ffff007224 */ /* 0x000fe400078e003f */
[----:B------:R0:W-:Y:S01]  /*27070*/  @P6 STG.E.U8 desc[UR22][R78.64], R29 ;  /* 0x0000001d4e006986 */ /* 0x0001e2000c101116 */
[----:B------:R-:W-:Y:S01]  /*27080*/  ISETP.LT.AND P6, PT, R67, UR7, !P5 ;  /* 0x0000000743007c0c */ /* 0x000fe2000efc1270 */
[----:B------:R-:W2:Y:S02]  /*27090*/  LDCU UR7, c[0x0][0x398] ;  /* 0x00007300ff0777ac */ /* 0x000ea40008000800 */
[----:B------:R-:W-:Y:S01]  /*270a0*/  @P3 STG.E.U8 desc[UR22][R76.64], R27 ;  /* 0x0000001b4c003986 */ /* 0x000fe2000c101116 */
[----:B------:R-:W-:Y:S01]  /*270b0*/  ISETP.LT.AND P3, PT, R40, UR6, !P5 ;  /* 0x0000000628007c0c */ /* 0x000fe2000ef61270 */
[----:B------:R-:W2:Y:S01]  /*270c0*/  LDCU UR6, c[0x0][0x398] ;  /* 0x00007300ff0677ac */ /* 0x000ea20008000800 */
[----:B0-----:R-:W-:-:S05]  /*270d0*/  SHF.R.S32.HI R29, RZ, 0x8, R0 ;  /* 0x00000008ff1d7819 */ /* 0x001fca0000011400 */
[----:B------:R-:W-:Y:S01]  /*270e0*/  @P4 STG.E.U8 desc[UR22][R74.64], R29 ;  /* 0x0000001d4a004986 */ /* 0x000fe2000c101116 */
[----:B-1----:R-:W-:Y:S01]  /*270f0*/  ISETP.LT.AND P4, PT, R39, UR5, !P5 ;  /* 0x0000000527007c0c */ /* 0x002fe2000ef81270 */
[----:B------:R-:W0:Y:S01]  /*27100*/  LDCU UR5, c[0x0][0x398] ;  /* 0x00007300ff0577ac */ /* 0x000e220008000800 */
[----:B------:R-:W-:Y:S02]  /*27110*/  ISETP.GE.AND P2, PT, R28, UR19, PT ;  /* 0x000000131c007c0c */ /* 0x000fe4000bf46270 */
[----:B---3--:R-:W-:-:S05]  /*27120*/  F2FP.SATFINITE.E5M2.F32.PACK_AB_MERGE_C R31, R68, R73, RZ ;  /* 0x00000049441f723e */ /* 0x008fca00048060ff */
[----:B------:R1:W-:Y:S01]  /*27130*/  @P6 STG.E.U8 desc[UR22][R24.64], R31 ;  /* 0x0000001f18006986 */ /* 0x0003e2000c101116 */
[----:B------:R-:W-:Y:S02]  /*27140*/  ISETP.LT.AND P6, PT, R67, UR10, !P1 ;  /* 0x0000000a43007c0c */ /* 0x000fe4000cfc1270 */
[----:B--2---:R-:W-:Y:S02]  /*27150*/  F2FP.SATFINITE.E5M2.F32.PACK_AB_MERGE_C R33, R70, R69, RZ ;  /* 0x000000454621723e */ /* 0x004fe400048060ff */
[----:B----4-:R-:W-:-:S03]  /*27160*/  F2FP.SATFINITE.E5M2.F32.PACK_AB_MERGE_C R35, R72, R71, RZ ;  /* 0x000000474823723e */ /* 0x010fc600048060ff */
[----:B------:R-:W-:Y:S01]  /*27170*/  @P3 STG.E.U8 desc[UR22][R22.64], R33 ;  /* 0x0000002116003986 */ /* 0x000fe2000c101116 */
[C---:B------:R-:W-:Y:S01]  /*27180*/  ISETP.LT.AND P3, PT, R67.reuse, UR4, !P2 ;  /* 0x0000000443007c0c */ /* 0x040fe2000d761270 */
[----:B------:R-:W2:Y:S02]  /*27190*/  LDCU UR4, c[0x0][0x398] ;  /* 0x00007300ff0477ac */ /* 0x000ea40008000800 */
[----:B------:R3:W-:Y:S01]  /*271a0*/  @P4 STG.E.U8 desc[UR22][R20.64], R35 ;  /* 0x0000002314004986 */ /* 0x0007e2000c101116 */
[----:B------:R-:W-:Y:S01]  /*271b0*/  ISETP.LT.AND P4, PT, R67, UR7, !P0 ;  /* 0x0000000743007c0c */ /* 0x000fe2000c781270 */
[----:B------:R-:W4:Y:S02]  /*271c0*/  LDCU UR7, c[0x0][0x398] ;  /* 0x00007300ff0777ac */ /* 0x000f240008000800 */
[----:B------:R-:W4:Y:S04]  /*271d0*/  LDL.LU R67, [R1+0x754] ;  /* 0x0007540001437983 */ /* 0x000f280000300800 */
[----:B------:R-:W4:Y:S04]  /*271e0*/  LDL.LU R41, [R1+0x5f8] ;  /* 0x0005f80001297983 */ /* 0x000f280000300800 */
[----:B------:R-:W4:Y:S04]  /*271f0*/  LDL.LU R38, [R1+0x5fc] ;  /* 0x0005fc0001267983 */ /* 0x000f280000300800 */
[----:B------:R-:W4:Y:S04]  /*27200*/  LDL.LU R36, [R1+0x3f8] ;  /* 0x0003f80001247983 */ /* 0x000f280000300800 */
[----:B------:R-:W4:Y:S04]  /*27210*/  LDL.LU R37, [R1+0x3fc] ;  /* 0x0003fc0001257983 */ /* 0x000f280000300800 */
[----:B------:R-:W4:Y:S04]  /*27220*/  LDL.LU R32, [R1+0x1f8] ;  /* 0x0001f80001207983 */ /* 0x000f280000300800 */
[----:B------:R-:W4:Y:S04]  /*27230*/  LDL.LU R30, [R1+0x1fc] ;  /* 0x0001fc00011e7983 */ /* 0x000f280000300800 */
[----:B------:R-:W4:Y:S04]  /*27240*/  LDL.LU.64 R72, [R1+0xa8] ;  /* 0x0000a80001487983 */ /* 0x000f280000300a00 */
[----:B------:R-:W4:Y:S04]  /*27250*/  LDL.LU.64 R68, [R1+0xa0] ;  /* 0x0000a00001447983 */ /* 0x000f280000300a00 */
[----:B------:R-:W4:Y:S01]  /*27260*/  LDL.LU.64 R70, [R1+0x78] ;  /* 0x0000780001467983 */ /* 0x000f220000300a00 */
[----:B------:R-:W-:Y:S01]  /*27270*/  ISETP.LT.AND P5, PT, R34, UR9, !P5 ;  /* 0x0000000922007c0c */ /* 0x000fe2000efa1270 */
[----:B------:R-:W2:Y:S01]  /*27280*/  LDCU UR9, c[0x0][0x398] ;  /* 0x00007300ff0977ac */ /* 0x000ea20008000800 */
[----:B------:R-:W-:-:S02]  /*27290*/  PRMT R0, R31, 0x9910, RZ ;  /* 0x000099101f007816 */ /* 0x000fc400000000ff */
[----:B------:R-:W-:Y:S02]  /*272a0*/  F2FP.SATFINITE.E5M2.F32.PACK_AB_MERGE_C R65, R65, R64, RZ ;  /* 0x000000404141723e */ /* 0x000fe400048060ff */
[----:B-1----:R-:W-:Y:S02]  /*272b0*/  SHF.R.S32.HI R25, RZ, 0x8, R0 ;  /* 0x00000008ff197819 */ /* 0x002fe40000011400 */
[----:B------:R-:W-:-:S05]  /*272c0*/  PRMT R0, R33, 0x9910, RZ ;  /* 0x0000991021007816 */ /* 0x000fca00000000ff */
[----:B------:R1:W-:Y:S01]  /*272d0*/  @P5 STG.E.U8 desc[UR22][R18.64], R65 ;  /* 0x0000004112005986 */ /* 0x0003e2000c101116 */
[----:B0-----:R-:W-:Y:S01]  /*272e0*/  ISETP.LT.AND P5, PT, R40, UR5, !P2 ;  /* 0x0000000528007c0c */ /* 0x001fe2000d7a1270 */
[----:B------:R-:W0:Y:S02]  /*272f0*/  LDCU UR5, c[0x0][0x398] ;  /* 0x00007300ff0577ac */ /* 0x000e240008000800 */
[----:B------:R1:W-:Y:S01]  /*27300*/  @P3 STG.E.U8 desc[UR22][R16.64], R25 ;  /* 0x0000001910003986 */ /* 0x0003e2000c101116 */
[----:B------:R-:W-:Y:S02]  /*27310*/  ISETP.LT.AND P3, PT, R39, UR6, !P2 ;  /* 0x0000000627007c0c */ /* 0x000fe4000d761270 */
[----:B---3--:R-:W-:Y:S02]  /*27320*/  PRMT R20, R35, 0x9910, RZ ;  /* 0x0000991023147816 */ /* 0x008fe400000000ff */
[----:B--2---:R-:W-:Y:S01]  /*27330*/  ISETP.LT.AND P2, PT, R34, UR4, !P2 ;  /* 0x0000000422007c0c */ /* 0x004fe2000d741270 */
[----:B------:R-:W2:Y:S01]  /*27340*/  LDCU UR4, c[0x0][0x398] ;  /* 0x00007300ff0477ac */ /* 0x000ea20008000800 */
[----:B------:R-:W-:-:S02]  /*27350*/  PRMT R21, R65, 0x9910, RZ ;  /* 0x0000991041157816 */ /* 0x000fc400000000ff */
[----:B-1----:R-:W-:Y:S02]  /*27360*/  SHF.R.S32.HI R19, RZ, 0x8, R20 ;  /* 0x00000008ff137819 */ /* 0x002fe40000011414 */
[----:B------:R-:W-:Y:S02]  /*27370*/  SHF.R.S32.HI R17, RZ, 0x8, R0 ;  /* 0x00000008ff117819 */ /* 0x000fe40000011400 */
[----:B------:R-:W-:-:S03]  /*27380*/  SHF.R.S32.HI R21, RZ, 0x8, R21 ;  /* 0x00000008ff157819 */ /* 0x000fc60000011415 */
[----:B------:R1:W-:Y:S04]  /*27390*/  @P5 STG.E.U8 desc[UR22][R14.64], R17 ;  /* 0x000000110e005986 */ /* 0x0003e8000c101116 */
[----:B------:R-:W-:Y:S01]  /*273a0*/  @P3 STG.E.U8 desc[UR22][R12.64], R19 ;  /* 0x000000130c003986 */ /* 0x000fe2000c101116 */
[----:B----4-:R-:W-:-:S03]  /*273b0*/  ISETP.LT.AND P3, PT, R40, UR7, !P0 ;  /* 0x0000000728007c0c */ /* 0x010fc6000c761270 */
[----:B------:R3:W-:Y:S01]  /*273c0*/  @P2 STG.E.U8 desc[UR22][R10.64], R21 ;  /* 0x000000150a002986 */ /* 0x0007e2000c101116 */
[----:B------:R-:W-:Y:S02]  /*273d0*/  ISETP.LT.AND P2, PT, R39, UR9, !P0 ;  /* 0x0000000927007c0c */ /* 0x000fe4000c741270 */
[----:B0-----:R-:W-:Y:S02]  /*273e0*/  ISETP.LT.AND P0, PT, R34, UR5, !P0 ;  /* 0x0000000522007c0c */ /* 0x001fe4000c701270 */
[----:B------:R-:W-:Y:S02]  /*273f0*/  ISETP.LT.AND P5, PT, R40, UR11, !P1 ;  /* 0x0000000b28007c0c */ /* 0x000fe4000cfa1270 */
[----:B------:R-:W-:Y:S02]  /*27400*/  F2FP.SATFINITE.E5M2.F32.PACK_AB_MERGE_C R23, R38, R41, RZ ;  /* 0x000000292617723e */ /* 0x000fe400048060ff */
[----:B-1----:R-:W-:-:S03]  /*27410*/  F2FP.SATFINITE.E5M2.F32.PACK_AB_MERGE_C R15, R37, R36, RZ ;  /* 0x00000024250f723e */ /* 0x002fc600048060ff */
[----:B------:R0:W-:Y:S01]  /*27420*/  @P4 STG.E.U8 desc[UR22][R8.64], R23 ;  /* 0x0000001708004986 */ /* 0x0001e2000c101116 */
[----:B---3--:R-:W-:Y:S02]  /*27430*/  PRMT R10, R15, 0x9910, RZ ;  /* 0x000099100f0a7816 */ /* 0x008fe400000000ff */
[----:B------:R-:W-:Y:S02]  /*27440*/  F2FP.SATFINITE.E5M2.F32.PACK_AB_MERGE_C R13, R30, R32, RZ ;  /* 0x000000201e0d723e */ /* 0x000fe400048060ff */
[----:B------:R-:W-:Y:S02]  /*27450*/  ISETP.LT.AND P4, PT, R39, UR12, !P1 ;  /* 0x0000000c27007c0c */ /* 0x000fe4000cf81270 */
[----:B0-----:R-:W-:Y:S01]  /*27460*/  PRMT R9, R13, 0x9910, RZ ;  /* 0x000099100d097816 */ /* 0x001fe200000000ff */
[----:B------:R0:W-:Y:S01]  /*27470*/  @P3 STG.E.U8 desc[UR22][R6.64], R15 ;  /* 0x0000000f06003986 */ /* 0x0001e2000c101116 */
[----:B------:R-:W-:Y:S01]  /*27480*/  PRMT R0, R23, 0x9910, RZ ;  /* 0x0000991017007816 */ /* 0x000fe200000000ff */
[----:B------:R-:W-:Y:S01]  /*27490*/  IMAD.MOV.U32 R8, RZ, RZ, R10 ;  /* 0x000000ffff087224 */ /* 0x000fe200078e000a */
[----:B------:R-:W-:Y:S01]  /*274a0*/  F2FP.SATFINITE.E5M2.F32.PACK_AB_MERGE_C R67, R67, R66, RZ ;  /* 0x000000424343723e */ /* 0x000fe200048060ff */
[----:B------:R1:W-:Y:S01]  /*274b0*/  @P2 STG.E.U8 desc[UR22][R2.64], R13 ;  /* 0x0000000d02002986 */ /* 0x0003e2000c101116 */
[----:B------:R-:W-:-:S02]  /*274c0*/  SHF.R.S32.HI R0, RZ, 0x8, R0 ;  /* 0x00000008ff007819 */ /* 0x000fc40000011400 */
[----:B------:R-:W-:Y:S01]  /*274d0*/  SHF.R.S32.HI R8, RZ, 0x8, R8 ;  /* 0x00000008ff087819 */ /* 0x000fe20000011408 */
[----:B0-----:R-:W-:Y:S01]  /*274e0*/  IMAD.MOV.U32 R6, RZ, RZ, R9 ;  /* 0x000000ffff067224 */ /* 0x001fe200078e0009 */
[----:B------:R-:W-:Y:S04]  /*274f0*/  @P0 STG.E.U8 desc[UR22][R4.64], R67 ;  /* 0x0000004304000986 */ /* 0x000fe8000c101116 */
[----:B-1----:R-:W-:Y:S01]  /*27500*/  SHF.R.S32.HI R2, RZ, 0x8, R6 ;  /* 0x00000008ff027819 */ /* 0x002fe20000011406 */
[----:B------:R-:W-:Y:S04]  /*27510*/  @P6 STG.E.U8 desc[UR22][R72.64], R0 ;  /* 0x0000000048006986 */ /* 0x000fe8000c101116 */
[----:B------:R-:W-:Y:S04]  /*27520*/  @P5 STG.E.U8 desc[UR22][R68.64], R8 ;  /* 0x0000000844005986 */ /* 0x000fe8000c101116 */
[----:B------:R0:W-:Y:S04]  /*27530*/  @P4 STG.E.U8 desc[UR22][R70.64], R2 ;  /* 0x0000000246004986 */ /* 0x0001e8000c101116 */
[----:B0-----:R-:W3:Y:S01]  /*27540*/  LDL.LU.64 R70, [R1+0x58] ;  /* 0x0000580001467983 */ /* 0x001ee20000300a00 */
[----:B------:R-:W-:-:S02]  /*27550*/  PRMT R10, R67, 0x9910, RZ ;  /* 0x00009910430a7816 */ /* 0x000fc400000000ff */
[----:B--2---:R-:W-:-:S03]  /*27560*/  ISETP.LT.AND P1, PT, R34, UR4, !P1 ;  /* 0x0000000422007c0c */ /* 0x004fc6000cf21270 */
[----:B------:R-:W-:-:S05]  /*27570*/  IMAD.MOV.U32 R7, RZ, RZ, R10 ;  /* 0x000000ffff077224 */ /* 0x000fca00078e000a */
[----:B------:R-:W-:-:S05]  /*27580*/  SHF.R.S32.HI R3, RZ, 0x8, R7 ;  /* 0x00000008ff037819 */ /* 0x000fca0000011407 */
[----:B---3--:R0:W-:Y:S01]  /*27590*/  @P1 STG.E.U8 desc[UR22][R70.64], R3 ;  /* 0x0000000346001986 */ /* 0x0081e2000c101116 */
[----:B------:R-:W-:Y:S06]  /*275a0*/  BAR.SYNC.DEFER_BLOCKING 0x0 ;  /* 0x0000000000007b1d */ /* 0x000fec0000010000 */
[----:B------:R-:W-:Y:S05]  /*275b0*/  BRA.U UP0, `(.L_x_13) ;  /* 0x0000000100a07547 */ /* 0x000fea000b800000 */
[----:B------:R-:W1:Y:S01]  /*275c0*/  S2UR UR5, SR_CgaCtaId ;  /* 0x00000000000579c3 */ /* 0x000e620000008800 */
[----:B------:R-:W-:Y:S01]  /*275d0*/  NOP ;  /* 0x0000000000007918 */ /* 0x000fe20000000000 */
[----:B------:R-:W-:Y:S01]  /*275e0*/  UMOV UR4, 0x50 ;  /* 0x0000005000047882 */ /* 0x000fe20000000000 */
[----:B------:R-:W-:Y:S02]  /*275f0*/  IMAD.U32 R0, RZ, RZ, UR8 ;  /* 0x00000008ff007e24 */ /* 0x000fe4000f8e00ff */
[----:B0-----:R-:W-:Y:S02]  /*27600*/  IMAD.MOV.U32 R3, RZ, RZ, 0xffff ;  /* 0x0000ffffff037424 */ /* 0x001fe400078e00ff */
[----:B------:R-:W-:Y:S01]  /*27610*/  IMAD.MOV.U32 R7, RZ, RZ, 0x1 ;  /* 0x00000001ff077424 */ /* 0x000fe200078e00ff */
[----:B------:R-:W-:-:S04]  /*27620*/  LOP3.LUT R0, R0, 0xffff, RZ, 0xc0, !PT ;  /* 0x0000ffff00007812 */ /* 0x000fc800078ec0ff */
[----:B------:R-:W-:-:S05]  /*27630*/  SHF.R.U32.HI R0, RZ, 0x5, R0 ;  /* 0x00000005ff007819 */ /* 0x000fca0000011600 */
[----:B------:R-:W-:Y:S01]  /*27640*/  VIADD R2, R0, 0x10 ;  /* 0x0000001000027836 */ /* 0x000fe20000000000 */
[----:B------:R-:W-:Y:S01]  /*27650*/  SHF.L.U32 R0, R3, R0, RZ ;  /* 0x0000000003007219 */ /* 0x000fe200000006ff */
[----:B-1----:R-:W-:-:S03]  /*27660*/  ULEA UR6, UR5, UR4, 0x18 ;  /* 0x0000000405067291 */ /* 0x002fc6000f8ec0ff */
[----:B------:R-:W-:-:S04]  /*27670*/  SHF.L.U32 R3, R7, R2, RZ ;  /* 0x0000000207037219 */ /* 0x000fc800000006ff */
[----:B------:R-:W-:Y:S02]  /*27680*/  LOP3.LUT R0, R3, R0, RZ, 0xfc, !PT ;  /* 0x0000000003007212 */ /* 0x000fe400078efcff */
[----:B------:R-:W0:Y:S02]  /*27690*/  LDS R5, [UR6] ;  /* 0x00000006ff057984 */ /* 0x000e240008000800 */
[C---:B------:R-:W-:Y:S02]  /*276a0*/  LOP3.LUT R2, R0.reuse, 0xffff, RZ, 0xc0, !PT ;  /* 0x0000ffff00027812 */ /* 0x040fe400078ec0ff */
[----:B0-----:R-:W-:-:S04]  /*276b0*/  LOP3.LUT R3, R0, 0xffff, R5, 0x80, !PT ;  /* 0x0000ffff00037812 */ /* 0x001fc800078e8005 */
[----:B------:R-:W-:-:S13]  /*276c0*/  ISETP.NE.AND P0, PT, R3, R2, PT ;  /* 0x000000020300720c */ /* 0x000fda0003f05270 */
[----:B------:R-:W-:Y:S05]  /*276d0*/  @P0 BRA `(.L_x_14) ;  /* 0x0000000000500947 */ /* 0x000fea0003800000 */
[----:B------:R-:W-:Y:S02]  /*276e0*/  SHF.R.U32.HI R5, RZ, 0x10, R5 ;  /* 0x00000010ff057819 */ /* 0x000fe40000011605 */
[----:B------:R-:W-:-:S04]  /*276f0*/  SHF.R.U32.HI R2, RZ, 0x10, R0 ;  /* 0x00000010ff027819 */ /* 0x000fc80000011600 */
[----:B------:R-:W-:-:S04]  /*27700*/  LOP3.LUT R5, R5, R2, RZ, 0xc0, !PT ;  /* 0x0000000205057212 */ /* 0x000fc800078ec0ff */
[----:B------:R-:W-:-:S13]  /*27710*/  ISETP.NE.AND P0, PT, R5, R2, PT ;  /* 0x000000020500720c */ /* 0x000fda0003f05270 */
[----:B------:R-:W-:Y:S05]  /*27720*/  @P0 BRA `(.L_x_15) ;  /* 0x0000000000300947 */ /* 0x000fea0003800000 */
[----:B------:R-:W-:Y:S01]  /*27730*/  R2UR UR4, R0 ;  /* 0x00000000000472ca */ /* 0x000fe200000e0000 */
[----:B------:R-:W-:Y:S01]  /*27740*/  VOTEU.ANY UR5, UPT, PT ;  /* 0x0000000000057886 */ /* 0x000fe200038e0100 */
[----:B------:R-:W0:Y:S01]  /*27750*/  S2R R0, SR_LANEID ;  /* 0x0000000000007919 */ /* 0x000e220000000000 */
[----:B------:R-:W-:-:S10]  /*27760*/  UFLO.U32 UR5, UR5 ;  /* 0x00000005000572bd */ /* 0x000fd400080e0000 */
[----:B------:R-:W-:-:S06]  /*27770*/  ULOP3.LUT UR4, URZ, UR4, URZ, 0x33, !UPT ;  /* 0x00000004ff047292 */ /* 0x000fcc000f8e33ff */
[----:B------:R-:W-:-:S04]  /*27780*/  IMAD.U32 R2, RZ, RZ, UR4 ;  /* 0x00000004ff027e24 */ /* 0x000fc8000f8e00ff */
[----:B------:R-:W1:Y:S02]  /*27790*/  REDUX UR7, R2 ;  /* 0x00000000020773c4 */ /* 0x000e640000000000 */
[----:B------:R2:W-:Y:S01]  /*277a0*/  UTCATOMSWS.AND URZ, UR4 ;  /* 0x0000000400ff79e3 */ /* 0x0005e20008000000 */
[----:B0-----:R-:W-:Y:S01]  /*277b0*/  ISETP.EQ.U32.AND P0, PT, R0, UR5, PT ;  /* 0x0000000500007c0c */ /* 0x001fe2000bf02070 */
[----:B-1----:R-:W-:-:S12]  /*277c0*/  IMAD.U32 R0, RZ, RZ, UR7 ;  /* 0x00000007ff007e24 */ /* 0x002fd8000f8e00ff */
[----:B------:R2:W-:Y:S01]  /*277d0*/  @P0 ATOMS.AND RZ, [UR6], R0 ;  /* 0x00000000ffff098c */ /* 0x0005e2000a800006 */
[----:B------:R-:W-:Y:S05]  /*277e0*/  BRA `(.L_x_13) ;  /* 0x0000000000147947 */ /* 0x000fea0003800000 */
.L_x_15:
[----:B------:R-:W-:-:S07]  /*277f0*/  MOV R2, 0x27810 ;  /* 0x0002781000027802 */ /* 0x000fce0000000f00 */
[----:B------:R-:W-:Y:S05]  /*27800*/  CALL.REL.NOINC `($__internal_0_$__cuda_sm10x_tcgen05_guardrail_trap_col_being_dealloced_not_returned_by_alloc) ;  /* 0x00000000002c7944 */ /* 0x000fea0003c00000 */
[----:B------:R-:W-:Y:S05]  /*27810*/  BRA `(.L_x_13) ;  /* 0x0000000000087947 */ /* 0x000fea0003800000 */
.L_x_14:
[----:B------:R-:W-:-:S07]  /*27820*/  MOV R2, 0x27840 ;  /* 0x0002784000027802 */ /* 0x000fce0000000f00 */
[----:B------:R-:W-:Y:S05]  /*27830*/  CALL.REL.NOINC `($__internal_2_$__cuda_sm10x_tcgen05_guardrail_trap_unallocated_columns_being_dealloced) ;  /* 0x0000000000387944 */ /* 0x000fea0003c00000 */
.L_x_13:
[----:B------:R-:W-:Y:S01]  /*27840*/  NOP ;  /* 0x0000000000007918 */ /* 0x000fe20000000000 */
[----:B--2---:R-:W-:Y:S05]  /*27850*/  EXIT ;  /* 0x000000000000794d */ /* 0x004fea0003800000 */
.L_x_8:
[----:B------:R-:W0:Y:S02]  /*27860*/  SYNCS.PHASECHK.TRANS64.TRYWAIT P1, [UR11], R30 ;  /* 0x0000001eff0075a7 */ /* 0x000e24000802110b */
[----:B0-----:R-:W-:Y:S05]  /*27870*/  @!P1 BRA `(.L_x_8) ;  /* 0xfffffffc00f89947 */ /* 0x001fea000383ffff */
[----:B------:R-:W-:Y:S05]  /*27880*/  BRA `(.L_x_16) ;  /* 0xfffffe6800887947 */ /* 0x000fea000383ffff */
.L_x_12:
[----:B------:R-:W1:Y:S02]  /*27890*/  SYNCS.PHASECHK.TRANS64.TRYWAIT P0, [UR11], R0 ;  /* 0x00000000ff0075a7 */ /* 0x000e64000800110b */
[----:B-1----:R-:W-:Y:S05]  /*278a0*/  @!P0 BRA `(.L_x_12) ;  /* 0xfffffffc00f88947 */ /* 0x002fea000383ffff */
[----:B------:R-:W-:Y:S05]  /*278b0*/  BRA `(.L_x_11) ;  /* 0xfffffec000007947 */ /* 0x000fea000383ffff */
        .weak           $__internal_0_$__cuda_sm10x_tcgen05_guardrail_trap_col_being_dealloced_not_returned_by_alloc
        .type           $__internal_0_$__cuda_sm10x_tcgen05_guardrail_trap_col_being_dealloced_not_returned_by_alloc,@function
        .size           $__internal_0_$__cuda_sm10x_tcgen05_guardrail_trap_col_being_dealloced_not_returned_by_alloc,($__internal_1_$__cuda_sm10x_tcgen05_guardrail_trap_phase_invalid_during_alloc - $__internal_0_$__cuda_sm10x_tcgen05_guardrail_trap_col_being_dealloced_not_returned_by_alloc)
$__internal_0_$__cuda_sm10x_tcgen05_guardrail_trap_col_being_dealloced_not_returned_by_alloc:
[----:B------:R-:W-:Y:S05]  /*278c0*/  BPT.TRAP 0x1 ;  /* 0x000000040000795c */ /* 0x000fea0000300000 */
[----:B------:R-:W-:-:S04]  /*278d0*/  IMAD.MOV.U32 R3, RZ, RZ, 0x0 ;  /* 0x00000000ff037424 */ /* 0x000fc800078e00ff */
[----:B------:R-:W-:Y:S05]  /*278e0*/  RET.REL.NODEC R2 `(matmul_kernel) ;  /* 0xfffffd8402c47950 */ /* 0x000fea0003c3ffff */
        .weak           $__internal_1_$__cuda_sm10x_tcgen05_guardrail_trap_phase_invalid_during_alloc
        .type           $__internal_1_$__cuda_sm10x_tcgen05_guardrail_trap_phase_invalid_during_alloc,@function
        .size           $__internal_1_$__cuda_sm10x_tcgen05_guardrail_trap_phase_invalid_during_alloc,($__internal_2_$__cuda_sm10x_tcgen05_guardrail_trap_unallocated_columns_being_dealloced - $__internal_1_$__cuda_sm10x_tcgen05_guardrail_trap_phase_invalid_during_alloc)
$__internal_1_$__cuda_sm10x_tcgen05_guardrail_trap_phase_invalid_during_alloc:
[----:B------:R-:W-:Y:S05]  /*278f0*/  BPT.TRAP 0x1 ;  /* 0x000000040000795c */ /* 0x000fea0000300000 */
[----:B------:R-:W-:-:S04]  /*27900*/  IMAD.MOV.U32 R3, RZ, RZ, 0x0 ;  /* 0x00000000ff037424 */ /* 0x000fc800078e00ff */
[----:B------:R-:W-:Y:S05]  /*27910*/  RET.REL.NODEC R2 `(matmul_kernel) ;  /* 0xfffffd8402b87950 */ /* 0x000fea0003c3ffff */
        .weak           $__internal_2_$__cuda_sm10x_tcgen05_guardrail_trap_unallocated_columns_being_dealloced
        .type           $__internal_2_$__cuda_sm10x_tcgen05_guardrail_trap_unallocated_columns_being_dealloced,@function
        .size           $__internal_2_$__cuda_sm10x_tcgen05_guardrail_trap_unallocated_columns_being_dealloced,(.L_x_20 - $__internal_2_$__cuda_sm10x_tcgen05_guardrail_trap_unallocated_columns_being_dealloced)
$__internal_2_$__cuda_sm10x_tcgen05_guardrail_trap_unallocated_columns_being_dealloced:
[----:B------:R-:W-:Y:S05]  /*27920*/  BPT.TRAP 0x1 ;  /* 0x000000040000795c */ /* 0x000fea0000300000 */
[----:B------:R-:W-:-:S04]  /*27930*/  IMAD.MOV.U32 R3, RZ, RZ, 0x0 ;  /* 0x00000000ff037424 */ /* 0x000fc800078e00ff */
[----:B------:R-:W-:Y:S05]  /*27940*/  RET.REL.NODEC R2 `(matmul_kernel) ;  /* 0xfffffd8402ac7950 */ /* 0x000fea0003c3ffff */
.L_x_17:
[----:B------:R-:W-:-:S00]  /*27950*/  BRA `(.L_x_17) ;  /* 0xfffffffc00fc7947 */ /* 0x000fc0000383ffff */
[----:B------:R-:W-:-:S00]  /*27960*/  NOP ;  /* 0x0000000000007918 */ /* 0x000fc00000000000 */
        /* <DEDUP_REMOVED lines=9> */
.L_x_20:


//--------------------- .nv.shared.matmul_kernel  --------------------------
	.section	.nv.shared.matmul_kernel,"aw",@nobits
	.sectionflags	@""
	.align	16
	.zero		1024


//--------------------- .nv.shared.reserved.0     --------------------------
	.section	.nv.shared.reserved.0,"aw",@nobits
	.align	8
	.weak		__nv_reservedSMEM_offset_0_alias
	.size		__nv_reservedSMEM_offset_0_alias, 0, 64
	.other		__nv_reservedSMEM_offset_0_alias,@"STO_CUDA_RESERVED_SHARED STV_DEFAULT"
__nv_reservedSMEM_offset_0_alias:
	.zero		0
.nv.shared.reserved.0:
	.zero		64
	.weak		__nv_reservedSMEM_allocation_phase
	.type		__nv_reservedSMEM_allocation_phase,@object
	.size		__nv_reservedSMEM_allocation_phase,(.L_0 - __nv_reservedSMEM_allocation_phase)
__nv_reservedSMEM_allocation_phase:
	.zero		1
.L_0:
	.zero		7
	.weak		__nv_reservedSMEM_devtool_atexit_pc
	.type		__nv_reservedSMEM_devtool_atexit_pc,@object
	.size		__nv_reservedSMEM_devtool_atexit_pc,(__nv_reservedSMEM_allocation_mask - __nv_reservedSMEM_devtool_atexit_pc)
__nv_reservedSMEM_devtool_atexit_pc:
	.zero		8
	.weak		__nv_reservedSMEM_allocation_mask
	.type		__nv_reservedSMEM_allocation_mask,@object
	.size		__nv_reservedSMEM_allocation_mask,(.L_2 - __nv_reservedSMEM_allocation_mask)
__nv_reservedSMEM_allocation_mask:
	.zero		4
.L_2:


//--------------------- .nv.constant0.matmul_kernel --------------------------
	.section	.nv.constant0.matmul_kernel,"a",@progbits
	.sectionflags	@""
	.align	4
.nv.constant0.matmul_kernel:
	.zero		976


//--------------------- SYMBOLS --------------------------

	.type		.nv.reservedSmem.offset0,@object
	.size		.nv.reservedSmem.offset0,0x4
	.type		.nv.reservedSmem.cap,@object
	.size		.nv.reservedSmem.cap,0x4
